def matmul_kernel(
    a_ptr,
    b_ptr,
    c_ptr,
    M,
    N,
    K,
    stride_am,
    stride_ak,
    stride_bk,
    stride_bn,
    stride_cm,
    stride_cn,
    BLOCK_M: tl.constexpr,
    BLOCK_N: tl.constexpr,
    BLOCK_K: tl.constexpr,
    GROUP_M: tl.constexpr,
):
    pid = tl.program_id(axis=0)
    num_pid_m = tl.cdiv(M, BLOCK_M)
    num_pid_n = tl.cdiv(N, BLOCK_N)
    num_pid_in_group = GROUP_M * num_pid_n
    group_id = pid // num_pid_in_group
    first_pid_m = group_id * GROUP_M
    group_size_m = min(num_pid_m - first_pid_m, GROUP_M)
    pid_m = first_pid_m + ((pid % num_pid_in_group) % group_size_m)
    pid_n = (pid % num_pid_in_group) // group_size_m

    offs_am = (pid_m * BLOCK_M + tl.arange(0, BLOCK_M)) % M
    offs_bn = (pid_n * BLOCK_N + tl.arange(0, BLOCK_N)) % N
    offs_k = tl.arange(0, BLOCK_K)
    a_ptrs = a_ptr + offs_am[:, None] * stride_am + offs_k[None, :] * stride_ak
    b_ptrs = b_ptr + offs_k[:, None] * stride_bk + offs_bn[None, :] * stride_bn

    acc = tl.zeros((BLOCK_M, BLOCK_N), dtype=tl.float32)
    for kk in range(0, tl.cdiv(K, BLOCK_K)):
        a = tl.load(a_ptrs, mask=offs_k[None, :] < K - kk * BLOCK_K, other=0.0)
        b = tl.load(b_ptrs, mask=offs_k[:, None] < K - kk * BLOCK_K, other=0.0)
        acc = tl.dot(a, b, acc)
        a_ptrs += BLOCK_K * stride_ak
        b_ptrs += BLOCK_K * stride_bk

    c = acc.to(c_ptr.dtype.element_ty)
    offs_cm = pid_m * BLOCK_M + tl.arange(0, BLOCK_M)
    offs_cn = pid_n * BLOCK_N + tl.arange(0, BLOCK_N)
    c_ptrs = c_ptr + offs_cm[:, None] * stride_cm + offs_cn[None, :] * stride_cn
    mask = (offs_cm[:, None] < M) & (offs_cn[None, :] < N)
    tl.store(c_ptrs, c, mask=mask)

# config = {"BLOCK_K": 64, "BLOCK_M": 512, "BLOCK_N": 256, "GROUP_M": 8, "arch": "sm_80", "dtype": "fp16", "num_ctas": 1, "num_stages": 3, "num_warps": 4}
# arch = sm_80


// ===== COMPILED SASS (sm_80) =====

	.target	sm_80

	.elftype	@"ET_EXEC"


//--------------------- .note.nv.tkinfo           --------------------------
	.section	.note.nv.tkinfo,"",@"SHT_NOTE"
	.sectionflags	@"SHF_NOTE_NV_TKINFO"
	.tkinfo
        /*0018*/ 	.word	0x00000002
        /*0030*/ 	.string	""
        /*0030*/ 	.string	"ptxas"
        /*0030*/ 	.string	"Cuda compilation tools, release 13.0, V13.0.88"
        /*0030*/ 	.string	"Build cuda_13.0.r13.0/compiler.36424714_0"
        /*0030*/ 	.string	"-v  -suppress-debug-info  -lineinfo  -arch sm_80 "



//--------------------- .note.nv.cuinfo           --------------------------
	.section	.note.nv.cuinfo,"",@"SHT_NOTE"
	.sectionflags	@"SHF_NOTE_NV_CUINFO"
        /*0018*/ 	.short	0x0002
        /*001a*/ 	.short	0x0050
        /*001c*/ 	.short	0x0082
	.zero		2


//--------------------- .nv.info                  --------------------------
	.section	.nv.info,"",@"SHT_CUDA_INFO"
	.align	4


	//----- nvinfo : EIATTR_REGCOUNT
	.align		4
        /*0000*/ 	.byte	0x04, 0x2f
        /*0002*/ 	.short	(.L_1 - .L_0)
	.align		4
.L_0:
        /*0004*/ 	.word	index@(matmul_kernel)
        /*0008*/ 	.word	0x00000020


	//----- nvinfo : EIATTR_FRAME_SIZE
	.align		4
.L_1:
        /*000c*/ 	.byte	0x04, 0x11
        /*000e*/ 	.short	(.L_3 - .L_2)
	.align		4
.L_2:
        /*0010*/ 	.word	index@(matmul_kernel)
        /*0014*/ 	.word	0x000070a0


	//----- nvinfo : EIATTR_MIN_STACK_SIZE
	.align		4
.L_3:
        /*0018*/ 	.byte	0x04, 0x12
        /*001a*/ 	.short	(.L_5 - .L_4)
	.align		4
.L_4:
        /*001c*/ 	.word	index@(matmul_kernel)
        /*0020*/ 	.word	0x000070a0
.L_5:


//--------------------- .nv.info.matmul_kernel    --------------------------
	.section	.nv.info.matmul_kernel,"",@"SHT_CUDA_INFO"
	.sectionflags	@""
	.align	4


	//----- nvinfo : EIATTR_CUDA_API_VERSION
	.align		4
        /*0000*/ 	.byte	0x04, 0x37
        /*0002*/ 	.short	(.L_7 - .L_6)
.L_6:
        /*0004*/ 	.word	0x00000082


	//----- nvinfo : EIATTR_SW2861232_WAR
	.align		4
.L_7:
        /*0008*/ 	.byte	0x01, 0x35
	.zero		2


	//----- nvinfo : EIATTR_PARAM_CBANK
	.align		4
        /*000c*/ 	.byte	0x04, 0x0a
        /*000e*/ 	.short	(.L_9 - .L_8)
	.align		4
.L_8:
        /*0010*/ 	.word	index@(.nv.constant0.matmul_kernel)
        /*0014*/ 	.short	0x0160
        /*0016*/ 	.short	0x0050


	//----- nvinfo : EIATTR_CBANK_PARAM_SIZE
	.align		4
.L_9:
        /*0018*/ 	.byte	0x03, 0x19
        /*001a*/ 	.short	0x0050


	//----- nvinfo : EIATTR_KPARAM_INFO
	.align		4
        /*001c*/ 	.byte	0x04, 0x17
        /*001e*/ 	.short	(.L_11 - .L_10)
.L_10:
        /*0020*/ 	.word	0x00000000
        /*0024*/ 	.short	0x000d
        /*0026*/ 	.short	0x0048
        /*0028*/ 	.byte	0x00, 0xf4, 0x21, 0x00


	//----- nvinfo : EIATTR_KPARAM_INFO
	.align		4
.L_11:
        /*002c*/ 	.byte	0x04, 0x17
        /*002e*/ 	.short	(.L_13 - .L_12)
.L_12:
        /*0030*/ 	.word	0x00000000
        /*0034*/ 	.short	0x000c
        /*0036*/ 	.short	0x0040
        /*0038*/ 	.byte	0x00, 0xf4, 0x21, 0x00


	//----- nvinfo : EIATTR_KPARAM_INFO
	.align		4
.L_13:
        /*003c*/ 	.byte	0x04, 0x17
        /*003e*/ 	.short	(.L_15 - .L_14)
.L_14:
        /*0040*/ 	.word	0x00000000
        /*0044*/ 	.short	0x000b
        /*0046*/ 	.short	0x0038
        /*0048*/ 	.byte	0x00, 0xf0, 0x11, 0x00


	//----- nvinfo : EIATTR_KPARAM_INFO
	.align		4
.L_15:
        /*004c*/ 	.byte	0x04, 0x17
        /*004e*/ 	.short	(.L_17 - .L_16)
.L_16:
        /*0050*/ 	.word	0x00000000
        /*0054*/ 	.short	0x000a
        /*0056*/ 	.short	0x0034
        /*0058*/ 	.byte	0x00, 0xf0, 0x11, 0x00


	//----- nvinfo : EIATTR_KPARAM_INFO
	.align		4
.L_17:
        /*005c*/ 	.byte	0x04, 0x17
        /*005e*/ 	.short	(.L_19 - .L_18)
.L_18:
        /*0060*/ 	.word	0x00000000
        /*0064*/ 	.short	0x0009
        /*0066*/ 	.short	0x0030
        /*0068*/ 	.byte	0x00, 0xf0, 0x11, 0x00


	//----- nvinfo : EIATTR_KPARAM_INFO
	.align		4
.L_19:
        /*006c*/ 	.byte	0x04, 0x17
        /*006e*/ 	.short	(.L_21 - .L_20)
.L_20:
        /*0070*/ 	.word	0x00000000
        /*0074*/ 	.short	0x0008
        /*0076*/ 	.short	0x002c
        /*0078*/ 	.byte	0x00, 0xf0, 0x11, 0x00


	//----- nvinfo : EIATTR_KPARAM_INFO
	.align		4
.L_21:
        /*007c*/ 	.byte	0x04, 0x17
        /*007e*/ 	.short	(.L_23 - .L_22)
.L_22:
        /*0080*/ 	.word	0x00000000
        /*0084*/ 	.short	0x0007
        /*0086*/ 	.short	0x0028
        /*0088*/ 	.byte	0x00, 0xf0, 0x11, 0x00


	//----- nvinfo : EIATTR_KPARAM_INFO
	.align		4
.L_23:
        /*008c*/ 	.byte	0x04, 0x17
        /*008e*/ 	.short	(.L_25 - .L_24)
.L_24:
        /*0090*/ 	.word	0x00000000
        /*0094*/ 	.short	0x0006
        /*0096*/ 	.short	0x0024
        /*0098*/ 	.byte	0x00, 0xf0, 0x11, 0x00


	//----- nvinfo : EIATTR_KPARAM_INFO
	.align		4
.L_25:
        /*009c*/ 	.byte	0x04, 0x17
        /*009e*/ 	.short	(.L_27 - .L_26)
.L_26:
        /*00a0*/ 	.word	0x00000000
        /*00a4*/ 	.short	0x0005
        /*00a6*/ 	.short	0x0020
        /*00a8*/ 	.byte	0x00, 0xf0, 0x11, 0x00


	//----- nvinfo : EIATTR_KPARAM_INFO
	.align		4
.L_27:
        /*00ac*/ 	.byte	0x04, 0x17
        /*00ae*/ 	.short	(.L_29 - .L_28)
.L_28:
        /*00b0*/ 	.word	0x00000000
        /*00b4*/ 	.short	0x0004
        /*00b6*/ 	.short	0x001c
        /*00b8*/ 	.byte	0x00, 0xf0, 0x11, 0x00


	//----- nvinfo : EIATTR_KPARAM_INFO
	.align		4
.L_29:
        /*00bc*/ 	.byte	0x04, 0x17
        /*00be*/ 	.short	(.L_31 - .L_30)
.L_30:
        /*00c0*/ 	.word	0x00000000
        /*00c4*/ 	.short	0x0003
        /*00c6*/ 	.short	0x0018
        /*00c8*/ 	.byte	0x00, 0xf0, 0x11, 0x00


	//----- nvinfo : EIATTR_KPARAM_INFO
	.align		4
.L_31:
        /*00cc*/ 	.byte	0x04, 0x17
        /*00ce*/ 	.short	(.L_33 - .L_32)
.L_32:
        /*00d0*/ 	.word	0x00000000
        /*00d4*/ 	.short	0x0002
        /*00d6*/ 	.short	0x0010
        /*00d8*/ 	.byte	0x00, 0xf4, 0x21, 0x00


	//----- nvinfo : EIATTR_KPARAM_INFO
	.align		4
.L_33:
        /*00dc*/ 	.byte	0x04, 0x17
        /*00de*/ 	.short	(.L_35 - .L_34)
.L_34:
        /*00e0*/ 	.word	0x00000000
        /*00e4*/ 	.short	0x0001
        /*00e6*/ 	.short	0x0008
        /*00e8*/ 	.byte	0x00, 0xf4, 0x21, 0x00


	//----- nvinfo : EIATTR_KPARAM_INFO
	.align		4
.L_35:
        /*00ec*/ 	.byte	0x04, 0x17
        /*00ee*/ 	.short	(.L_37 - .L_36)
.L_36:
        /*00f0*/ 	.word	0x00000000
        /*00f4*/ 	.short	0x0000
        /*00f6*/ 	.short	0x0000
        /*00f8*/ 	.byte	0x00, 0xf4, 0x21, 0x00


	//----- nvinfo : EIATTR_MAXREG_COUNT
	.align		4
.L_37:
        /*00fc*/ 	.byte	0x03, 0x1b
        /*00fe*/ 	.short	0x00ff


	//----- nvinfo : EIATTR_NUM_BARRIERS
	.align		4
        /*0100*/ 	.byte	0x02, 0x4c
        /*0102*/ 	.byte	0x01
	.zero		1


	//----- nvinfo : EIATTR_ANNOTATIONS
	.align		4
        /*0104*/ 	.byte	0x04, 0x55
        /*0106*/ 	.short	(.L_39 - .L_38)


	//   ....[0]....
.L_38:
        /*0108*/ 	.word	0x00000001
        /*010c*/ 	.byte	0x20, 0x05, 0x00, 0x00, 0x01, 0x00, 0x00, 0x00, 0x50, 0x05, 0x00, 0x00, 0x01, 0x00, 0x00, 0x00
        /* <DEDUP_REMOVED lines=2838> */
        /*b27c*/ 	.byte	0x40, 0xa1, 0x02, 0x00, 0x01, 0x00, 0x00, 0x00, 0x50, 0xa1, 0x02, 0x00


	//----- nvinfo : EIATTR_MERCURY_ISA_VERSION
	.align		4
.L_39:
        /*b288*/ 	.byte	0x03, 0x5f
        /*b28a*/ 	.short	0x0000


	//----- nvinfo : EIATTR_EXIT_INSTR_OFFSETS
	.align		4
        /*b28c*/ 	.byte	0x04, 0x1c
        /*b28e*/ 	.short	(.L_41 - .L_40)


	//   ....[0]....
.L_40:
        /*b290*/ 	.word	0x0008fe00


	//   ....[1]....
        /*b294*/ 	.word	0x0008fe30


	//----- nvinfo : EIATTR_REQNTID
	.align		4
.L_41:
        /*b298*/ 	.byte	0x04, 0x10
        /*b29a*/ 	.short	(.L_43 - .L_42)
.L_42:
        /*b29c*/ 	.word	0x00000080
        /*b2a0*/ 	.word	0x00000001
        /*b2a4*/ 	.word	0x00000001
.L_43:


//--------------------- .nv.callgraph             --------------------------
	.section	.nv.callgraph,"",@"SHT_CUDA_CALLGRAPH"
	.align	4
	.sectionentsize	8
	.align		4
        /*0000*/ 	.word	0x00000000
	.align		4
        /*0004*/ 	.word	0xffffffff
	.align		4
        /*0008*/ 	.word	0x00000000
	.align		4
        /*000c*/ 	.word	0xfffffffe
	.align		4
        /*0010*/ 	.word	0x00000000
	.align		4
        /*0014*/ 	.word	0xfffffffd
	.align		4
        /*0018*/ 	.word	0x00000000
	.align		4
        /*001c*/ 	.word	0xfffffffc


//--------------------- .nv.rel.action            --------------------------
	.section	.nv.rel.action,"",@"SHT_CUDA_RELOCINFO"
	.align	8
	.sectionentsize	8
        /*0000*/ 	.byte	0x73, 0x00, 0x00, 0x00, 0x00, 0x00, 0x00, 0x00, 0x00, 0x00, 0x00, 0x11, 0x25, 0x00, 0x05, 0x36


//--------------------- .nv.constant0.matmul_kernel --------------------------
	.section	.nv.constant0.matmul_kernel,"a",@progbits
	.sectionflags	@""
	.align	4
.nv.constant0.matmul_kernel:
	.zero		432


//--------------------- .text.matmul_kernel       --------------------------
	.section	.text.matmul_kernel,"ax",@progbits
	.sectioninfo	@"SHI_REGISTERS=32"
	.align	128
        .global         matmul_kernel
        .type           matmul_kernel,@function
        .size           matmul_kernel,(.L_x_5 - matmul_kernel)
        .other          matmul_kernel,@"STO_CUDA_ENTRY STV_DEFAULT"
matmul_kernel:
.text.matmul_kernel:
[----:B------:R-:W-:-:S03]  /*0000*/  IMAD.MOV.U32 R1, RZ, RZ, c[0x0][0x28] ;  /* 0x00000a00ff017624 */ /* 0x000fc600078e00ff */
[----:B------:R-:W-:Y:S01]  /*0010*/  IMAD.MOV.U32 R0, RZ, RZ, c[0x0][0x17c] ;  /* 0x00005f00ff007624 */ /* 0x000fe200078e00ff */
[----:B------:R-:W0:Y:S01]  /*0020*/  S2R R12, SR_TID.X ;  /* 0x00000000000c7919 */ /* 0x000e220000002100 */
[----:B------:R-:W-:Y:S01]  /*0030*/  IADD3 R1, R1, -0x70a0, RZ ;  /* 0xffff8f6001017810 */ /* 0x000fe20007ffe0ff */
[----:B------:R-:W-:Y:S02]  /*0040*/  ULDC.64 UR6, c[0x0][0x118] ;  /* 0x0000460000067ab9 */ /* 0x000fe40000000a00 */
[----:B------:R-:W-:-:S04]  /*0050*/  IADD3 R0, R0, 0xff, RZ ;  /* 0x000000ff00007810 */ /* 0x000fc80007ffe0ff */
[----:B------:R-:W-:-:S04]  /*0060*/  SHF.R.S32.HI R3, RZ, 0x1f, R0 ;  /* 0x0000001fff037819 */ /* 0x000fc80000011400 */
[----:B------:R-:W-:-:S04]  /*0070*/  LEA.HI R3, R3, R0, RZ, 0x8 ;  /* 0x0000000003037211 */ /* 0x000fc800078f40ff */
[----:B------:R-:W-:Y:S02]  /*0080*/  SHF.R.S32.HI R0, RZ, 0x8, R3 ;  /* 0x00000008ff007819 */ /* 0x000fe40000011403 */
[----:B------:R-:W1:Y:S03]  /*0090*/  S2R R3, SR_CTAID.X ;  /* 0x0000000000037919 */ /* 0x000e660000002500 */
[----:B------:R-:W-:Y:S01]  /*00a0*/  IMAD.SHL.U32 R0, R0, 0x8, RZ ;  /* 0x0000000800007824 */ /* 0x000fe200078e00ff */
[----:B0-----:R-:W-:-:S04]  /*00b0*/  LOP3.LUT R14, R12, 0x7f, RZ, 0xc0, !PT ;  /* 0x0000007f0c0e7812 */ /* 0x001fc800078ec0ff */
[-C--:B------:R-:W-:Y:S02]  /*00c0*/  IABS R7, R0.reuse ;  /* 0x0000000000077213 */ /* 0x080fe40000000000 */
[----:B------:R-:W-:Y:S02]  /*00d0*/  IABS R10, R0 ;  /* 0x00000000000a7213 */ /* 0x000fe40000000000 */
[----:B------:R-:W0:Y:S01]  /*00e0*/  I2F.RP R2, R7 ;  /* 0x0000000700027306 */ /* 0x000e220000209400 */
[----:B-1----:R-:W-:-:S07]  /*00f0*/  IABS R8, R3 ;  /* 0x0000000300087213 */ /* 0x002fce0000000000 */
[----:B0-----:R-:W0:Y:S02]  /*0100*/  MUFU.RCP R2, R2 ;  /* 0x0000000200027308 */ /* 0x001e240000001000 */
[----:B0-----:R-:W-:Y:S01]  /*0110*/  IADD3 R4, R2, 0xffffffe, RZ ;  /* 0x0ffffffe02047810 */ /* 0x001fe20007ffe0ff */
[----:B------:R-:W-:-:S05]  /*0120*/  IMAD.MOV R2, RZ, RZ, -R10 ;  /* 0x000000ffff027224 */ /* 0x000fca00078e0a0a */
[----:B------:R0:W1:Y:S02]  /*0130*/  F2I.FTZ.U32.TRUNC.NTZ R5, R4 ;  /* 0x0000000400057305 */ /* 0x000064000021f000 */
[----:B0-----:R-:W-:Y:S02]  /*0140*/  IMAD.MOV.U32 R4, RZ, RZ, RZ ;  /* 0x000000ffff047224 */ /* 0x001fe400078e00ff */
[----:B-1----:R-:W-:-:S04]  /*0150*/  IMAD.MOV R6, RZ, RZ, -R5 ;  /* 0x000000ffff067224 */ /* 0x002fc800078e0a05 */
[----:B------:R-:W-:Y:S02]  /*0160*/  IMAD R9, R6, R7, RZ ;  /* 0x0000000706097224 */ /* 0x000fe400078e02ff */
[----:B------:R-:W-:Y:S02]  /*0170*/  IMAD.MOV.U32 R6, RZ, RZ, R8 ;  /* 0x000000ffff067224 */ /* 0x000fe400078e0008 */
[----:B------:R-:W-:-:S06]  /*0180*/  IMAD.HI.U32 R5, R5, R9, R4 ;  /* 0x0000000905057227 */ /* 0x000fcc00078e0004 */
[----:B------:R-:W-:-:S04]  /*0190*/  IMAD.HI.U32 R5, R5, R6, RZ ;  /* 0x0000000605057227 */ /* 0x000fc800078e00ff */
[----:B------:R-:W-:-:S05]  /*01a0*/  IMAD R2, R5, R2, R6 ;  /* 0x0000000205027224 */ /* 0x000fca00078e0206 */
[----:B------:R-:W-:-:S13]  /*01b0*/  ISETP.GT.U32.AND P1, PT, R7, R2, PT ;  /* 0x000000020700720c */ /* 0x000fda0003f24070 */
[----:B------:R-:W-:Y:S01]  /*01c0*/  @!P1 IMAD.IADD R2, R2, 0x1, -R7 ;  /* 0x0000000102029824 */ /* 0x000fe200078e0a07 */
[----:B------:R-:W-:Y:S02]  /*01d0*/  @!P1 IADD3 R5, R5, 0x1, RZ ;  /* 0x0000000105059810 */ /* 0x000fe40007ffe0ff */
[----:B------:R-:W-:Y:S02]  /*01e0*/  ISETP.NE.AND P1, PT, R0, RZ, PT ;  /* 0x000000ff0000720c */ /* 0x000fe40003f25270 */
[----:B------:R-:W-:Y:S02]  /*01f0*/  ISETP.GE.U32.AND P0, PT, R2, R7, PT ;  /* 0x000000070200720c */ /* 0x000fe40003f06070 */
[----:B------:R-:W-:-:S04]  /*0200*/  LOP3.LUT R2, R3, R0, RZ, 0x3c, !PT ;  /* 0x0000000003027212 */ /* 0x000fc800078e3cff */
[----:B------:R-:W-:Y:S01]  /*0210*/  ISETP.GE.AND P2, PT, R2, RZ, PT ;  /* 0x000000ff0200720c */ /* 0x000fe20003f46270 */
[----:B------:R-:W-:-:S05]  /*0220*/  IMAD.MOV.U32 R2, RZ, RZ, c[0x0][0x178] ;  /* 0x00005e00ff027624 */ /* 0x000fca00078e00ff */
[----:B------:R-:W-:Y:S02]  /*0230*/  IADD3 R2, R2, 0x1ff, RZ ;  /* 0x000001ff02027810 */ /* 0x000fe40007ffe0ff */
[----:B------:R-:W-:-:S05]  /*0240*/  @P0 IADD3 R5, R5, 0x1, RZ ;  /* 0x0000000105050810 */ /* 0x000fca0007ffe0ff */
[----:B------:R-:W-:Y:S01]  /*0250*/  IMAD.MOV.U32 R4, RZ, RZ, R5 ;  /* 0x000000ffff047224 */ /* 0x000fe200078e0005 */
[----:B------:R-:W-:-:S03]  /*0260*/  SHF.R.S32.HI R5, RZ, 0x1f, R2 ;  /* 0x0000001fff057819 */ /* 0x000fc60000011402 */
[----:B------:R-:W-:Y:S01]  /*0270*/  @!P2 IMAD.MOV R4, RZ, RZ, -R4 ;  /* 0x000000ffff04a224 */ /* 0x000fe200078e0a04 */
[----:B------:R-:W-:Y:S02]  /*0280*/  @!P1 LOP3.LUT R4, RZ, R0, RZ, 0x33, !PT ;  /* 0x00000000ff049212 */ /* 0x000fe400078e33ff */
[----:B------:R-:W-:-:S03]  /*0290*/  LEA.HI R5, R5, R2, RZ, 0x9 ;  /* 0x0000000205057211 */ /* 0x000fc600078f48ff */
[----:B------:R-:W-:Y:S02]  /*02a0*/  IMAD.SHL.U32 R2, R4, 0x8, RZ ;  /* 0x0000000804027824 */ /* 0x000fe400078e00ff */
[----:B------:R-:W-:-:S03]  /*02b0*/  IMAD.MOV R4, RZ, RZ, -R4 ;  /* 0x000000ffff047224 */ /* 0x000fc600078e0a04 */
[----:B------:R-:W-:Y:S01]  /*02c0*/  LEA.HI.SX32 R5, R5, -R2, 0x17 ;  /* 0x8000000205057211 */ /* 0x000fe200078fbaff */
[----:B------:R-:W-:Y:S02]  /*02d0*/  IMAD R13, R0, R4, R3 ;  /* 0x00000004000d7224 */ /* 0x000fe400078e0203 */
[----:B------:R-:W-:Y:S01]  /*02e0*/  IMAD.MOV.U32 R4, RZ, RZ, RZ ;  /* 0x000000ffff047224 */ /* 0x000fe200078e00ff */
[----:B------:R-:W-:Y:S02]  /*02f0*/  IMNMX R6, R5, 0x8, PT ;  /* 0x0000000805067817 */ /* 0x000fe40003800200 */
[----:B------:R-:W-:Y:S02]  /*0300*/  IABS R11, R13 ;  /* 0x0000000d000b7213 */ /* 0x000fe40000000000 */
[----:B------:R-:W-:-:S04]  /*0310*/  IABS R9, R6 ;  /* 0x0000000600097213 */ /* 0x000fc80000000000 */
[----:B------:R-:W0:Y:S08]  /*0320*/  I2F.RP R7, R9 ;  /* 0x0000000900077306 */ /* 0x000e300000209400 */
[----:B0-----:R-:W0:Y:S02]  /*0330*/  MUFU.RCP R7, R7 ;  /* 0x0000000700077308 */ /* 0x001e240000001000 */
[----:B0-----:R-:W-:-:S06]  /*0340*/  IADD3 R5, R7, 0xffffffe, RZ ;  /* 0x0ffffffe07057810 */ /* 0x001fcc0007ffe0ff */
[----:B------:R-:W0:Y:S02]  /*0350*/  F2I.FTZ.U32.TRUNC.NTZ R5, R5 ;  /* 0x0000000500057305 */ /* 0x000e24000021f000 */
[----:B0-----:R-:W-:-:S04]  /*0360*/  IMAD.MOV R8, RZ, RZ, -R5 ;  /* 0x000000ffff087224 */ /* 0x001fc800078e0a05 */
[----:B------:R-:W-:-:S04]  /*0370*/  IMAD.MOV.U32 R0, RZ, RZ, R8 ;  /* 0x000000ffff007224 */ /* 0x000fc800078e0008 */
[----:B------:R-:W-:Y:S01]  /*0380*/  IMAD R3, R0, R9, RZ ;  /* 0x0000000900037224 */ /* 0x000fe200078e02ff */
[----:B------:R-:W-:-:S03]  /*0390*/  IABS R0, R6 ;  /* 0x0000000600007213 */ /* 0x000fc60000000000 */
[----:B------:R-:W-:-:S04]  /*03a0*/  IMAD.HI.U32 R4, R5, R3, R4 ;  /* 0x0000000305047227 */ /* 0x000fc800078e0004 */
[----:B------:R-:W-:Y:S02]  /*03b0*/  IMAD.MOV R0, RZ, RZ, -R0 ;  /* 0x000000ffff007224 */ /* 0x000fe400078e0a00 */
        /* <DEDUP_REMOVED lines=8> */
[----:B------:R-:W-:-:S07]  /*0440*/  ISETP.GE.AND P2, PT, R0, RZ, PT ;  /* 0x000000ff0000720c */ /* 0x000fce0003f46270 */
[----:B------:R-:W-:-:S05]  /*0450*/  @P0 IADD3 R4, R4, 0x1, RZ ;  /* 0x0000000104040810 */ /* 0x000fca0007ffe0ff */
[----:B------:R-:W-:Y:S02]  /*0460*/  IMAD.MOV.U32 R0, RZ, RZ, R4 ;  /* 0x000000ffff007224 */ /* 0x000fe400078e0004 */
[----:B------:R-:W-:Y:S02]  /*0470*/  IMAD.MOV.U32 R4, RZ, RZ, 0x3f ;  /* 0x0000003fff047424 */ /* 0x000fe400078e00ff */
[----:B------:R-:W-:Y:S01]  /*0480*/  @!P2 IMAD.MOV R0, RZ, RZ, -R0 ;  /* 0x000000ffff00a224 */ /* 0x000fe200078e0a00 */
[----:B------:R-:W-:Y:S02]  /*0490*/  @!P1 LOP3.LUT R0, RZ, R6, RZ, 0x33, !PT ;  /* 0x00000006ff009212 */ /* 0x000fe400078e33ff */
[----:B------:R-:W-:-:S03]  /*04a0*/  IADD3 R4, R4, c[0x0][0x180], RZ ;  /* 0x0000600004047a10 */ /* 0x000fc60007ffe0ff */
[----:B------:R-:W-:Y:S01]  /*04b0*/  IMAD.MOV R3, RZ, RZ, -R0 ;  /* 0x000000ffff037224 */ /* 0x000fe200078e0a00 */
[----:B------:R-:W-:Y:S01]  /*04c0*/  ISETP.GT.AND P0, PT, R4, 0x3f, PT ;  /* 0x0000003f0400780c */ /* 0x000fe20003f04270 */
[----:B------:R-:W-:Y:S02]  /*04d0*/  IMAD.SHL.U32 R0, R0, 0x100, RZ ;  /* 0x0000010000007824 */ /* 0x000fe400078e00ff */
[----:B------:R-:W-:-:S04]  /*04e0*/  IMAD R3, R6, R3, R13 ;  /* 0x0000000306037224 */ /* 0x000fc800078e020d */
[----:B------:R-:W-:-:S04]  /*04f0*/  IMAD.IADD R3, R2, 0x1, R3 ;  /* 0x0000000102037824 */ /* 0x000fc800078e0203 */
[----:B------:R-:W-:-:S05]  /*0500*/  IMAD R3, R3, 0x200, R14 ;  /* 0x0000020003037824 */ /* 0x000fca00078e020e */
[C---:B------:R-:W-:Y:S01]  /*0510*/  IADD3 R2, R3.reuse, 0x80, RZ ;  /* 0x0000008003027810 */ /* 0x040fe20007ffe0ff */
[----:B------:R0:W-:Y:S01]  /*0520*/  STL [R1+0x1760], R3 ;  /* 0x0017600301007387 */ /* 0x0001e20000100800 */
[C---:B------:R-:W-:Y:S02]  /*0530*/  IADD3 R28, R3.reuse, 0x180, RZ ;  /* 0x00000180031c7810 */ /* 0x040fe40007ffe0ff */
[----:B------:R-:W-:Y:S01]  /*0540*/  IADD3 R29, R3, 0x100, RZ ;  /* 0x00000100031d7810 */ /* 0x000fe20007ffe0ff */
[----:B------:R0:W-:Y:S04]  /*0550*/  STL [R1+0x1740], R0 ;  /* 0x0017400001007387 */ /* 0x0001e80000100800 */
[----:B------:R0:W-:Y:S04]  /*0560*/  STL [R1+0x1768], R2 ;  /* 0x0017680201007387 */ /* 0x0001e80000100800 */
[----:B------:R0:W-:Y:S04]  /*0570*/  STL [R1+0x1770], R28 ;  /* 0x0017701c01007387 */ /* 0x0001e80000100800 */
[----:B------:R0:W-:Y:S01]  /*0580*/  STL [R1+0x176c], R29 ;  /* 0x00176c1d01007387 */ /* 0x0001e20000100800 */
[----:B------:R-:W-:Y:S05]  /*0590*/  @P0 BRA `(.L_x_0) ;  /* 0x00001f9000000947 */ /* 0x000fea0003800000 */
[C---:B0-----:R-:W-:Y:S01]  /*05a0*/  IMAD.SHL.U32 R2, R12.reuse, 0x200, RZ ;  /* 0x000002000c027824 */ /* 0x041fe200078e00ff */
[----:B------:R-:W-:Y:S01]  /*05b0*/  CS2R R24, SRZ ;  /* 0x0000000000187805 */ /* 0x000fe2000001ff00 */
[----:B------:R-:W-:Y:S01]  /*05c0*/  IMAD.SHL.U32 R0, R12, 0x20, RZ ;  /* 0x000000200c007824 */ /* 0x000fe200078e00ff */
[----:B------:R-:W-:Y:S01]  /*05d0*/  CS2R R26, SRZ ;  /* 0x00000000001a7805 */ /* 0x000fe2000001ff00 */
[----:B------:R-:W-:Y:S01]  /*05e0*/  CS2R R20, SRZ ;  /* 0x0000000000147805 */ /* 0x000fe2000001ff00 */
[----:B------:R0:W-:Y:S01]  /*05f0*/  STL [R1+0x2384], R2 ;  /* 0x0023840201007387 */ /* 0x0001e20000100800 */
[----:B------:R-:W-:Y:S01]  /*0600*/  CS2R R22, SRZ ;  /* 0x0000000000167805 */ /* 0x000fe2000001ff00 */
[----:B------:R-:W-:Y:S01]  /*0610*/  CS2R R16, SRZ ;  /* 0x0000000000107805 */ /* 0x000fe2000001ff00 */
[----:B------:R-:W-:Y:S01]  /*0620*/  CS2R R18, SRZ ;  /* 0x0000000000127805 */ /* 0x000fe2000001ff00 */
[----:B------:R0:W-:Y:S01]  /*0630*/  STL [R1+0x2388], R0 ;  /* 0x0023880001007387 */ /* 0x0001e20000100800 */
[----:B------:R-:W-:Y:S01]  /*0640*/  CS2R R12, SRZ ;  /* 0x00000000000c7805 */ /* 0x000fe2000001ff00 */
[----:B------:R-:W-:Y:S01]  /*0650*/  CS2R R14, SRZ ;  /* 0x00000000000e7805 */ /* 0x000fe2000001ff00 */
[----:B------:R-:W-:Y:S01]  /*0660*/  CS2R R8, SRZ ;  /* 0x0000000000087805 */ /* 0x000fe2000001ff00 */
[----:B------:R0:W-:Y:S01]  /*0670*/  STL [R1], RZ ;  /* 0x000000ff01007387 */ /* 0x0001e20000100800 */
[----:B------:R-:W-:Y:S01]  /*0680*/  CS2R R10, SRZ ;  /* 0x00000000000a7805 */ /* 0x000fe2000001ff00 */
[----:B------:R-:W-:Y:S01]  /*0690*/  CS2R R4, SRZ ;  /* 0x0000000000047805 */ /* 0x000fe2000001ff00 */
[----:B------:R-:W-:Y:S01]  /*06a0*/  CS2R R6, SRZ ;  /* 0x0000000000067805 */ /* 0x000fe2000001ff00 */
[----:B------:R0:W-:Y:S04]  /*06b0*/  STL [R1+0x4], RZ ;  /* 0x000004ff01007387 */ /* 0x0001e80000100800 */
        /* <DEDUP_REMOVED lines=485> */
[----:B------:R0:W-:Y:S01]  /*2510*/  STL [R1+0xc6c], RZ ;  /* 0x000c6cff01007387 */ /* 0x0001e20000100800 */
[----:B------:R-:W-:Y:S05]  /*2520*/  BRA `(.L_x_1) ;  /* 0x0007497000007947 */ /* 0x000fea0003800000 */
.L_x_0:
[----:B------:R-:W-:Y:S01]  /*2530*/  IMAD.MOV.U32 R18, RZ, RZ, R3 ;  /* 0x000000ffff127224 */ /* 0x000fe200078e0003 */
[----:B0-----:R-:W-:Y:S01]  /*2540*/  IABS R3, c[0x0][0x178] ;  /* 0x00005e0000037a13 */ /* 0x001fe20000000000 */
[----:B------:R-:W-:Y:S01]  /*2550*/  IMAD.MOV.U32 R19, RZ, RZ, R2 ;  /* 0x000000ffff137224 */ /* 0x000fe200078e0002 */
[----:B------:R-:W-:Y:S01]  /*2560*/  IABS R13, c[0x0][0x17c] ;  /* 0x00005f00000d7a13 */ /* 0x000fe20000000000 */
[----:B------:R-:W0:Y:S01]  /*2570*/  S2R R12, SR_TID.X ;  /* 0x00000000000c7919 */ /* 0x000e220000002100 */
[----:B------:R-:W1:Y:S01]  /*2580*/  I2F.RP R2, R3 ;  /* 0x0000000300027306 */ /* 0x000e620000209400 */
[----:B------:R-:W-:Y:S01]  /*2590*/  SHF.R.S32.HI R11, RZ, 0x1f, R4 ;  /* 0x0000001fff0b7819 */ /* 0x000fe20000011404 */
[----:B------:R-:W-:Y:S01]  /*25a0*/  IMAD.MOV.U32 R17, RZ, RZ, R0 ;  /* 0x000000ffff117224 */ /* 0x000fe200078e0000 */
[----:B------:R-:W-:-:S02]  /*25b0*/  IABS R14, R18 ;  /* 0x00000012000e7213 */ /* 0x000fc40000000000 */
[----:B------:R-:W-:Y:S01]  /*25c0*/  LEA.HI R10, R11, R4, RZ, 0x6 ;  /* 0x000000040b0a7211 */ /* 0x000fe200078f30ff */
[----:B------:R-:W-:Y:S02]  /*25d0*/  IMAD.MOV.U32 R4, RZ, RZ, RZ ;  /* 0x000000ffff047224 */ /* 0x000fe400078e00ff */
[----:B------:R-:W2:Y:S02]  /*25e0*/  I2F.RP R7, R13 ;  /* 0x0000000d00077306 */ /* 0x000ea40000209400 */
[----:B------:R3:W-:Y:S06]  /*25f0*/  STL [R1+0x318], R10 ;  /* 0x0003180a01007387 */ /* 0x0007ec0000100800 */
[----:B-1----:R-:W1:Y:S01]  /*2600*/  MUFU.RCP R2, R2 ;  /* 0x0000000200027308 */ /* 0x002e620000001000 */
[----:B---3--:R-:W-:Y:S01]  /*2610*/  IABS R10, R19 ;  /* 0x00000013000a7213 */ /* 0x008fe20000000000 */
[----:B0-----:R-:W-:-:S06]  /*2620*/  IMAD.SHL.U32 R0, R12, 0x2, RZ ;  /* 0x000000020c007824 */ /* 0x001fcc00078e00ff */
[----:B--2---:R-:W0:Y:S01]  /*2630*/  MUFU.RCP R7, R7 ;  /* 0x0000000700077308 */ /* 0x004e220000001000 */
[----:B------:R-:W-:Y:S02]  /*2640*/  LOP3.LUT R6, R12, 0x40, RZ, 0xc0, !PT ;  /* 0x000000400c067812 */ /* 0x000fe400078ec0ff */
[----:B------:R-:W-:Y:S02]  /*2650*/  SHF.R.U32.HI R15, RZ, 0x6, R12 ;  /* 0x00000006ff0f7819 */ /* 0x000fe4000001160c */
[----:B------:R-:W-:Y:S02]  /*2660*/  LOP3.LUT R9, R0, 0x10, RZ, 0xc0, !PT ;  /* 0x0000001000097812 */ /* 0x000fe400078ec0ff */
[----:B------:R-:W-:Y:S02]  /*2670*/  SGXT.U32 R15, R15, 0x1 ;  /* 0x000000010f0f781a */ /* 0x000fe40000000000 */
[----:B-1----:R-:W-:Y:S02]  /*2680*/  IADD3 R5, R2, 0xffffffe, RZ ;  /* 0x0ffffffe02057810 */ /* 0x002fe40007ffe0ff */
[----:B------:R-:W-:-:S02]  /*2690*/  LEA.HI R6, R6, R9, RZ, 0x1f ;  /* 0x0000000906067211 */ /* 0x000fc400078ff8ff */
[----:B------:R-:W-:Y:S02]  /*26a0*/  LOP3.LUT R9, R12, 0x7, RZ, 0xc0, !PT ;  /* 0x000000070c097812 */ /* 0x000fe400078ec0ff */
[----:B------:R-:W1:Y:S01]  /*26b0*/  F2I.FTZ.U32.TRUNC.NTZ R5, R5 ;  /* 0x0000000500057305 */ /* 0x000e62000021f000 */
[----:B0-----:R-:W-:Y:S01]  /*26c0*/  IADD3 R24, R7, 0xffffffe, RZ ;  /* 0x0ffffffe07187810 */ /* 0x001fe20007ffe0ff */
[----:B------:R0:W-:Y:S01]  /*26d0*/  STL [R1+0x1d8], R6 ;  /* 0x0001d80601007387 */ /* 0x0001e20000100800 */
[----:B------:R-:W-:Y:S01]  /*26e0*/  LOP3.LUT R15, R17, R15, RZ, 0xfc, !PT ;  /* 0x0000000f110f7212 */ /* 0x000fe200078efcff */
[----:B------:R-:W-:-:S03]  /*26f0*/  IMAD R17, R9, 0x90, RZ ;  /* 0x0000009009117824 */ /* 0x000fc600078e02ff */
[----:B------:R-:W-:Y:S01]  /*2700*/  LOP3.LUT R9, R15, 0xfe, RZ, 0xfc, !PT ;  /* 0x000000fe0f097812 */ /* 0x000fe200078efcff */
[----:B------:R2:W3:Y:S01]  /*2710*/  F2I.FTZ.U32.TRUNC.NTZ R25, R24 ;  /* 0x0000001800197305 */ /* 0x0004e2000021f000 */
[----:B------:R-:W-:Y:S02]  /*2720*/  LOP3.LUT R0, R17, 0x30, R0, 0x78, !PT ;  /* 0x0000003011007812 */ /* 0x000fe400078e7800 */
[----:B------:R-:W-:Y:S02]  /*2730*/  ISETP.GE.AND P5, PT, R9, RZ, PT ;  /* 0x000000ff0900720c */ /* 0x000fe40003fa6270 */
[----:B0-----:R-:W-:Y:S02]  /*2740*/  IABS R6, R28 ;  /* 0x0000001c00067213 */ /* 0x001fe40000000000 */
[C---:B------:R-:W-:Y:S01]  /*2750*/  LOP3.LUT R20, R15.reuse, 0xe8, RZ, 0xfc, !PT ;  /* 0x000000e80f147812 */ /* 0x040fe200078efcff */
[----:B-1----:R-:W-:Y:S01]  /*2760*/  IMAD.MOV R8, RZ, RZ, -R5 ;  /* 0x000000ffff087224 */ /* 0x002fe200078e0a05 */
[----:B------:R-:W-:Y:S01]  /*2770*/  LOP3.LUT R27, R15, 0x1c, RZ, 0xfc, !PT ;  /* 0x0000001c0f1b7812 */ /* 0x000fe200078efcff */
[----:B--2---:R-:W-:-:S02]  /*2780*/  IMAD.MOV.U32 R24, RZ, RZ, RZ ;  /* 0x000000ffff187224 */ /* 0x004fc400078e00ff */
[----:B------:R-:W-:Y:S01]  /*2790*/  IMAD R7, R8, R3, RZ ;  /* 0x0000000308077224 */ /* 0x000fe200078e02ff */
[----:B------:R-:W-:Y:S01]  /*27a0*/  IABS R8, R29 ;  /* 0x0000001d00087213 */ /* 0x000fe20000000000 */
[----:B---3--:R-:W-:Y:S02]  /*27b0*/  IMAD.MOV R2, RZ, RZ, -R25 ;  /* 0x000000ffff027224 */ /* 0x008fe400078e0a19 */
[----:B------:R-:W-:-:S04]  /*27c0*/  IMAD.HI.U32 R5, R5, R7, R4 ;  /* 0x0000000705057227 */ /* 0x000fc800078e0004 */
[----:B------:R-:W-:Y:S02]  /*27d0*/  IMAD R7, R2, R13, RZ ;  /* 0x0000000d02077224 */ /* 0x000fe400078e02ff */
[----:B------:R-:W-:-:S04]  /*27e0*/  IMAD.HI.U32 R2, R5, R14, RZ ;  /* 0x0000000e05027227 */ /* 0x000fc800078e00ff */
[----:B------:R-:W-:Y:S01]  /*27f0*/  IMAD.HI.U32 R24, R25, R7, R24 ;  /* 0x0000000719187227 */ /* 0x000fe200078e0018 */
[----:B------:R-:W-:-:S03]  /*2800*/  LOP3.LUT R25, R15, 0x1a, RZ, 0xfc, !PT ;  /* 0x0000001a0f197812 */ /* 0x000fc600078efcff */
[----:B------:R-:W-:-:S04]  /*2810*/  IMAD.HI.U32 R7, R5, R8, RZ ;  /* 0x0000000805077227 */ /* 0x000fc800078e00ff */
[----:B------:R-:W-:Y:S02]  /*2820*/  IMAD.MOV R7, RZ, RZ, -R7 ;  /* 0x000000ffff077224 */ /* 0x000fe400078e0a07 */
[----:B------:R-:W-:-:S04]  /*2830*/  IMAD.HI.U32 R4, R5, R10, RZ ;  /* 0x0000000a05047227 */ /* 0x000fc800078e00ff */
[----:B------:R-:W-:Y:S01]  /*2840*/  IMAD R8, R3, R7, R8 ;  /* 0x0000000703087224 */ /* 0x000fe200078e0208 */
[----:B------:R-:W-:Y:S01]  /*2850*/  LOP3.LUT R7, R12, 0x3f, RZ, 0xc0, !PT ;  /* 0x0000003f0c077812 */ /* 0x000fe200078ec0ff */
[----:B------:R-:W-:-:S03]  /*2860*/  IMAD.HI.U32 R5, R5, R6, RZ ;  /* 0x0000000605057227 */ /* 0x000fc600078e00ff */
[C---:B------:R-:W-:Y:S01]  /*2870*/  ISETP.GT.U32.AND P2, PT, R3.reuse, R8, PT ;  /* 0x000000080300720c */ /* 0x040fe20003f44070 */
[----:B------:R-:W-:Y:S02]  /*2880*/  IMAD.MOV R4, RZ, RZ, -R4 ;  /* 0x000000ffff047224 */ /* 0x000fe400078e0a04 */
[----:B------:R-:W-:Y:S02]  /*2890*/  IMAD.MOV R2, RZ, RZ, -R2 ;  /* 0x000000ffff027224 */ /* 0x000fe400078e0a02 */
[----:B------:R-:W-:Y:S02]  /*28a0*/  IMAD.MOV R5, RZ, RZ, -R5 ;  /* 0x000000ffff057224 */ /* 0x000fe400078e0a05 */
[C---:B------:R-:W-:Y:S01]  /*28b0*/  IMAD R10, R3.reuse, R4, R10 ;  /* 0x00000004030a7224 */ /* 0x040fe200078e020a */
[----:B------:R-:W-:Y:S01]  /*28c0*/  IABS R4, R15 ;  /* 0x0000000f00047213 */ /* 0x000fe20000000000 */
[C---:B------:R-:W-:Y:S01]  /*28d0*/  IMAD R14, R3.reuse, R2, R14 ;  /* 0x00000002030e7224 */ /* 0x040fe200078e020e */
[----:B------:R-:W-:Y:S01]  /*28e0*/  SHF.R.S32.HI R2, RZ, 0x6, R12 ;  /* 0x00000006ff027819 */ /* 0x000fe2000001140c */
[C---:B------:R-:W-:Y:S01]  /*28f0*/  IMAD R6, R3.reuse, R5, R6 ;  /* 0x0000000503067224 */ /* 0x040fe200078e0206 */
[C---:B------:R-:W-:Y:S01]  /*2900*/  ISETP.GT.U32.AND P1, PT, R3.reuse, R10, PT ;  /* 0x0000000a0300720c */ /* 0x040fe20003f24070 */
[----:B------:R-:W-:Y:S01]  /*2910*/  @!P2 IMAD.IADD R8, R8, 0x1, -R3 ;  /* 0x000000010808a824 */ /* 0x000fe200078e0a03 */
[----:B------:R-:W-:Y:S01]  /*2920*/  ISETP.GT.U32.AND P0, PT, R3, R14, PT ;  /* 0x0000000e0300720c */ /* 0x000fe20003f04070 */
[----:B------:R-:W-:Y:S01]  /*2930*/  IMAD.SHL.U32 R11, R7, 0x2, RZ ;  /* 0x00000002070b7824 */ /* 0x000fe200078e00ff */
[----:B------:R-:W-:Y:S01]  /*2940*/  ISETP.GT.U32.AND P4, PT, R3, R6, PT ;  /* 0x000000060300720c */ /* 0x000fe20003f84070 */
[----:B------:R-:W-:Y:S01]  /*2950*/  IMAD.HI.U32 R7, R24, R4, RZ ;  /* 0x0000000418077227 */ /* 0x000fe200078e00ff */
[----:B------:R-:W-:-:S02]  /*2960*/  SGXT R2, R2, 0x1 ;  /* 0x000000010202781a */ /* 0x000fc40000000200 */
[----:B------:R-:W-:Y:S01]  /*2970*/  ISETP.GT.U32.AND P2, PT, R3, R8, PT ;  /* 0x000000080300720c */ /* 0x000fe20003f44070 */
[----:B------:R-:W-:Y:S01]  /*2980*/  IMAD.MOV R7, RZ, RZ, -R7 ;  /* 0x000000ffff077224 */ /* 0x000fe200078e0a07 */
[----:B------:R-:W-:Y:S02]  /*2990*/  LOP3.LUT R2, R11, 0x90, R2, 0x78, !PT ;  /* 0x000000900b027812 */ /* 0x000fe400078e7802 */
[----:B------:R-:W-:Y:S01]  /*29a0*/  IABS R5, R9 ;  /* 0x0000000900057213 */ /* 0x000fe20000000000 */
[--C-:B------:R-:W-:Y:S02]  /*29b0*/  @!P1 IMAD.IADD R10, R10, 0x1, -R3.reuse ;  /* 0x000000010a0a9824 */ /* 0x100fe400078e0a03 */
[--C-:B------:R-:W-:Y:S01]  /*29c0*/  @!P0 IMAD.IADD R14, R14, 0x1, -R3.reuse ;  /* 0x000000010e0e8824 */ /* 0x100fe200078e0a03 */
[----:B------:R-:W-:Y:S01]  /*29d0*/  STL [R1+0x238c], R2 ;  /* 0x00238c0201007387 */ /* 0x000fe20000100800 */
[--C-:B------:R-:W-:Y:S01]  /*29e0*/  @!P4 IMAD.IADD R6, R6, 0x1, -R3.reuse ;  /* 0x000000010606c824 */ /* 0x100fe200078e0a03 */
[----:B------:R-:W-:Y:S01]  /*29f0*/  ISETP.GT.U32.AND P0, PT, R3, R10, PT ;  /* 0x0000000a0300720c */ /* 0x000fe20003f04070 */
[----:B------:R-:W-:Y:S01]  /*2a00*/  IMAD R4, R13, R7, R4 ;  /* 0x000000070d047224 */ /* 0x000fe200078e0204 */
[----:B------:R0:W-:Y:S01]  /*2a10*/  STL [R1+0x31c], R0 ;  /* 0x00031c0001007387 */ /* 0x0001e20000100800 */
[C---:B------:R-:W-:Y:S01]  /*2a20*/  ISETP.GT.U32.AND P3, PT, R3.reuse, R14, PT ;  /* 0x0000000e0300720c */ /* 0x040fe20003f64070 */
[----:B------:R-:W-:Y:S01]  /*2a30*/  @!P2 IMAD.IADD R8, R8, 0x1, -R3 ;  /* 0x000000010808a824 */ /* 0x000fe200078e0a03 */
[----:B------:R-:W-:-:S02]  /*2a40*/  ISETP.GT.U32.AND P6, PT, R3, R6, PT ;  /* 0x000000060300720c */ /* 0x000fc40003fc4070 */
[----:B------:R-:W-:Y:S02]  /*2a50*/  LOP3.LUT R7, R15, 0xfc, RZ, 0xfc, !PT ;  /* 0x000000fc0f077812 */ /* 0x000fe400078efcff */
[----:B------:R-:W-:Y:S02]  /*2a60*/  ISETP.GE.AND P2, PT, R29, RZ, PT ;  /* 0x000000ff1d00720c */ /* 0x000fe40003f46270 */
[----:B------:R-:W-:Y:S01]  /*2a70*/  ISETP.GE.AND P4, PT, R7, RZ, PT ;  /* 0x000000ff0700720c */ /* 0x000fe20003f86270 */
[----:B0-----:R-:W-:-:S04]  /*2a80*/  IMAD.HI.U32 R0, R24, R5, RZ ;  /* 0x0000000518007227 */ /* 0x001fc800078e00ff */
[----:B------:R-:W-:Y:S01]  /*2a90*/  IMAD.MOV R12, RZ, RZ, -R0 ;  /* 0x000000ffff0c7224 */ /* 0x000fe200078e0a00 */
[----:B------:R-:W-:Y:S01]  /*2aa0*/  LOP3.LUT R0, R15, 0xfa, RZ, 0xfc, !PT ;  /* 0x000000fa0f007812 */ /* 0x000fe200078efcff */
[----:B------:R-:W-:Y:S01]  /*2ab0*/  @!P0 IMAD.IADD R10, R10, 0x1, -R3 ;  /* 0x000000010a0a8824 */ /* 0x000fe200078e0a03 */
[----:B------:R-:W-:Y:S01]  /*2ac0*/  ISETP.GE.AND P0, PT, R28, RZ, PT ;  /* 0x000000ff1c00720c */ /* 0x000fe20003f06270 */
[----:B------:R-:W-:Y:S01]  /*2ad0*/  IMAD R12, R13, R12, R5 ;  /* 0x0000000c0d0c7224 */ /* 0x000fe200078e0205 */
[----:B------:R-:W-:Y:S01]  /*2ae0*/  IABS R5, R7 ;  /* 0x0000000700057213 */ /* 0x000fe20000000000 */
[--C-:B------:R-:W-:Y:S01]  /*2af0*/  @!P3 IMAD.IADD R14, R14, 0x1, -R3.reuse ;  /* 0x000000010e0eb824 */ /* 0x100fe200078e0a03 */
[----:B------:R-:W-:Y:S01]  /*2b00*/  ISETP.GE.AND P1, PT, R0, RZ, PT ;  /* 0x000000ff0000720c */ /* 0x000fe20003f26270 */
[----:B------:R-:W-:Y:S01]  /*2b10*/  @!P6 IMAD.IADD R6, R6, 0x1, -R3 ;  /* 0x000000010606e824 */ /* 0x000fe200078e0a03 */
[----:B------:R-:W-:Y:S01]  /*2b20*/  ISETP.GE.AND P3, PT, R18, RZ, PT ;  /* 0x000000ff1200720c */ /* 0x000fe20003f66270 */
[----:B------:R-:W-:Y:S01]  /*2b30*/  IMAD.HI.U32 R3, R24, R5, RZ ;  /* 0x0000000518037227 */ /* 0x000fe200078e00ff */
[----:B------:R-:W-:-:S02]  /*2b40*/  IABS R0, R0 ;  /* 0x0000000000007213 */ /* 0x000fc40000000000 */
[----:B------:R-:W-:Y:S01]  /*2b50*/  ISETP.GE.AND P6, PT, R19, RZ, PT ;  /* 0x000000ff1300720c */ /* 0x000fe20003fc6270 */
[----:B------:R-:W-:Y:S01]  /*2b60*/  IMAD.MOV R16, RZ, RZ, -R3 ;  /* 0x000000ffff107224 */ /* 0x000fe200078e0a03 */
[----:B------:R-:W-:Y:S01]  /*2b70*/  LOP3.LUT R19, R15, 0xea, RZ, 0xfc, !PT ;  /* 0x000000ea0f137812 */ /* 0x000fe200078efcff */
[----:B------:R-:W-:Y:S01]  /*2b80*/  @!P2 IMAD.MOV R8, RZ, RZ, -R8 ;  /* 0x000000ffff08a224 */ /* 0x000fe200078e0a08 */
[----:B------:R-:W-:Y:S01]  /*2b90*/  ISETP.GT.U32.AND P2, PT, R13, R12, PT ;  /* 0x0000000c0d00720c */ /* 0x000fe20003f44070 */
[----:B------:R-:W-:Y:S01]  /*2ba0*/  IMAD.HI.U32 R7, R24, R0, RZ ;  /* 0x0000000018077227 */ /* 0x000fe200078e00ff */
[----:B------:R-:W-:-:S03]  /*2bb0*/  LOP3.LUT R18, R15, 0xe4, RZ, 0xfc, !PT ;  /* 0x000000e40f127812 */ /* 0x000fc600078efcff */
[----:B------:R-:W-:Y:S01]  /*2bc0*/  IMAD R3, R13, R16, R5 ;  /* 0x000000100d037224 */ /* 0x000fe200078e0205 */
[----:B------:R-:W-:Y:S01]  /*2bd0*/  LOP3.LUT R5, R15, 0xf8, RZ, 0xfc, !PT ;  /* 0x000000f80f057812 */ /* 0x000fe200078efcff */
[----:B------:R-:W-:Y:S02]  /*2be0*/  IMAD.MOV R7, RZ, RZ, -R7 ;  /* 0x000000ffff077224 */ /* 0x000fe400078e0a07 */
[----:B------:R-:W-:Y:S01]  /*2bf0*/  @!P0 IMAD.MOV R6, RZ, RZ, -R6 ;  /* 0x000000ffff068224 */ /* 0x000fe200078e0a06 */
[C---:B------:R-:W-:Y:S01]  /*2c00*/  ISETP.GT.U32.AND P0, PT, R13.reuse, R3, PT ;  /* 0x000000030d00720c */ /* 0x040fe20003f04070 */
[----:B------:R-:W-:Y:S01]  /*2c10*/  @!P3 IMAD.MOV R14, RZ, RZ, -R14 ;  /* 0x000000ffff0eb224 */ /* 0x000fe200078e0a0e */
[C---:B------:R-:W-:Y:S01]  /*2c20*/  ISETP.GT.U32.AND P3, PT, R13.reuse, R4, PT ;  /* 0x000000040d00720c */ /* 0x040fe20003f64070 */
[C---:B------:R-:W-:Y:S01]  /*2c30*/  IMAD R0, R13.reuse, R7, R0 ;  /* 0x000000070d007224 */ /* 0x040fe200078e0200 */
[----:B------:R-:W-:Y:S01]  /*2c40*/  LOP3.LUT R7, RZ, c[0x0][0x178], RZ, 0x33, !PT ;  /* 0x00005e00ff077a12 */ /* 0x000fe200078e33ff */
[----:B------:R-:W-:Y:S01]  /*2c50*/  @!P6 IMAD.MOV R10, RZ, RZ, -R10 ;  /* 0x000000ffff0ae224 */ /* 0x000fe200078e0a0a */
[----:B------:R-:W-:Y:S01]  /*2c60*/  ISETP.NE.AND P6, PT, RZ, c[0x0][0x178], PT ;  /* 0x00005e00ff007a0c */ /* 0x000fe20003fc5270 */
[----:B------:R-:W-:Y:S01]  /*2c70*/  @!P2 IMAD.IADD R12, R12, 0x1, -R13 ;  /* 0x000000010c0ca824 */ /* 0x000fe200078e0a0d */
[----:B------:R-:W-:-:S02]  /*2c80*/  ISETP.GT.U32.AND P2, PT, R13, R0, PT ;  /* 0x000000000d00720c */ /* 0x000fc40003f44070 */
[----:B------:R-:W-:Y:S02]  /*2c90*/  SEL R2, R7, R10, !P6 ;  /* 0x0000000a07027207 */ /* 0x000fe40007000000 */
[----:B------:R-:W-:Y:S01]  /*2ca0*/  IABS R9, R5 ;  /* 0x0000000500097213 */ /* 0x000fe20000000000 */
[--C-:B------:R-:W-:Y:S01]  /*2cb0*/  @!P0 IMAD.IADD R3, R3, 0x1, -R13.reuse ;  /* 0x0000000103038824 */ /* 0x100fe200078e0a0d */
[C---:B------:R-:W-:Y:S01]  /*2cc0*/  SEL R11, R7.reuse, R14, !P6 ;  /* 0x0000000e070b7207 */ /* 0x040fe20007000000 */
[--C-:B------:R-:W-:Y:S01]  /*2cd0*/  @!P3 IMAD.IADD R4, R4, 0x1, -R13.reuse ;  /* 0x000000010404b824 */ /* 0x100fe200078e0a0d */
[----:B------:R0:W-:Y:S01]  /*2ce0*/  STL [R1+0x2400], R2 ;  /* 0x0024000201007387 */ /* 0x0001e20000100800 */
[----:B------:R-:W-:Y:S01]  /*2cf0*/  SEL R8, R7, R8, !P6 ;  /* 0x0000000807087207 */ /* 0x000fe20007000000 */
[----:B------:R-:W-:Y:S01]  /*2d00*/  IMAD.HI.U32 R10, R24, R9, RZ ;  /* 0x00000009180a7227 */ /* 0x000fe200078e00ff */
[C---:B------:R-:W-:Y:S01]  /*2d10*/  ISETP.GT.U32.AND P0, PT, R13.reuse, R3, PT ;  /* 0x000000030d00720c */ /* 0x040fe20003f04070 */
[----:B------:R-:W-:Y:S01]  /*2d20*/  STL [R1+0x1ec], R11 ;  /* 0x0001ec0b01007387 */ /* 0x000fe20000100800 */
[----:B------:R-:W-:Y:S01]  /*2d30*/  ISETP.GT.U32.AND P3, PT, R13, R12, PT ;  /* 0x0000000c0d00720c */ /* 0x000fe20003f64070 */
[----:B------:R-:W-:Y:S01]  /*2d40*/  @!P2 IMAD.IADD R0, R0, 0x1, -R13 ;  /* 0x000000010000a824 */ /* 0x000fe200078e0a0d */
[----:B------:R-:W-:Y:S01]  /*2d50*/  IABS R14, R20 ;  /* 0x00000014000e7213 */ /* 0x000fe20000000000 */
[----:B------:R1:W-:Y:S01]  /*2d60*/  STL [R1+0x1f8], R8 ;  /* 0x0001f80801007387 */ /* 0x0003e20000100800 */
[----:B------:R-:W-:Y:S01]  /*2d70*/  IMAD.MOV R10, RZ, RZ, -R10 ;  /* 0x000000ffff0a7224 */ /* 0x000fe200078e0a0a */
[----:B0-----:R-:W-:-:S02]  /*2d80*/  SEL R2, R7, R6, !P6 ;  /* 0x0000000607027207 */ /* 0x001fc40007000000 */
[----:B------:R-:W-:Y:S01]  /*2d90*/  LOP3.LUT R6, R15, 0xf6, RZ, 0xfc, !PT ;  /* 0x000000f60f067812 */ /* 0x000fe200078efcff */
[C---:B------:R-:W-:Y:S01]  /*2da0*/  IMAD R9, R13.reuse, R10, R9 ;  /* 0x0000000a0d097224 */ /* 0x040fe200078e0209 */
[C---:B------:R-:W-:Y:S01]  /*2db0*/  ISETP.GT.U32.AND P6, PT, R13.reuse, R4, PT ;  /* 0x000000040d00720c */ /* 0x040fe20003fc4070 */
[----:B------:R0:W-:Y:S01]  /*2dc0*/  STL [R1+0x1fc], R2 ;  /* 0x0001fc0201007387 */ /* 0x0001e20000100800 */
[----:B------:R-:W-:Y:S01]  /*2dd0*/  ISETP.GT.U32.AND P2, PT, R13, R0, PT ;  /* 0x000000000d00720c */ /* 0x000fe20003f44070 */
[--C-:B------:R-:W-:Y:S01]  /*2de0*/  @!P0 IMAD.IADD R3, R3, 0x1, -R13.reuse ;  /* 0x0000000103038824 */ /* 0x100fe200078e0a0d */
[----:B-1----:R-:W-:Y:S01]  /*2df0*/  IABS R8, R6 ;  /* 0x0000000600087213 */ /* 0x002fe20000000000 */
[----:B------:R-:W-:Y:S01]  /*2e00*/  @!P3 IMAD.IADD R12, R12, 0x1, -R13 ;  /* 0x000000010c0cb824 */ /* 0x000fe200078e0a0d */
[----:B------:R-:W-:Y:S01]  /*2e10*/  LOP3.LUT R7, R15, 0xf4, RZ, 0xfc, !PT ;  /* 0x000000f40f077812 */ /* 0x000fe200078efcff */
[----:B------:R-:W-:Y:S01]  /*2e20*/  IMAD.HI.U32 R22, R24, R14, RZ ;  /* 0x0000000e18167227 */ /* 0x000fe200078e00ff */
[----:B------:R-:W-:-:S02]  /*2e30*/  ISETP.GT.U32.AND P3, PT, R13, R9, PT ;  /* 0x000000090d00720c */ /* 0x000fc40003f64070 */
[----:B------:R-:W-:Y:S01]  /*2e40*/  IABS R26, R7 ;  /* 0x00000007001a7213 */ /* 0x000fe20000000000 */
[----:B------:R-:W-:Y:S01]  /*2e50*/  IMAD.HI.U32 R10, R24, R8, RZ ;  /* 0x00000008180a7227 */ /* 0x000fe200078e00ff */
[----:B------:R-:W-:-:S03]  /*2e60*/  ISETP.GE.AND P0, PT, R7, RZ, PT ;  /* 0x000000ff0700720c */ /* 0x000fc60003f06270 */
[----:B------:R-:W-:Y:S02]  /*2e70*/  IMAD.MOV R10, RZ, RZ, -R10 ;  /* 0x000000ffff0a7224 */ /* 0x000fe400078e0a0a */
[--C-:B------:R-:W-:Y:S01]  /*2e80*/  @!P6 IMAD.IADD R4, R4, 0x1, -R13.reuse ;  /* 0x000000010404e824 */ /* 0x100fe200078e0a0d */
[----:B------:R-:W-:Y:S01]  /*2e90*/  ISETP.GE.AND P6, PT, R15, RZ, PT ;  /* 0x000000ff0f00720c */ /* 0x000fe20003fc6270 */
[----:B------:R-:W-:Y:S02]  /*2ea0*/  IMAD R7, R13, R10, R8 ;  /* 0x0000000a0d077224 */ /* 0x000fe400078e0208 */
[--C-:B------:R-:W-:Y:S02]  /*2eb0*/  @!P2 IMAD.IADD R0, R0, 0x1, -R13.reuse ;  /* 0x000000010000a824 */ /* 0x100fe400078e0a0d */
[----:B------:R-:W-:Y:S01]  /*2ec0*/  @!P3 IMAD.IADD R9, R9, 0x1, -R13 ;  /* 0x000000010909b824 */ /* 0x000fe200078e0a0d */
[----:B------:R-:W-:Y:S01]  /*2ed0*/  ISETP.GT.U32.AND P2, PT, R13, R7, PT ;  /* 0x000000070d00720c */ /* 0x000fe20003f44070 */
[----:B0-----:R-:W-:-:S02]  /*2ee0*/  IMAD.MOV.U32 R2, RZ, RZ, R12 ;  /* 0x000000ffff027224 */ /* 0x001fc400078e000c */
[----:B------:R-:W-:Y:S01]  /*2ef0*/  IMAD.HI.U32 R11, R24, R26, RZ ;  /* 0x0000001a180b7227 */ /* 0x000fe200078e00ff */
[----:B------:R-:W-:-:S03]  /*2f00*/  ISETP.GT.U32.AND P3, PT, R13, R9, PT ;  /* 0x000000090d00720c */ /* 0x000fc60003f64070 */
[----:B------:R-:W-:Y:S01]  /*2f10*/  @!P6 IMAD.MOV R4, RZ, RZ, -R4 ;  /* 0x000000ffff04e224 */ /* 0x000fe200078e0a04 */
[----:B------:R-:W-:Y:S01]  /*2f20*/  ISETP.GE.AND P6, PT, R5, RZ, PT ;  /* 0x000000ff0500720c */ /* 0x000fe20003fc6270 */
[----:B------:R-:W-:Y:S01]  /*2f30*/  @!P5 IMAD.MOV R2, RZ, RZ, -R2 ;  /* 0x000000ffff02d224 */ /* 0x000fe200078e0a02 */
[----:B------:R-:W-:Y:S01]  /*2f40*/  LOP3.LUT R5, R15, 0xf2, RZ, 0xfc, !PT ;  /* 0x000000f20f057812 */ /* 0x000fe200078efcff */
[----:B------:R-:W-:Y:S01]  /*2f50*/  IMAD.MOV R11, RZ, RZ, -R11 ;  /* 0x000000ffff0b7224 */ /* 0x000fe200078e0a0b */
[----:B------:R0:W-:Y:S01]  /*2f60*/  STL [R1+0x2494], R4 ;  /* 0x0024940401007387 */ /* 0x0001e20000100800 */
[--C-:B------:R-:W-:Y:S01]  /*2f70*/  @!P2 IMAD.IADD R7, R7, 0x1, -R13.reuse ;  /* 0x000000010707a824 */ /* 0x100fe200078e0a0d */
[----:B------:R-:W-:Y:S01]  /*2f80*/  IABS R8, R5 ;  /* 0x0000000500087213 */ /* 0x000fe20000000000 */
[----:B------:R-:W-:Y:S01]  /*2f90*/  IMAD R26, R13, R11, R26 ;  /* 0x0000000b0d1a7224 */ /* 0x000fe200078e021a */
[----:B------:R-:W-:Y:S01]  /*2fa0*/  ISETP.GE.AND P5, PT, R6, RZ, PT ;  /* 0x000000ff0600720c */ /* 0x000fe20003fa6270 */
[----:B------:R-:W-:Y:S01]  /*2fb0*/  @!P3 IMAD.IADD R9, R9, 0x1, -R13 ;  /* 0x000000010909b824 */ /* 0x000fe200078e0a0d */
[C---:B------:R-:W-:Y:S01]  /*2fc0*/  ISETP.GT.U32.AND P2, PT, R13.reuse, R7, PT ;  /* 0x000000070d00720c */ /* 0x040fe20003f44070 */
[----:B------:R-:W-:Y:S01]  /*2fd0*/  IMAD.HI.U32 R6, R24, R8, RZ ;  /* 0x0000000818067227 */ /* 0x000fe200078e00ff */
[----:B------:R1:W-:Y:S01]  /*2fe0*/  STL [R1+0x1c4], R2 ;  /* 0x0001c40201007387 */ /* 0x0003e20000100800 */
[----:B------:R-:W-:-:S02]  /*2ff0*/  ISETP.GT.U32.AND P3, PT, R13, R26, PT ;  /* 0x0000001a0d00720c */ /* 0x000fc40003f64070 */
[----:B0-----:R-:W-:Y:S01]  /*3000*/  IMAD.MOV.U32 R4, RZ, RZ, R3 ;  /* 0x000000ffff047224 */ /* 0x001fe200078e0003 */
[C---:B------:R-:W-:Y:S01]  /*3010*/  LOP3.LUT R3, R15.reuse, 0xf0, RZ, 0xfc, !PT ;  /* 0x000000f00f037812 */ /* 0x040fe200078efcff */
[----:B------:R-:W-:Y:S01]  /*3020*/  IMAD.MOV R6, RZ, RZ, -R6 ;  /* 0x000000ffff067224 */ /* 0x000fe200078e0a06 */
[----:B------:R-:W-:Y:S01]  /*3030*/  LOP3.LUT R11, R15, 0xe2, RZ, 0xfc, !PT ;  /* 0x000000e20f0b7812 */ /* 0x000fe200078efcff */
[----:B------:R-:W-:Y:S01]  /*3040*/  @!P4 IMAD.MOV R4, RZ, RZ, -R4 ;  /* 0x000000ffff04c224 */ /* 0x000fe200078e0a04 */
[----:B------:R-:W-:Y:S01]  /*3050*/  IABS R21, R3 ;  /* 0x0000000300157213 */ /* 0x000fe20000000000 */
[----:B------:R-:W-:Y:S01]  /*3060*/  IMAD R8, R13, R6, R8 ;  /* 0x000000060d087224 */ /* 0x000fe200078e0208 */
[----:B------:R-:W-:Y:S01]  /*3070*/  ISETP.GE.AND P4, PT, R5, RZ, PT ;  /* 0x000000ff0500720c */ /* 0x000fe20003f86270 */
[----:B-1----:R-:W-:Y:S01]  /*3080*/  IMAD.MOV.U32 R2, RZ, RZ, R0 ;  /* 0x000000ffff027224 */ /* 0x002fe200078e0000 */
[----:B------:R0:W-:Y:S01]  /*3090*/  STL [R1+0x1c8], R4 ;  /* 0x0001c80401007387 */ /* 0x0001e20000100800 */
[----:B------:R-:W-:Y:S01]  /*30a0*/  IMAD.HI.U32 R0, R24, R21, RZ ;  /* 0x0000001518007227 */ /* 0x000fe200078e00ff */
[----:B------:R-:W-:-:S03]  /*30b0*/  LOP3.LUT R5, R15, 0xec, RZ, 0xfc, !PT ;  /* 0x000000ec0f057812 */ /* 0x000fc600078efcff */
[----:B------:R-:W-:Y:S01]  /*30c0*/  @!P2 IMAD.IADD R7, R7, 0x1, -R13 ;  /* 0x000000010707a824 */ /* 0x000fe200078e0a0d */
[----:B------:R-:W-:Y:S01]  /*30d0*/  ISETP.GT.U32.AND P2, PT, R13, R8, PT ;  /* 0x000000080d00720c */ /* 0x000fe20003f44070 */
[----:B------:R-:W-:Y:S01]  /*30e0*/  IMAD.MOV R0, RZ, RZ, -R0 ;  /* 0x000000ffff007224 */ /* 0x000fe200078e0a00 */
[----:B------:R-:W-:Y:S01]  /*30f0*/  IABS R16, R5 ;  /* 0x0000000500107213 */ /* 0x000fe20000000000 */
[----:B------:R-:W-:Y:S01]  /*3100*/  @!P1 IMAD.MOV R2, RZ, RZ, -R2 ;  /* 0x000000ffff029224 */ /* 0x000fe200078e0a02 */
[----:B------:R-:W-:Y:S01]  /*3110*/  ISETP.GE.AND P1, PT, R3, RZ, PT ;  /* 0x000000ff0300720c */ /* 0x000fe20003f26270 */
[----:B------:R-:W-:Y:S01]  /*3120*/  IMAD R21, R13, R0, R21 ;  /* 0x000000000d157224 */ /* 0x000fe200078e0215 */
[----:B------:R-:W-:Y:S01]  /*3130*/  LOP3.LUT R3, R15, 0xee, RZ, 0xfc, !PT ;  /* 0x000000ee0f037812 */ /* 0x000fe200078efcff */
[----:B0-----:R-:W-:Y:S01]  /*3140*/  IMAD.MOV.U32 R4, RZ, RZ, R9 ;  /* 0x000000ffff047224 */ /* 0x001fe200078e0009 */
[----:B------:R0:W-:Y:S01]  /*3150*/  STL [R1+0x1cc], R2 ;  /* 0x0001cc0201007387 */ /* 0x0001e20000100800 */
[--C-:B------:R-:W-:Y:S01]  /*3160*/  @!P3 IMAD.IADD R26, R26, 0x1, -R13.reuse ;  /* 0x000000011a1ab824 */ /* 0x100fe200078e0a0d */
[----:B------:R-:W-:Y:S01]  /*3170*/  IABS R10, R3 ;  /* 0x00000003000a7213 */ /* 0x000fe20000000000 */
[----:B------:R-:W-:Y:S01]  /*3180*/  @!P6 IMAD.MOV R4, RZ, RZ, -R4 ;  /* 0x000000ffff04e224 */ /* 0x000fe200078e0a04 */
[C---:B------:R-:W-:Y:S01]  /*3190*/  ISETP.GT.U32.AND P6, PT, R13.reuse, R21, PT ;  /* 0x000000150d00720c */ /* 0x040fe20003fc4070 */
[----:B------:R-:W-:Y:S01]  /*31a0*/  @!P2 IMAD.IADD R8, R8, 0x1, -R13 ;  /* 0x000000010808a824 */ /* 0x000fe200078e0a0d */
[C---:B------:R-:W-:Y:S01]  /*31b0*/  ISETP.GT.U32.AND P3, PT, R13.reuse, R26, PT ;  /* 0x0000001a0d00720c */ /* 0x040fe20003f64070 */
[----:B------:R-:W-:Y:S01]  /*31c0*/  IMAD.HI.U32 R6, R24, R10, RZ ;  /* 0x0000000a18067227 */ /* 0x000fe200078e00ff */
[----:B------:R-:W-:Y:S02]  /*31d0*/  STL [R1+0x1d0], R4 ;  /* 0x0001d00401007387 */ /* 0x000fe40000100800 */
[----:B------:R-:W-:Y:S01]  /*31e0*/  ISETP.GT.U32.AND P2, PT, R13, R8, PT ;  /* 0x000000080d00720c */ /* 0x000fe20003f44070 */
[----:B------:R-:W-:-:S02]  /*31f0*/  IMAD.MOV R6, RZ, RZ, -R6 ;  /* 0x000000ffff067224 */ /* 0x000fc400078e0a06 */
[----:B------:R-:W-:-:S04]  /*3200*/  IMAD.HI.U32 R0, R24, R16, RZ ;  /* 0x0000001018007227 */ /* 0x000fc800078e00ff */
[--C-:B------:R-:W-:Y:S02]  /*3210*/  @!P6 IMAD.IADD R21, R21, 0x1, -R13.reuse ;  /* 0x000000011515e824 */ /* 0x100fe400078e0a0d */
[--C-:B------:R-:W-:Y:S01]  /*3220*/  @!P3 IMAD.IADD R26, R26, 0x1, -R13.reuse ;  /* 0x000000011a1ab824 */ /* 0x100fe200078e0a0d */
[----:B------:R-:W-:Y:S01]  /*3230*/  ISETP.GE.AND P3, PT, R5, RZ, PT ;  /* 0x000000ff0500720c */ /* 0x000fe20003f66270 */
[C---:B------:R-:W-:Y:S01]  /*3240*/  IMAD R10, R13.reuse, R6, R10 ;  /* 0x000000060d0a7224 */ /* 0x040fe200078e020a */
[----:B------:R-:W-:Y:S01]  /*3250*/  IABS R5, R19 ;  /* 0x0000001300057213 */ /* 0x000fe20000000000 */
[----:B------:R-:W-:Y:S01]  /*3260*/  @!P2 IMAD.IADD R8, R8, 0x1, -R13 ;  /* 0x000000010808a824 */ /* 0x000fe200078e0a0d */
[C---:B------:R-:W-:Y:S01]  /*3270*/  ISETP.GT.U32.AND P6, PT, R13.reuse, R21, PT ;  /* 0x000000150d00720c */ /* 0x040fe20003fc4070 */
[----:B0-----:R-:W-:Y:S01]  /*3280*/  IMAD.MOV.U32 R2, RZ, RZ, R7 ;  /* 0x000000ffff027224 */ /* 0x001fe200078e0007 */
[----:B------:R-:W-:Y:S01]  /*3290*/  ISETP.GT.U32.AND P2, PT, R13, R10, PT ;  /* 0x0000000a0d00720c */ /* 0x000fe20003f44070 */
[----:B------:R-:W-:Y:S01]  /*32a0*/  IMAD.MOV R0, RZ, RZ, -R0 ;  /* 0x000000ffff007224 */ /* 0x000fe200078e0a00 */
[----:B------:R-:W-:Y:S01]  /*32b0*/  IABS R6, R18 ;  /* 0x0000001200067213 */ /* 0x000fe20000000000 */
[----:B------:R-:W-:-:S04]  /*32c0*/  IMAD.HI.U32 R7, R24, R5, RZ ;  /* 0x0000000518077227 */ /* 0x000fc800078e00ff */
[----:B------:R-:W-:Y:S01]  /*32d0*/  IMAD R16, R13, R0, R16 ;  /* 0x000000000d107224 */ /* 0x000fe200078e0210 */
[----:B------:R-:W-:Y:S01]  /*32e0*/  IABS R0, R11 ;  /* 0x0000000b00007213 */ /* 0x000fe20000000000 */
[----:B------:R-:W-:Y:S02]  /*32f0*/  IMAD.MOV R7, RZ, RZ, -R7 ;  /* 0x000000ffff077224 */ /* 0x000fe400078e0a07 */
[----:B------:R-:W-:Y:S01]  /*3300*/  @!P6 IMAD.IADD R21, R21, 0x1, -R13 ;  /* 0x000000011515e824 */ /* 0x000fe200078e0a0d */
[C---:B------:R-:W-:Y:S01]  /*3310*/  ISETP.GT.U32.AND P6, PT, R13.reuse, R16, PT ;  /* 0x000000100d00720c */ /* 0x040fe20003fc4070 */
[C---:B------:R-:W-:Y:S02]  /*3320*/  IMAD R5, R13.reuse, R7, R5 ;  /* 0x000000070d057224 */ /* 0x040fe400078e0205 */
[--C-:B------:R-:W-:Y:S02]  /*3330*/  @!P2 IMAD.IADD R10, R10, 0x1, -R13.reuse ;  /* 0x000000010a0aa824 */ /* 0x100fe400078e0a0d */
[----:B------:R-:W-:Y:S01]  /*3340*/  IMAD.MOV R22, RZ, RZ, -R22 ;  /* 0x000000ffff167224 */ /* 0x000fe200078e0a16 */
[----:B------:R-:W-:Y:S01]  /*3350*/  ISETP.GT.U32.AND P2, PT, R13, R5, PT ;  /* 0x000000050d00720c */ /* 0x000fe20003f44070 */
[----:B------:R-:W-:Y:S01]  /*3360*/  @!P5 IMAD.MOV R2, RZ, RZ, -R2 ;  /* 0x000000ffff02d224 */ /* 0x000fe200078e0a02 */
[----:B------:R-:W-:Y:S01]  /*3370*/  ISETP.GE.AND P5, PT, R3, RZ, PT ;  /* 0x000000ff0300720c */ /* 0x000fe20003fa6270 */
[----:B------:R-:W-:Y:S01]  /*3380*/  IMAD R14, R13, R22, R14 ;  /* 0x000000160d0e7224 */ /* 0x000fe200078e020e */
[----:B------:R-:W-:Y:S01]  /*3390*/  LOP3.LUT R3, R15, 0xe6, RZ, 0xfc, !PT ;  /* 0x000000e60f037812 */ /* 0x000fe200078efcff */
[----:B------:R-:W-:Y:S01]  /*33a0*/  @!P0 IMAD.MOV R26, RZ, RZ, -R26 ;  /* 0x000000ffff1a8224 */ /* 0x000fe200078e0a1a */
[----:B------:R0:W-:Y:S01]  /*33b0*/  STL [R1+0x1d4], R2 ;  /* 0x0001d40201007387 */ /* 0x0001e20000100800 */
[----:B------:R-:W-:Y:S01]  /*33c0*/  @!P6 IMAD.IADD R16, R16, 0x1, -R13 ;  /* 0x000000011010e824 */ /* 0x000fe200078e0a0d */
[----:B------:R-:W-:Y:S01]  /*33d0*/  IABS R12, R3 ;  /* 0x00000003000c7213 */ /* 0x000fe20000000000 */
[C---:B------:R-:W-:Y:S01]  /*33e0*/  IMAD.HI.U32 R7, R24.reuse, R6, RZ ;  /* 0x0000000618077227 */ /* 0x040fe200078e00ff */
[C---:B------:R-:W-:Y:S01]  /*33f0*/  ISETP.GT.U32.AND P6, PT, R13.reuse, R14, PT ;  /* 0x0000000e0d00720c */ /* 0x040fe20003fc4070 */
[----:B------:R1:W-:Y:S01]  /*3400*/  STL [R1+0x2498], R26 ;  /* 0x0024981a01007387 */ /* 0x0003e20000100800 */
[----:B------:R-:W-:Y:S01]  /*3410*/  ISETP.GT.U32.AND P0, PT, R13, R16, PT ;  /* 0x000000100d00720c */ /* 0x000fe20003f04070 */
[----:B------:R-:W-:-:S04]  /*3420*/  IMAD.HI.U32 R17, R24, R12, RZ ;  /* 0x0000000c18117227 */ /* 0x000fc800078e00ff */
[----:B0-----:R-:W-:Y:S02]  /*3430*/  IMAD.MOV.U32 R2, RZ, RZ, R8 ;  /* 0x000000ffff027224 */ /* 0x001fe400078e0008 */
[----:B------:R-:W-:Y:S01]  /*3440*/  @!P2 IMAD.IADD R5, R5, 0x1, -R13 ;  /* 0x000000010505a824 */ /* 0x000fe200078e0a0d */
[----:B------:R-:W-:Y:S01]  /*3450*/  ISETP.GT.U32.AND P2, PT, R13, R10, PT ;  /* 0x0000000a0d00720c */ /* 0x000fe20003f44070 */
[----:B------:R-:W-:Y:S01]  /*3460*/  @!P4 IMAD.MOV R2, RZ, RZ, -R2 ;  /* 0x000000ffff02c224 */ /* 0x000fe200078e0a02 */
[----:B-1----:R-:W-:Y:S01]  /*3470*/  LOP3.LUT R26, R15, 0xc, RZ, 0xfc, !PT ;  /* 0x0000000c0f1a7812 */ /* 0x002fe200078efcff */
[----:B------:R-:W-:Y:S02]  /*3480*/  IMAD.MOV R17, RZ, RZ, -R17 ;  /* 0x000000ffff117224 */ /* 0x000fe400078e0a11 */
[----:B------:R-:W-:Y:S01]  /*3490*/  IMAD.MOV R22, RZ, RZ, -R7 ;  /* 0x000000ffff167224 */ /* 0x000fe200078e0a07 */
[----:B------:R0:W-:Y:S01]  /*34a0*/  STL [R1+0x88], R2 ;  /* 0x0000880201007387 */ /* 0x0001e20000100800 */
[----:B------:R-:W-:Y:S01]  /*34b0*/  IMAD R7, R13, R17, R12 ;  /* 0x000000110d077224 */ /* 0x000fe200078e020c */
[----:B------:R-:W-:Y:S01]  /*34c0*/  LOP3.LUT R12, R15, 0xe0, RZ, 0xfc, !PT ;  /* 0x000000e00f0c7812 */ /* 0x000fe200078efcff */
[----:B------:R-:W-:-:S02]  /*34d0*/  IMAD R6, R13, R22, R6 ;  /* 0x000000160d067224 */ /* 0x000fc400078e0206 */
[----:B------:R-:W-:Y:S01]  /*34e0*/  @!P6 IMAD.IADD R14, R14, 0x1, -R13 ;  /* 0x000000010e0ee824 */ /* 0x000fe200078e0a0d */
[C---:B------:R-:W-:Y:S01]  /*34f0*/  ISETP.GT.U32.AND P6, PT, R13.reuse, R5, PT ;  /* 0x000000050d00720c */ /* 0x040fe20003fc4070 */
[----:B------:R-:W-:Y:S01]  /*3500*/  IMAD.HI.U32 R9, R24, R0, RZ ;  /* 0x0000000018097227 */ /* 0x000fe200078e00ff */
[----:B------:R-:W-:Y:S02]  /*3510*/  IABS R17, R12 ;  /* 0x0000000c00117213 */ /* 0x000fe40000000000 */
[C---:B------:R-:W-:Y:S01]  /*3520*/  ISETP.GT.U32.AND P4, PT, R13.reuse, R14, PT ;  /* 0x0000000e0d00720c */ /* 0x040fe20003f84070 */
[----:B0-----:R-:W-:Y:S02]  /*3530*/  IMAD.MOV.U32 R2, RZ, RZ, R21 ;  /* 0x000000ffff027224 */ /* 0x001fe400078e0015 */
[----:B------:R-:W-:Y:S01]  /*3540*/  @!P2 IMAD.IADD R10, R10, 0x1, -R13 ;  /* 0x000000010a0aa824 */ /* 0x000fe200078e0a0d */
[C---:B------:R-:W-:Y:S01]  /*3550*/  ISETP.GT.U32.AND P2, PT, R13.reuse, R6, PT ;  /* 0x000000060d00720c */ /* 0x040fe20003f44070 */
[----:B------:R-:W-:Y:S01]  /*3560*/  @!P1 IMAD.MOV R2, RZ, RZ, -R2 ;  /* 0x000000ffff029224 */ /* 0x000fe200078e0a02 */
[----:B------:R-:W-:Y:S01]  /*3570*/  ISETP.GT.U32.AND P1, PT, R13, R7, PT ;  /* 0x000000070d00720c */ /* 0x000fe20003f24070 */
[----:B------:R-:W-:-:S02]  /*3580*/  IMAD.MOV R9, RZ, RZ, -R9 ;  /* 0x000000ffff097224 */ /* 0x000fc400078e0a09 */
[--C-:B------:R-:W-:Y:S01]  /*3590*/  @!P0 IMAD.IADD R16, R16, 0x1, -R13.reuse ;  /* 0x0000000110108824 */ /* 0x100fe200078e0a0d */
[----:B------:R0:W-:Y:S01]  /*35a0*/  STL [R1+0x1c0], R2 ;  /* 0x0001c00201007387 */ /* 0x0001e20000100800 */
[----:B------:R-:W-:Y:S01]  /*35b0*/  IMAD R0, R13, R9, R0 ;  /* 0x000000090d007224 */ /* 0x000fe200078e0200 */
[----:B------:R-:W-:Y:S01]  /*35c0*/  LOP3.LUT R9, R15, 0xde, RZ, 0xfc, !PT ;  /* 0x000000de0f097812 */ /* 0x000fe200078efcff */
[--C-:B------:R-:W-:Y:S01]  /*35d0*/  @!P6 IMAD.IADD R5, R5, 0x1, -R13.reuse ;  /* 0x000000010505e824 */ /* 0x100fe200078e0a0d */
[----:B------:R-:W-:Y:S01]  /*35e0*/  ISETP.GE.AND P0, PT, R19, RZ, PT ;  /* 0x000000ff1300720c */ /* 0x000fe20003f06270 */
[----:B------:R-:W-:Y:S01]  /*35f0*/  IMAD.MOV.U32 R4, RZ, RZ, R10 ;  /* 0x000000ffff047224 */ /* 0x000fe200078e000a */
[----:B------:R-:W-:Y:S01]  /*3600*/  ISETP.GT.U32.AND P6, PT, R13, R0, PT ;  /* 0x000000000d00720c */ /* 0x000fe20003fc4070 */
[--C-:B------:R-:W-:Y:S01]  /*3610*/  @!P2 IMAD.IADD R6, R6, 0x1, -R13.reuse ;  /* 0x000000010606a824 */ /* 0x100fe200078e0a0d */
[----:B------:R-:W-:Y:S01]  /*3620*/  IABS R8, R9 ;  /* 0x0000000900087213 */ /* 0x000fe20000000000 */
[--C-:B------:R-:W-:Y:S01]  /*3630*/  @!P1 IMAD.IADD R7, R7, 0x1, -R13.reuse ;  /* 0x0000000107079824 */ /* 0x100fe200078e0a0d */
[----:B------:R-:W-:Y:S01]  /*3640*/  ISETP.GE.AND P1, PT, R3, RZ, PT ;  /* 0x000000ff0300720c */ /* 0x000fe20003f26270 */
[----:B0-----:R-:W-:Y:S01]  /*3650*/  IMAD.MOV.U32 R2, RZ, RZ, R16 ;  /* 0x000000ffff027224 */ /* 0x001fe200078e0010 */
[----:B------:R-:W-:Y:S01]  /*3660*/  ISETP.GE.AND P2, PT, R18, RZ, PT ;  /* 0x000000ff1200720c */ /* 0x000fe20003f46270 */
[----:B------:R-:W-:Y:S01]  /*3670*/  @!P4 IMAD.IADD R14, R14, 0x1, -R13 ;  /* 0x000000010e0ec824 */ /* 0x000fe200078e0a0d */
[----:B------:R-:W-:Y:S01]  /*3680*/  ISETP.GE.AND P4, PT, R20, RZ, PT ;  /* 0x000000ff1400720c */ /* 0x000fe20003f86270 */
[----:B------:R-:W-:Y:S01]  /*3690*/  @!P5 IMAD.MOV R4, RZ, RZ, -R4 ;  /* 0x000000ffff04d224 */ /* 0x000fe200078e0a04 */
[----:B------:R-:W-:Y:S01]  /*36a0*/  ISETP.GT.U32.AND P5, PT, R13, R7, PT ;  /* 0x000000070d00720c */ /* 0x000fe20003fa4070 */
[----:B------:R-:W-:Y:S01]  /*36b0*/  IMAD.HI.U32 R19, R24, R8, RZ ;  /* 0x0000000818137227 */ /* 0x000fe200078e00ff */
[----:B------:R-:W-:-:S02]  /*36c0*/  LOP3.LUT R10, R15, 0xdc, RZ, 0xfc, !PT ;  /* 0x000000dc0f0a7812 */ /* 0x000fc400078efcff */
[----:B------:R0:W-:Y:S01]  /*36d0*/  STL [R1+0x94], R4 ;  /* 0x0000940401007387 */ /* 0x0001e20000100800 */
[----:B------:R-:W-:Y:S01]  /*36e0*/  @!P3 IMAD.MOV R2, RZ, RZ, -R2 ;  /* 0x000000ffff02b224 */ /* 0x000fe200078e0a02 */
[----:B------:R-:W-:Y:S01]  /*36f0*/  ISETP.GT.U32.AND P3, PT, R13, R6, PT ;  /* 0x000000060d00720c */ /* 0x000fe20003f64070 */
[----:B------:R-:W-:Y:S01]  /*3700*/  IMAD.HI.U32 R21, R24, R17, RZ ;  /* 0x0000001118157227 */ /* 0x000fe200078e00ff */
[----:B------:R-:W-:Y:S02]  /*3710*/  IABS R16, R10 ;  /* 0x0000000a00107213 */ /* 0x000fe40000000000 */
[----:B------:R1:W-:Y:S01]  /*3720*/  STL [R1+0xb0], R2 ;  /* 0x0000b00201007387 */ /* 0x0003e20000100800 */
[----:B------:R-:W-:Y:S02]  /*3730*/  IMAD.MOV R19, RZ, RZ, -R19 ;  /* 0x000000ffff137224 */ /* 0x000fe400078e0a13 */
[----:B------:R-:W-:Y:S02]  /*3740*/  IMAD.MOV R21, RZ, RZ, -R21 ;  /* 0x000000ffff157224 */ /* 0x000fe400078e0a15 */
[----:B------:R-:W-:-:S02]  /*3750*/  @!P6 IMAD.IADD R0, R0, 0x1, -R13 ;  /* 0x000000010000e824 */ /* 0x000fc400078e0a0d */
[----:B0-----:R-:W-:Y:S01]  /*3760*/  IMAD.MOV.U32 R4, RZ, RZ, R5 ;  /* 0x000000ffff047224 */ /* 0x001fe200078e0005 */
[----:B------:R-:W-:Y:S01]  /*3770*/  LOP3.LUT R5, R15, 0xda, RZ, 0xfc, !PT ;  /* 0x000000da0f057812 */ /* 0x000fe200078efcff */
[C---:B------:R-:W-:Y:S01]  /*3780*/  IMAD R8, R13.reuse, R19, R8 ;  /* 0x000000130d087224 */ /* 0x040fe200078e0208 */
[----:B------:R-:W-:Y:S01]  /*3790*/  ISETP.GT.U32.AND P6, PT, R13, R0, PT ;  /* 0x000000000d00720c */ /* 0x000fe20003fc4070 */
[----:B-1----:R-:W-:Y:S01]  /*37a0*/  IMAD.MOV.U32 R2, RZ, RZ, R14 ;  /* 0x000000ffff027224 */ /* 0x002fe200078e000e */
[----:B------:R-:W-:Y:S01]  /*37b0*/  LOP3.LUT R14, R15, 0xd8, RZ, 0xfc, !PT ;  /* 0x000000d80f0e7812 */ /* 0x000fe200078efcff */
[----:B------:R-:W-:Y:S01]  /*37c0*/  IMAD R3, R13, R21, R17 ;  /* 0x000000150d037224 */ /* 0x000fe200078e0211 */
[----:B------:R-:W-:Y:S01]  /*37d0*/  LOP3.LUT R21, R15, 0x5c, RZ, 0xfc, !PT ;  /* 0x0000005c0f157812 */ /* 0x000fe200078efcff */
[----:B------:R-:W-:Y:S02]  /*37e0*/  @!P0 IMAD.MOV R4, RZ, RZ, -R4 ;  /* 0x000000ffff048224 */ /* 0x000fe400078e0a04 */
[----:B------:R-:W-:Y:S01]  /*37f0*/  @!P4 IMAD.MOV R2, RZ, RZ, -R2 ;  /* 0x000000ffff02c224 */ /* 0x000fe200078e0a02 */
[----:B------:R-:W-:Y:S01]  /*3800*/  ISETP.GT.U32.AND P0, PT, R13, R3, PT ;  /* 0x000000030d00720c */ /* 0x000fe20003f04070 */
[--C-:B------:R-:W-:Y:S01]  /*3810*/  @!P5 IMAD.IADD R7, R7, 0x1, -R13.reuse ;  /* 0x000000010707d824 */ /* 0x100fe200078e0a0d */
[----:B------:R-:W-:Y:S01]  /*3820*/  ISETP.GT.U32.AND P5, PT, R13, R8, PT ;  /* 0x000000080d00720c */ /* 0x000fe20003fa4070 */
[--C-:B------:R-:W-:Y:S01]  /*3830*/  @!P3 IMAD.IADD R6, R6, 0x1, -R13.reuse ;  /* 0x000000010606b824 */ /* 0x100fe200078e0a0d */
[----:B------:R0:W-:Y:S01]  /*3840*/  STL [R1+0xbc], R4 ;  /* 0x0000bc0401007387 */ /* 0x0001e20000100800 */
[----:B------:R-:W-:Y:S01]  /*3850*/  ISETP.GE.AND P4, PT, R11, RZ, PT ;  /* 0x000000ff0b00720c */ /* 0x000fe20003f86270 */
[----:B------:R-:W-:Y:S01]  /*3860*/  @!P6 IMAD.IADD R0, R0, 0x1, -R13 ;  /* 0x000000010000e824 */ /* 0x000fe200078e0a0d */
[----:B------:R-:W-:Y:S01]  /*3870*/  ISETP.GE.AND P3, PT, R12, RZ, PT ;  /* 0x000000ff0c00720c */ /* 0x000fe20003f66270 */
[----:B------:R1:W-:Y:S01]  /*3880*/  STL [R1+0xc4], R2 ;  /* 0x0000c40201007387 */ /* 0x0003e20000100800 */
[----:B------:R-:W-:Y:S01]  /*3890*/  IMAD.HI.U32 R12, R24, R16, RZ ;  /* 0x00000010180c7227 */ /* 0x000fe200078e00ff */
[----:B------:R-:W-:-:S02]  /*38a0*/  IABS R11, R5 ;  /* 0x00000005000b7213 */ /* 0x000fc40000000000 */
[----:B------:R-:W-:Y:S01]  /*38b0*/  ISETP.GE.AND P6, PT, R9, RZ, PT ;  /* 0x000000ff0900720c */ /* 0x000fe20003fc6270 */
[----:B------:R-:W-:Y:S02]  /*38c0*/  IMAD.MOV R12, RZ, RZ, -R12 ;  /* 0x000000ffff0c7224 */ /* 0x000fe400078e0a0c */
[----:B0-----:R-:W-:Y:S02]  /*38d0*/  IMAD.MOV.U32 R4, RZ, RZ, R7 ;  /* 0x000000ffff047224 */ /* 0x001fe400078e0007 */
[--C-:B------:R-:W-:Y:S02]  /*38e0*/  @!P5 IMAD.IADD R8, R8, 0x1, -R13.reuse ;  /* 0x000000010808d824 */ /* 0x100fe400078e0a0d */
[----:B-1----:R-:W-:Y:S02]  /*38f0*/  IMAD.MOV.U32 R2, RZ, RZ, R6 ;  /* 0x000000ffff027224 */ /* 0x002fe400078e0006 */
[----:B------:R-:W-:Y:S01]  /*3900*/  @!P1 IMAD.MOV R4, RZ, RZ, -R4 ;  /* 0x000000ffff049224 */ /* 0x000fe200078e0a04 */
[----:B------:R-:W-:Y:S01]  /*3910*/  ISETP.GT.U32.AND P5, PT, R13, R8, PT ;  /* 0x000000080d00720c */ /* 0x000fe20003fa4070 */
[----:B------:R-:W-:Y:S01]  /*3920*/  @!P2 IMAD.MOV R2, RZ, RZ, -R2 ;  /* 0x000000ffff02a224 */ /* 0x000fe200078e0a02 */
[----:B------:R-:W-:Y:S01]  /*3930*/  ISETP.GE.AND P2, PT, R5, RZ, PT ;  /* 0x000000ff0500720c */ /* 0x000fe20003f46270 */
[----:B------:R-:W-:Y:S01]  /*3940*/  @!P0 IMAD.IADD R3, R3, 0x1, -R13 ;  /* 0x0000000103038824 */ /* 0x000fe200078e0a0d */
[----:B------:R-:W-:Y:S01]  /*3950*/  STL [R1+0x1a4], R4 ;  /* 0x0001a40401007387 */ /* 0x000fe20000100800 */
[----:B------:R-:W-:Y:S01]  /*3960*/  IMAD R16, R13, R12, R16 ;  /* 0x0000000c0d107224 */ /* 0x000fe200078e0210 */
[----:B------:R-:W-:Y:S01]  /*3970*/  LOP3.LUT R5, R15, 0xd4, RZ, 0xfc, !PT ;  /* 0x000000d40f057812 */ /* 0x000fe200078efcff */
[----:B------:R-:W-:Y:S01]  /*3980*/  IMAD.HI.U32 R9, R24, R11, RZ ;  /* 0x0000000b18097227 */ /* 0x000fe200078e00ff */
[----:B------:R0:W-:Y:S01]  /*3990*/  STL [R1+0x1a8], R2 ;  /* 0x0001a80201007387 */ /* 0x0001e20000100800 */
[----:B------:R-:W-:-:S02]  /*39a0*/  ISETP.GT.U32.AND P1, PT, R13, R3, PT ;  /* 0x000000030d00720c */ /* 0x000fc40003f24070 */
[----:B------:R-:W-:Y:S01]  /*39b0*/  IMAD.MOV R9, RZ, RZ, -R9 ;  /* 0x000000ffff097224 */ /* 0x000fe200078e0a09 */
[----:B------:R-:W-:Y:S01]  /*39c0*/  ISETP.GE.AND P0, PT, R10, RZ, PT ;  /* 0x000000ff0a00720c */ /* 0x000fe20003f06270 */
[----:B------:R-:W-:Y:S01]  /*39d0*/  @!P5 IMAD.IADD R8, R8, 0x1, -R13 ;  /* 0x000000010808d824 */ /* 0x000fe200078e0a0d */
[----:B------:R-:W-:Y:S01]  /*39e0*/  LOP3.LUT R10, R15, 0xd0, RZ, 0xfc, !PT ;  /* 0x000000d00f0a7812 */ /* 0x000fe200078efcff */
[----:B------:R-:W-:Y:S01]  /*39f0*/  IMAD R11, R13, R9, R11 ;  /* 0x000000090d0b7224 */ /* 0x000fe200078e020b */
[----:B------:R-:W-:Y:S01]  /*3a00*/  IABS R9, R5 ;  /* 0x0000000500097213 */ /* 0x000fe20000000000 */
[----:B0-----:R-:W-:Y:S01]  /*3a10*/  IMAD.MOV.U32 R2, RZ, RZ, R0 ;  /* 0x000000ffff027224 */ /* 0x001fe200078e0000 */
[----:B------:R-:W-:Y:S02]  /*3a20*/  LOP3.LUT R0, R15, 0xd6, RZ, 0xfc, !PT ;  /* 0x000000d60f007812 */ /* 0x000fe400078efcff */
[C---:B------:R-:W-:Y:S01]  /*3a30*/  ISETP.GT.U32.AND P5, PT, R13.reuse, R11, PT ;  /* 0x0000000b0d00720c */ /* 0x040fe20003fa4070 */
[----:B------:R-:W-:Y:S01]  /*3a40*/  @!P4 IMAD.MOV R2, RZ, RZ, -R2 ;  /* 0x000000ffff02c224 */ /* 0x000fe200078e0a02 */
[----:B------:R-:W-:Y:S01]  /*3a50*/  ISETP.GT.U32.AND P4, PT, R13, R16, PT ;  /* 0x000000100d00720c */ /* 0x000fe20003f84070 */
[----:B------:R-:W-:Y:S01]  /*3a60*/  @!P1 IMAD.IADD R3, R3, 0x1, -R13 ;  /* 0x0000000103039824 */ /* 0x000fe200078e0a0d */
[----:B------:R-:W-:-:S02]  /*3a70*/  ISETP.GE.AND P1, PT, R14, RZ, PT ;  /* 0x000000ff0e00720c */ /* 0x000fc40003f26270 */
[----:B------:R-:W-:Y:S01]  /*3a80*/  IABS R14, R14 ;  /* 0x0000000e000e7213 */ /* 0x000fe20000000000 */
[----:B------:R0:W-:Y:S01]  /*3a90*/  STL [R1+0x1b0], R2 ;  /* 0x0001b00201007387 */ /* 0x0001e20000100800 */
[----:B------:R-:W-:Y:S02]  /*3aa0*/  IABS R7, R0 ;  /* 0x0000000000077213 */ /* 0x000fe40000000000 */
[----:B------:R-:W-:Y:S01]  /*3ab0*/  IABS R17, R10 ;  /* 0x0000000a00117213 */ /* 0x000fe20000000000 */
[----:B------:R-:W-:-:S04]  /*3ac0*/  IMAD.HI.U32 R6, R24, R14, RZ ;  /* 0x0000000e18067227 */ /* 0x000fc800078e00ff */
[----:B------:R-:W-:Y:S02]  /*3ad0*/  @!P4 IMAD.IADD R16, R16, 0x1, -R13 ;  /* 0x000000011010c824 */ /* 0x000fe400078e0a0d */
[----:B0-----:R-:W-:Y:S02]  /*3ae0*/  IMAD.MOV.U32 R2, RZ, RZ, R3 ;  /* 0x000000ffff027224 */ /* 0x001fe400078e0003 */
[----:B------:R-:W-:Y:S01]  /*3af0*/  IMAD.MOV R6, RZ, RZ, -R6 ;  /* 0x000000ffff067224 */ /* 0x000fe200078e0a06 */
[----:B------:R-:W-:Y:S01]  /*3b00*/  ISETP.GT.U32.AND P4, PT, R13, R16, PT ;  /* 0x000000100d00720c */ /* 0x000fe20003f84070 */
[----:B------:R-:W-:Y:S01]  /*3b10*/  @!P3 IMAD.MOV R2, RZ, RZ, -R2 ;  /* 0x000000ffff02b224 */ /* 0x000fe200078e0a02 */
[----:B------:R-:W-:Y:S01]  /*3b20*/  ISETP.GE.AND P3, PT, R0, RZ, PT ;  /* 0x000000ff0000720c */ /* 0x000fe20003f66270 */
[----:B------:R-:W-:Y:S02]  /*3b30*/  @!P5 IMAD.IADD R11, R11, 0x1, -R13 ;  /* 0x000000010b0bd824 */ /* 0x000fe400078e0a0d */
[C---:B------:R-:W-:Y:S01]  /*3b40*/  IMAD R14, R13.reuse, R6, R14 ;  /* 0x000000060d0e7224 */ /* 0x040fe200078e020e */
[----:B------:R0:W-:Y:S01]  /*3b50*/  STL [R1+0x1bc], R2 ;  /* 0x0001bc0201007387 */ /* 0x0001e20000100800 */
[----:B------:R-:W-:Y:S01]  /*3b60*/  IMAD.HI.U32 R0, R24, R9, RZ ;  /* 0x0000000918007227 */ /* 0x000fe200078e00ff */
[----:B------:R-:W-:-:S03]  /*3b70*/  ISETP.GT.U32.AND P5, PT, R13, R11, PT ;  /* 0x0000000b0d00720c */ /* 0x000fc60003fa4070 */
[----:B------:R-:W-:-:S04]  /*3b80*/  IMAD.HI.U32 R3, R24, R7, RZ ;  /* 0x0000000718037227 */ /* 0x000fc800078e00ff */
[----:B------:R-:W-:Y:S01]  /*3b90*/  @!P4 IMAD.IADD R16, R16, 0x1, -R13 ;  /* 0x000000011010c824 */ /* 0x000fe200078e0a0d */
[----:B------:R-:W-:Y:S01]  /*3ba0*/  ISETP.GT.U32.AND P4, PT, R13, R14, PT ;  /* 0x0000000e0d00720c */ /* 0x000fe20003f84070 */
[----:B0-----:R-:W-:Y:S01]  /*3bb0*/  IMAD.MOV.U32 R2, RZ, RZ, R8 ;  /* 0x000000ffff027224 */ /* 0x001fe200078e0008 */
[----:B------:R-:W-:Y:S01]  /*3bc0*/  LOP3.LUT R8, R15, 0xce, RZ, 0xfc, !PT ;  /* 0x000000ce0f087812 */ /* 0x000fe200078efcff */
[----:B------:R-:W-:Y:S02]  /*3bd0*/  IMAD.MOV R3, RZ, RZ, -R3 ;  /* 0x000000ffff037224 */ /* 0x000fe400078e0a03 */
[----:B------:R-:W-:Y:S01]  /*3be0*/  @!P6 IMAD.MOV R2, RZ, RZ, -R2 ;  /* 0x000000ffff02e224 */ /* 0x000fe200078e0a02 */
[----:B------:R-:W-:Y:S01]  /*3bf0*/  ISETP.GE.AND P6, PT, R5, RZ, PT ;  /* 0x000000ff0500720c */ /* 0x000fe20003fc6270 */
[----:B------:R-:W-:Y:S01]  /*3c00*/  IMAD.MOV R5, RZ, RZ, -R0 ;  /* 0x000000ffff057224 */ /* 0x000fe200078e0a00 */
[----:B------:R-:W-:Y:S01]  /*3c10*/  LOP3.LUT R0, R15, 0xd2, RZ, 0xfc, !PT ;  /* 0x000000d20f007812 */ /* 0x000fe200078efcff */
[C---:B------:R-:W-:Y:S01]  /*3c20*/  IMAD R7, R13.reuse, R3, R7 ;  /* 0x000000030d077224 */ /* 0x040fe200078e0207 */
[----:B------:R0:W-:Y:S01]  /*3c30*/  STL [R1+0x1b8], R2 ;  /* 0x0001b80201007387 */ /* 0x0001e20000100800 */
[----:B------:R-:W-:Y:S01]  /*3c40*/  IMAD R9, R13, R5, R9 ;  /* 0x000000050d097224 */ /* 0x000fe200078e0209 */
[----:B------:R-:W-:Y:S01]  /*3c50*/  IABS R5, R0 ;  /* 0x0000000000057213 */ /* 0x000fe20000000000 */
[--C-:B------:R-:W-:Y:S01]  /*3c60*/  @!P5 IMAD.IADD R11, R11, 0x1, -R13.reuse ;  /* 0x000000010b0bd824 */ /* 0x100fe200078e0a0d */
[----:B------:R-:W-:Y:S01]  /*3c70*/  ISETP.GT.U32.AND P5, PT, R13, R7, PT ;  /* 0x000000070d00720c */ /* 0x000fe20003fa4070 */
[----:B------:R-:W-:Y:S01]  /*3c80*/  @!P4 IMAD.IADD R14, R14, 0x1, -R13 ;  /* 0x000000010e0ec824 */ /* 0x000fe200078e0a0d */
[----:B------:R-:W-:-:S02]  /*3c90*/  IABS R12, R8 ;  /* 0x00000008000c7213 */ /* 0x000fc40000000000 */
[----:B------:R-:W-:Y:S01]  /*3ca0*/  LOP3.LUT R3, R15, 0xcc, RZ, 0xfc, !PT ;  /* 0x000000cc0f037812 */ /* 0x000fe200078efcff */
[----:B0-----:R-:W-:Y:S01]  /*3cb0*/  IMAD.MOV.U32 R2, RZ, RZ, R16 ;  /* 0x000000ffff027224 */ /* 0x001fe200078e0010 */
[C---:B------:R-:W-:Y:S01]  /*3cc0*/  ISETP.GT.U32.AND P4, PT, R13.reuse, R14, PT ;  /* 0x0000000e0d00720c */ /* 0x040fe20003f84070 */
[----:B------:R-:W-:Y:S01]  /*3cd0*/  IMAD.MOV.U32 R16, RZ, RZ, R17 ;  /* 0x000000ffff107224 */ /* 0x000fe200078e0011 */
[----:B------:R-:W-:Y:S01]  /*3ce0*/  IABS R6, R3 ;  /* 0x0000000300067213 */ /* 0x000fe20000000000 */
[----:B------:R-:W-:Y:S01]  /*3cf0*/  @!P0 IMAD.MOV R2, RZ, RZ, -R2 ;  /* 0x000000ffff028224 */ /* 0x000fe200078e0a02 */
[----:B------:R-:W-:Y:S01]  /*3d00*/  ISETP.GT.U32.AND P0, PT, R13, R9, PT ;  /* 0x000000090d00720c */ /* 0x000fe20003f04070 */
[----:B------:R-:W-:-:S03]  /*3d10*/  IMAD.HI.U32 R17, R24, R5, RZ ;  /* 0x0000000518117227 */ /* 0x000fc600078e00ff */
[----:B------:R0:W-:Y:S01]  /*3d20*/  STL [R1+0x1b4], R2 ;  /* 0x0001b40201007387 */ /* 0x0001e20000100800 */
[----:B------:R-:W-:Y:S02]  /*3d30*/  IMAD.MOV R17, RZ, RZ, -R17 ;  /* 0x000000ffff117224 */ /* 0x000fe400078e0a11 */
[--C-:B------:R-:W-:Y:S02]  /*3d40*/  @!P5 IMAD.IADD R7, R7, 0x1, -R13.reuse ;  /* 0x000000010707d824 */ /* 0x100fe400078e0a0d */
[----:B------:R-:W-:-:S03]  /*3d50*/  @!P4 IMAD.IADD R14, R14, 0x1, -R13 ;  /* 0x000000010e0ec824 */ /* 0x000fc600078e0a0d */
[----:B------:R-:W-:Y:S01]  /*3d60*/  ISETP.GT.U32.AND P5, PT, R13, R7, PT ;  /* 0x000000070d00720c */ /* 0x000fe20003fa4070 */
[----:B------:R-:W-:Y:S02]  /*3d70*/  @!P0 IMAD.IADD R9, R9, 0x1, -R13 ;  /* 0x0000000109098824 */ /* 0x000fe400078e0a0d */
[----:B0-----:R-:W-:Y:S02]  /*3d80*/  IMAD.MOV.U32 R2, RZ, RZ, R11 ;  /* 0x000000ffff027224 */ /* 0x001fe400078e000b */
[----:B------:R-:W-:Y:S01]  /*3d90*/  IMAD.MOV.U32 R11, RZ, RZ, R12 ;  /* 0x000000ffff0b7224 */ /* 0x000fe200078e000c */
[C---:B------:R-:W-:Y:S01]  /*3da0*/  ISETP.GT.U32.AND P0, PT, R13.reuse, R9, PT ;  /* 0x000000090d00720c */ /* 0x040fe20003f04070 */
[----:B------:R-:W-:Y:S01]  /*3db0*/  @!P2 IMAD.MOV R2, RZ, RZ, -R2 ;  /* 0x000000ffff02a224 */ /* 0x000fe200078e0a02 */
[----:B------:R-:W-:Y:S01]  /*3dc0*/  ISETP.GE.AND P2, PT, R0, RZ, PT ;  /* 0x000000ff0000720c */ /* 0x000fe20003f46270 */
[C---:B------:R-:W-:Y:S02]  /*3dd0*/  IMAD R0, R13.reuse, R17, R5 ;  /* 0x000000110d007224 */ /* 0x040fe400078e0205 */
[C---:B------:R-:W-:Y:S01]  /*3de0*/  IMAD.HI.U32 R5, R24.reuse, R11, RZ ;  /* 0x0000000b18057227 */ /* 0x040fe200078e00ff */
[----:B------:R0:W-:Y:S02]  /*3df0*/  STL [R1+0x1ac], R2 ;  /* 0x0001ac0201007387 */ /* 0x0001e40000100800 */
[----:B------:R-:W-:Y:S01]  /*3e00*/  ISETP.GT.U32.AND P4, PT, R13, R0, PT ;  /* 0x000000000d00720c */ /* 0x000fe20003f84070 */
[----:B------:R-:W-:-:S04]  /*3e10*/  IMAD.HI.U32 R17, R24, R16, RZ ;  /* 0x0000001018117227 */ /* 0x000fc800078e00ff */
[----:B------:R-:W-:-:S04]  /*3e20*/  IMAD.HI.U32 R12, R24, R6, RZ ;  /* 0x00000006180c7227 */ /* 0x000fc800078e00ff */
[----:B0-----:R-:W-:Y:S02]  /*3e30*/  IMAD.MOV.U32 R2, RZ, RZ, R14 ;  /* 0x000000ffff027224 */ /* 0x001fe400078e000e */
[----:B------:R-:W-:Y:S02]  /*3e40*/  IMAD.MOV R5, RZ, RZ, -R5 ;  /* 0x000000ffff057224 */ /* 0x000fe400078e0a05 */
[----:B------:R-:W-:Y:S02]  /*3e50*/  @!P1 IMAD.MOV R2, RZ, RZ, -R2 ;  /* 0x000000ffff029224 */ /* 0x000fe400078e0a02 */
[----:B------:R-:W-:Y:S02]  /*3e60*/  IMAD.MOV R17, RZ, RZ, -R17 ;  /* 0x000000ffff117224 */ /* 0x000fe400078e0a11 */
[----:B------:R-:W-:Y:S01]  /*3e70*/  IMAD.MOV R12, RZ, RZ, -R12 ;  /* 0x000000ffff0c7224 */ /* 0x000fe200078e0a0c */
[----:B------:R0:W-:Y:S01]  /*3e80*/  STL [R1+0xd0], R2 ;  /* 0x0000d00201007387 */ /* 0x0001e20000100800 */
[----:B------:R-:W-:Y:S01]  /*3e90*/  IMAD R11, R13, R5, R11 ;  /* 0x000000050d0b7224 */ /* 0x000fe200078e020b */
[----:B------:R-:W-:Y:S01]  /*3ea0*/  LOP3.LUT R5, R15, 0xca, RZ, 0xfc, !PT ;  /* 0x000000ca0f057812 */ /* 0x000fe200078efcff */
[----:B------:R-:W-:-:S02]  /*3eb0*/  @!P0 IMAD.IADD R9, R9, 0x1, -R13 ;  /* 0x0000000109098824 */ /* 0x000fc400078e0a0d */
[----:B------:R-:W-:Y:S01]  /*3ec0*/  @!P5 IMAD.IADD R7, R7, 0x1, -R13 ;  /* 0x000000010707d824 */ /* 0x000fe200078e0a0d */
[----:B------:R-:W-:Y:S01]  /*3ed0*/  ISETP.GE.AND P5, PT, R10, RZ, PT ;  /* 0x000000ff0a00720c */ /* 0x000fe20003fa6270 */
[C---:B------:R-:W-:Y:S01]  /*3ee0*/  IMAD R10, R13.reuse, R17, R16 ;  /* 0x000000110d0a7224 */ /* 0x040fe200078e0210 */
[C---:B------:R-:W-:Y:S01]  /*3ef0*/  ISETP.GT.U32.AND P0, PT, R13.reuse, R11, PT ;  /* 0x0000000b0d00720c */ /* 0x040fe20003f04070 */
[C---:B------:R-:W-:Y:S01]  /*3f00*/  IMAD R6, R13.reuse, R12, R6 ;  /* 0x0000000c0d067224 */ /* 0x040fe200078e0206 */
[----:B------:R-:W-:Y:S01]  /*3f10*/  IABS R12, R5 ;  /* 0x00000005000c7213 */ /* 0x000fe20000000000 */
[----:B0-----:R-:W-:Y:S01]  /*3f20*/  IMAD.MOV.U32 R2, RZ, RZ, R9 ;  /* 0x000000ffff027224 */ /* 0x001fe200078e0009 */
[C---:B------:R-:W-:Y:S01]  /*3f30*/  ISETP.GT.U32.AND P1, PT, R13.reuse, R10, PT ;  /* 0x0000000a0d00720c */ /* 0x040fe20003f24070 */
[----:B------:R-:W-:Y:S02]  /*3f40*/  @!P4 IMAD.IADD R0, R0, 0x1, -R13 ;  /* 0x000000010000c824 */ /* 0x000fe400078e0a0d */
[----:B------:R-:W-:Y:S01]  /*3f50*/  @!P6 IMAD.MOV R2, RZ, RZ, -R2 ;  /* 0x000000ffff02e224 */ /* 0x000fe200078e0a02 */
[C---:B------:R-:W-:Y:S01]  /*3f60*/  ISETP.GT.U32.AND P6, PT, R13.reuse, R6, PT ;  /* 0x000000060d00720c */ /* 0x040fe20003fc4070 */
[----:B------:R-:W-:Y:S01]  /*3f70*/  IMAD.MOV.U32 R4, RZ, RZ, R7 ;  /* 0x000000ffff047224 */ /* 0x000fe200078e0007 */
[----:B------:R-:W-:Y:S01]  /*3f80*/  ISETP.GT.U32.AND P4, PT, R13, R0, PT ;  /* 0x000000000d00720c */ /* 0x000fe20003f84070 */
[----:B------:R-:W-:-:S02]  /*3f90*/  IMAD.MOV.U32 R7, RZ, RZ, R12 ;  /* 0x000000ffff077224 */ /* 0x000fc400078e000c */
[----:B------:R-:W-:Y:S01]  /*3fa0*/  @!P3 IMAD.MOV R4, RZ, RZ, -R4 ;  /* 0x000000ffff04b224 */ /* 0x000fe200078e0a04 */
[----:B------:R-:W-:Y:S01]  /*3fb0*/  ISETP.GE.AND P3, PT, R8, RZ, PT ;  /* 0x000000ff0800720c */ /* 0x000fe20003f66270 */
[----:B------:R-:W-:Y:S01]  /*3fc0*/  IMAD.HI.U32 R9, R24, R7, RZ ;  /* 0x0000000718097227 */ /* 0x000fe200078e00ff */
[----:B------:R-:W-:Y:S02]  /*3fd0*/  LOP3.LUT R8, R15, 0xc8, RZ, 0xfc, !PT ;  /* 0x000000c80f087812 */ /* 0x000fe400078efcff */
[----:B------:R-:W-:Y:S01]  /*3fe0*/  STL [R1+0x198], R4 ;  /* 0x0001980401007387 */ /* 0x000fe20000100800 */
[----:B------:R-:W-:Y:S01]  /*3ff0*/  @!P0 IMAD.IADD R11, R11, 0x1, -R13 ;  /* 0x000000010b0b8824 */ /* 0x000fe200078e0a0d */
[----:B------:R-:W-:Y:S01]  /*4000*/  IABS R12, R8 ;  /* 0x00000008000c7213 */ /* 0x000fe20000000000 */
[----:B------:R-:W-:Y:S01]  /*4010*/  IMAD.MOV R9, RZ, RZ, -R9 ;  /* 0x000000ffff097224 */ /* 0x000fe200078e0a09 */
[----:B------:R0:W-:Y:S01]  /*4020*/  STL [R1+0x19c], R2 ;  /* 0x00019c0201007387 */ /* 0x0001e20000100800 */
[--C-:B------:R-:W-:Y:S01]  /*4030*/  @!P1 IMAD.IADD R10, R10, 0x1, -R13.reuse ;  /* 0x000000010a0a9824 */ /* 0x100fe200078e0a0d */
[----:B------:R-:W-:Y:S01]  /*4040*/  ISETP.GE.AND P1, PT, R5, RZ, PT ;  /* 0x000000ff0500720c */ /* 0x000fe20003f26270 */
[--C-:B------:R-:W-:Y:S01]  /*4050*/  @!P6 IMAD.IADD R6, R6, 0x1, -R13.reuse ;  /* 0x000000010606e824 */ /* 0x100fe200078e0a0d */
[C---:B------:R-:W-:Y:S01]  /*4060*/  ISETP.GT.U32.AND P6, PT, R13.reuse, R11, PT ;  /* 0x0000000b0d00720c */ /* 0x040fe20003fc4070 */
[----:B------:R-:W-:Y:S01]  /*4070*/  @!P4 IMAD.IADD R0, R0, 0x1, -R13 ;  /* 0x000000010000c824 */ /* 0x000fe200078e0a0d */
[C---:B------:R-:W-:Y:S01]  /*4080*/  ISETP.GT.U32.AND P0, PT, R13.reuse, R10, PT ;  /* 0x0000000a0d00720c */ /* 0x040fe20003f04070 */
[----:B------:R-:W-:Y:S01]  /*4090*/  IMAD R7, R13, R9, R7 ;  /* 0x000000090d077224 */ /* 0x000fe200078e0207 */
[----:B------:R-:W-:Y:S01]  /*40a0*/  ISETP.GE.AND P4, PT, R3, RZ, PT ;  /* 0x000000ff0300720c */ /* 0x000fe20003f86270 */
[----:B------:R-:W-:Y:S01]  /*40b0*/  IMAD.HI.U32 R9, R24, R12, RZ ;  /* 0x0000000c18097227 */ /* 0x000fe200078e00ff */
[----:B------:R-:W-:-:S02]  /*40c0*/  LOP3.LUT R3, R15, 0xc2, RZ, 0xfc, !PT ;  /* 0x000000c20f037812 */ /* 0x000fc400078efcff */
[C---:B------:R-:W-:Y:S01]  /*40d0*/  LOP3.LUT R5, R15.reuse, 0xc6, RZ, 0xfc, !PT ;  /* 0x000000c60f057812 */ /* 0x040fe200078efcff */
[----:B0-----:R-:W-:Y:S01]  /*40e0*/  IMAD.MOV.U32 R2, RZ, RZ, R0 ;  /* 0x000000ffff027224 */ /* 0x001fe200078e0000 */
[----:B------:R-:W-:Y:S01]  /*40f0*/  IABS R16, R3 ;  /* 0x0000000300107213 */ /* 0x000fe20000000000 */
[----:B------:R-:W-:Y:S01]  /*4100*/  IMAD.MOV R9, RZ, RZ, -R9 ;  /* 0x000000ffff097224 */ /* 0x000fe200078e0a09 */
[----:B------:R-:W-:Y:S01]  /*4110*/  LOP3.LUT R0, R15, 0xc4, RZ, 0xfc, !PT ;  /* 0x000000c40f007812 */ /* 0x000fe200078efcff */
[----:B------:R-:W-:Y:S01]  /*4120*/  @!P2 IMAD.MOV R2, RZ, RZ, -R2 ;  /* 0x000000ffff02a224 */ /* 0x000fe200078e0a02 */
[C---:B------:R-:W-:Y:S01]  /*4130*/  ISETP.GT.U32.AND P2, PT, R13.reuse, R6, PT ;  /* 0x000000060d00720c */ /* 0x040fe20003f44070 */
[----:B------:R-:W-:Y:S01]  /*4140*/  IMAD R12, R13, R9, R12 ;  /* 0x000000090d0c7224 */ /* 0x000fe200078e020c */
[----:B------:R-:W-:Y:S01]  /*4150*/  IABS R14, R5 ;  /* 0x00000005000e7213 */ /* 0x000fe20000000000 */
[--C-:B------:R-:W-:Y:S01]  /*4160*/  @!P6 IMAD.IADD R11, R11, 0x1, -R13.reuse ;  /* 0x000000010b0be824 */ /* 0x100fe200078e0a0d */
[----:B------:R-:W-:Y:S01]  /*4170*/  IABS R9, R0 ;  /* 0x0000000000097213 */ /* 0x000fe20000000000 */
[----:B------:R-:W-:Y:S01]  /*4180*/  @!P0 IMAD.IADD R10, R10, 0x1, -R13 ;  /* 0x000000010a0a8824 */ /* 0x000fe200078e0a0d */
[C---:B------:R-:W-:Y:S01]  /*4190*/  ISETP.GT.U32.AND P6, PT, R13.reuse, R12, PT ;  /* 0x0000000c0d00720c */ /* 0x040fe20003fc4070 */
[----:B------:R0:W-:Y:S01]  /*41a0*/  STL [R1+0x1a0], R2 ;  /* 0x0001a00201007387 */ /* 0x0001e20000100800 */
[----:B------:R-:W-:Y:S01]  /*41b0*/  ISETP.GT.U32.AND P0, PT, R13, R7, PT ;  /* 0x000000070d00720c */ /* 0x000fe20003f04070 */
[----:B------:R-:W-:-:S04]  /*41c0*/  IMAD.HI.U32 R17, R24, R9, RZ ;  /* 0x0000000918117227 */ /* 0x000fc800078e00ff */
[----:B------:R-:W-:Y:S01]  /*41d0*/  @!P2 IMAD.IADD R6, R6, 0x1, -R13 ;  /* 0x000000010606a824 */ /* 0x000fe200078e0a0d */
[----:B------:R-:W-:Y:S01]  /*41e0*/  ISETP.GE.AND P2, PT, R8, RZ, PT ;  /* 0x000000ff0800720c */ /* 0x000fe20003f46270 */
[----:B------:R-:W-:Y:S02]  /*41f0*/  IMAD.MOV.U32 R8, RZ, RZ, R16 ;  /* 0x000000ffff087224 */ /* 0x000fe400078e0010 */
[----:B------:R-:W-:-:S04]  /*4200*/  IMAD.HI.U32 R16, R24, R14, RZ ;  /* 0x0000000e18107227 */ /* 0x000fc800078e00ff */
[----:B0-----:R-:W-:Y:S02]  /*4210*/  IMAD.MOV.U32 R2, RZ, RZ, R10 ;  /* 0x000000ffff027224 */ /* 0x001fe400078e000a */
[--C-:B------:R-:W-:Y:S02]  /*4220*/  @!P6 IMAD.IADD R12, R12, 0x1, -R13.reuse ;  /* 0x000000010c0ce824 */ /* 0x100fe400078e0a0d */
[----:B------:R-:W-:Y:S02]  /*4230*/  IMAD.MOV R16, RZ, RZ, -R16 ;  /* 0x000000ffff107224 */ /* 0x000fe400078e0a10 */
[----:B------:R-:W-:Y:S01]  /*4240*/  @!P0 IMAD.IADD R7, R7, 0x1, -R13 ;  /* 0x0000000107078824 */ /* 0x000fe200078e0a0d */
[----:B------:R-:W-:Y:S01]  /*4250*/  ISETP.GE.AND P0, PT, R5, RZ, PT ;  /* 0x000000ff0500720c */ /* 0x000fe20003f06270 */
[----:B------:R-:W-:Y:S01]  /*4260*/  @!P5 IMAD.MOV R2, RZ, RZ, -R2 ;  /* 0x000000ffff02d224 */ /* 0x000fe200078e0a02 */
[C---:B------:R-:W-:Y:S01]  /*4270*/  ISETP.GT.U32.AND P6, PT, R13.reuse, R12, PT ;  /* 0x0000000c0d00720c */ /* 0x040fe20003fc4070 */
[----:B------:R-:W-:Y:S01]  /*4280*/  IMAD.HI.U32 R5, R24, R8, RZ ;  /* 0x0000000818057227 */ /* 0x000fe200078e00ff */
[----:B------:R-:W-:-:S02]  /*4290*/  ISETP.GT.U32.AND P5, PT, R13, R7, PT ;  /* 0x000000070d00720c */ /* 0x000fc40003fa4070 */
[----:B------:R0:W-:Y:S01]  /*42a0*/  STL [R1+0xd8], R2 ;  /* 0x0000d80201007387 */ /* 0x0001e20000100800 */
[----:B------:R-:W-:Y:S02]  /*42b0*/  IMAD.MOV R10, RZ, RZ, -R17 ;  /* 0x000000ffff0a7224 */ /* 0x000fe400078e0a11 */
[----:B------:R-:W-:Y:S01]  /*42c0*/  IMAD R14, R13, R16, R14 ;  /* 0x000000100d0e7224 */ /* 0x000fe200078e020e */
[C---:B------:R-:W-:Y:S01]  /*42d0*/  LOP3.LUT R16, R15.reuse, 0xc0, RZ, 0xfc, !PT ;  /* 0x000000c00f107812 */ /* 0x040fe200078efcff */
[----:B------:R-:W-:Y:S01]  /*42e0*/  IMAD.MOV.U32 R4, RZ, RZ, R11 ;  /* 0x000000ffff047224 */ /* 0x000fe200078e000b */
[----:B------:R-:W-:Y:S01]  /*42f0*/  LOP3.LUT R11, R15, 0xb8, RZ, 0xfc, !PT ;  /* 0x000000b80f0b7812 */ /* 0x000fe200078efcff */
[----:B------:R-:W-:Y:S02]  /*4300*/  IMAD.MOV R5, RZ, RZ, -R5 ;  /* 0x000000ffff057224 */ /* 0x000fe400078e0a05 */
[----:B------:R-:W-:Y:S01]  /*4310*/  IMAD R9, R13, R10, R9 ;  /* 0x0000000a0d097224 */ /* 0x000fe200078e0209 */
[----:B------:R-:W-:Y:S01]  /*4320*/  LOP3.LUT R10, R15, 0xbc, RZ, 0xfc, !PT ;  /* 0x000000bc0f0a7812 */ /* 0x000fe200078efcff */
[----:B0-----:R-:W-:-:S02]  /*4330*/  IMAD.MOV.U32 R2, RZ, RZ, R6 ;  /* 0x000000ffff027224 */ /* 0x001fc400078e0006 */
[----:B------:R-:W-:Y:S01]  /*4340*/  @!P3 IMAD.MOV R4, RZ, RZ, -R4 ;  /* 0x000000ffff04b224 */ /* 0x000fe200078e0a04 */
[C---:B------:R-:W-:Y:S01]  /*4350*/  ISETP.GT.U32.AND P3, PT, R13.reuse, R14, PT ;  /* 0x0000000e0d00720c */ /* 0x040fe20003f64070 */
[C---:B------:R-:W-:Y:S01]  /*4360*/  IMAD R8, R13.reuse, R5, R8 ;  /* 0x000000050d087224 */ /* 0x040fe200078e0208 */
[----:B------:R-:W-:Y:S01]  /*4370*/  IABS R5, R16 ;  /* 0x0000001000057213 */ /* 0x000fe20000000000 */
[----:B------:R-:W-:Y:S01]  /*4380*/  @!P4 IMAD.MOV R2, RZ, RZ, -R2 ;  /* 0x000000ffff02c224 */ /* 0x000fe200078e0a02 */
[C---:B------:R-:W-:Y:S01]  /*4390*/  ISETP.GT.U32.AND P4, PT, R13.reuse, R9, PT ;  /* 0x000000090d00720c */ /* 0x040fe20003f84070 */
[--C-:B------:R-:W-:Y:S01]  /*43a0*/  @!P6 IMAD.IADD R12, R12, 0x1, -R13.reuse ;  /* 0x000000010c0ce824 */ /* 0x100fe200078e0a0d */
[----:B------:R-:W-:Y:S01]  /*43b0*/  ISETP.GT.U32.AND P6, PT, R13, R8, PT ;  /* 0x000000080d00720c */ /* 0x000fe20003fc4070 */
[----:B------:R-:W-:Y:S01]  /*43c0*/  @!P5 IMAD.IADD R7, R7, 0x1, -R13 ;  /* 0x000000010707d824 */ /* 0x000fe200078e0a0d */
[----:B------:R-:W-:Y:S01]  /*43d0*/  ISETP.GE.AND P5, PT, R0, RZ, PT ;  /* 0x000000ff0000720c */ /* 0x000fe20003fa6270 */
[----:B------:R-:W-:Y:S01]  /*43e0*/  STL [R1+0xec], R4 ;  /* 0x0000ec0401007387 */ /* 0x000fe20000100800 */
[----:B------:R-:W-:-:S02]  /*43f0*/  LOP3.LUT R0, R15, 0xbe, RZ, 0xfc, !PT ;  /* 0x000000be0f007812 */ /* 0x000fc400078efcff */
[----:B------:R-:W-:Y:S01]  /*4400*/  IABS R18, R10 ;  /* 0x0000000a00127213 */ /* 0x000fe20000000000 */
[--C-:B------:R-:W-:Y:S01]  /*4410*/  @!P3 IMAD.IADD R14, R14, 0x1, -R13.reuse ;  /* 0x000000010e0eb824 */ /* 0x100fe200078e0a0d */
[----:B------:R-:W-:Y:S01]  /*4420*/  IABS R6, R0 ;  /* 0x0000000000067213 */ /* 0x000fe20000000000 */
[----:B------:R0:W-:Y:S01]  /*4430*/  STL [R1+0xf4], R2 ;  /* 0x0000f40201007387 */ /* 0x0001e20000100800 */
[----:B------:R-:W-:Y:S01]  /*4440*/  ISETP.GE.AND P3, PT, R3, RZ, PT ;  /* 0x000000ff0300720c */ /* 0x000fe20003f66270 */
[----:B------:R-:W-:Y:S01]  /*4450*/  @!P4 IMAD.IADD R9, R9, 0x1, -R13 ;  /* 0x000000010909c824 */ /* 0x000fe200078e0a0d */
[----:B------:R-:W-:Y:S01]  /*4460*/  ISETP.GT.U32.AND P4, PT, R13, R14, PT ;  /* 0x0000000e0d00720c */ /* 0x000fe20003f84070 */
[----:B------:R-:W-:-:S04]  /*4470*/  IMAD.HI.U32 R3, R24, R5, RZ ;  /* 0x0000000518037227 */ /* 0x000fc800078e00ff */
[----:B------:R-:W-:Y:S01]  /*4480*/  @!P6 IMAD.IADD R8, R8, 0x1, -R13 ;  /* 0x000000010808e824 */ /* 0x000fe200078e0a0d */
[----:B------:R-:W-:Y:S01]  /*4490*/  ISETP.GT.U32.AND P6, PT, R13, R9, PT ;  /* 0x000000090d00720c */ /* 0x000fe20003fc4070 */
[----:B0-----:R-:W-:Y:S02]  /*44a0*/  IMAD.MOV.U32 R2, RZ, RZ, R7 ;  /* 0x000000ffff027224 */ /* 0x001fe400078e0007 */
[----:B------:R-:W-:Y:S02]  /*44b0*/  IMAD.MOV R3, RZ, RZ, -R3 ;  /* 0x000000ffff037224 */ /* 0x000fe400078e0a03 */
[----:B------:R-:W-:-:S04]  /*44c0*/  IMAD.HI.U32 R7, R24, R6, RZ ;  /* 0x0000000618077227 */ /* 0x000fc800078e00ff */
[----:B------:R-:W-:Y:S01]  /*44d0*/  IMAD R5, R13, R3, R5 ;  /* 0x000000030d057224 */ /* 0x000fe200078e0205 */
[----:B------:R-:W-:Y:S01]  /*44e0*/  LOP3.LUT R3, R15, 0xba, RZ, 0xfc, !PT ;  /* 0x000000ba0f037812 */ /* 0x000fe200078efcff */
[----:B------:R-:W-:Y:S02]  /*44f0*/  IMAD.MOV R7, RZ, RZ, -R7 ;  /* 0x000000ffff077224 */ /* 0x000fe400078e0a07 */
[--C-:B------:R-:W-:Y:S01]  /*4500*/  @!P4 IMAD.IADD R14, R14, 0x1, -R13.reuse ;  /* 0x000000010e0ec824 */ /* 0x100fe200078e0a0d */
[C---:B------:R-:W-:Y:S01]  /*4510*/  ISETP.GT.U32.AND P4, PT, R13.reuse, R5, PT ;  /* 0x000000050d00720c */ /* 0x040fe20003f84070 */
[----:B------:R-:W-:Y:S01]  /*4520*/  IMAD R6, R13, R7, R6 ;  /* 0x000000070d067224 */ /* 0x000fe200078e0206 */
[----:B------:R-:W-:Y:S01]  /*4530*/  IABS R7, R3 ;  /* 0x0000000300077213 */ /* 0x000fe20000000000 */
[--C-:B------:R-:W-:Y:S02]  /*4540*/  @!P6 IMAD.IADD R9, R9, 0x1, -R13.reuse ;  /* 0x000000010909e824 */ /* 0x100fe400078e0a0d */
[----:B------:R-:W-:Y:S01]  /*4550*/  @!P1 IMAD.MOV R2, RZ, RZ, -R2 ;  /* 0x000000ffff029224 */ /* 0x000fe200078e0a02 */
[C---:B------:R-:W-:Y:S01]  /*4560*/  ISETP.GT.U32.AND P6, PT, R13.reuse, R6, PT ;  /* 0x000000060d00720c */ /* 0x040fe20003fc4070 */
[----:B------:R-:W-:Y:S01]  /*4570*/  IMAD.MOV.U32 R4, RZ, RZ, R12 ;  /* 0x000000ffff047224 */ /* 0x000fe200078e000c */
[----:B------:R-:W-:Y:S01]  /*4580*/  ISETP.GT.U32.AND P1, PT, R13, R8, PT ;  /* 0x000000080d00720c */ /* 0x000fe20003f24070 */
[----:B------:R-:W-:Y:S01]  /*4590*/  IMAD.HI.U32 R19, R24, R18, RZ ;  /* 0x0000001218137227 */ /* 0x000fe200078e00ff */
[----:B------:R0:W-:Y:S03]  /*45a0*/  STL [R1+0xfc], R2 ;  /* 0x0000fc0201007387 */ /* 0x0001e60000100800 */
[----:B------:R-:W-:Y:S01]  /*45b0*/  @!P4 IMAD.IADD R5, R5, 0x1, -R13 ;  /* 0x000000010505c824 */ /* 0x000fe200078e0a0d */
[----:B------:R-:W-:Y:S01]  /*45c0*/  ISETP.GE.AND P4, PT, R0, RZ, PT ;  /* 0x000000ff0000720c */ /* 0x000fe20003f86270 */
[----:B------:R-:W-:-:S02]  /*45d0*/  @!P2 IMAD.MOV R4, RZ, RZ, -R4 ;  /* 0x000000ffff04a224 */ /* 0x000fc400078e0a04 */
[----:B------:R-:W-:Y:S02]  /*45e0*/  IMAD.MOV R19, RZ, RZ, -R19 ;  /* 0x000000ffff137224 */ /* 0x000fe400078e0a13 */
[----:B------:R-:W-:Y:S01]  /*45f0*/  @!P6 IMAD.IADD R6, R6, 0x1, -R13 ;  /* 0x000000010606e824 */ /* 0x000fe200078e0a0d */
[----:B------:R-:W-:Y:S01]  /*4600*/  ISETP.GT.U32.AND P6, PT, R13, R5, PT ;  /* 0x000000050d00720c */ /* 0x000fe20003fc4070 */
[----:B0-----:R-:W-:Y:S01]  /*4610*/  IMAD.MOV.U32 R2, RZ, RZ, R14 ;  /* 0x000000ffff027224 */ /* 0x001fe200078e000e */
[----:B------:R0:W-:Y:S01]  /*4620*/  STL [R1+0x108], R4 ;  /* 0x0001080401007387 */ /* 0x0001e20000100800 */
[----:B------:R-:W-:-:S04]  /*4630*/  IMAD.HI.U32 R17, R24, R7, RZ ;  /* 0x0000000718117227 */ /* 0x000fc800078e00ff */
[----:B------:R-:W-:Y:S01]  /*4640*/  @!P0 IMAD.MOV R2, RZ, RZ, -R2 ;  /* 0x000000ffff028224 */ /* 0x000fe200078e0a02 */
[C---:B------:R-:W-:Y:S01]  /*4650*/  ISETP.GT.U32.AND P0, PT, R13.reuse, R6, PT ;  /* 0x000000060d00720c */ /* 0x040fe20003f04070 */
[----:B------:R-:W-:Y:S01]  /*4660*/  @!P1 IMAD.IADD R8, R8, 0x1, -R13 ;  /* 0x0000000108089824 */ /* 0x000fe200078e0a0d */
[----:B------:R-:W-:Y:S01]  /*4670*/  ISETP.GE.AND P1, PT, R16, RZ, PT ;  /* 0x000000ff1000720c */ /* 0x000fe20003f26270 */
[C---:B------:R-:W-:Y:S01]  /*4680*/  IMAD R0, R13.reuse, R19, R18 ;  /* 0x000000130d007224 */ /* 0x040fe200078e0212 */
[----:B------:R1:W-:Y:S01]  /*4690*/  STL [R1+0x110], R2 ;  /* 0x0001100201007387 */ /* 0x0003e20000100800 */
[----:B------:R-:W-:Y:S01]  /*46a0*/  IMAD.MOV R17, RZ, RZ, -R17 ;  /* 0x000000ffff117224 */ /* 0x000fe200078e0a11 */
[----:B------:R-:W-:Y:S01]  /*46b0*/  IABS R16, R11 ;  /* 0x0000000b00107213 */ /* 0x000fe20000000000 */
[----:B0-----:R-:W-:Y:S01]  /*46c0*/  IMAD.MOV.U32 R4, RZ, RZ, R9 ;  /* 0x000000ffff047224 */ /* 0x001fe200078e0009 */
[C---:B------:R-:W-:Y:S01]  /*46d0*/  ISETP.GT.U32.AND P2, PT, R13.reuse, R0, PT ;  /* 0x000000000d00720c */ /* 0x040fe20003f44070 */
[----:B------:R-:W-:Y:S01]  /*46e0*/  IMAD R7, R13, R17, R7 ;  /* 0x000000110d077224 */ /* 0x000fe200078e0207 */
[----:B------:R-:W-:Y:S01]  /*46f0*/  LOP3.LUT R9, R15, 0xb4, RZ, 0xfc, !PT ;  /* 0x000000b40f097812 */ /* 0x000fe200078efcff */
[----:B------:R-:W-:Y:S01]  /*4700*/  @!P5 IMAD.MOV R4, RZ, RZ, -R4 ;  /* 0x000000ffff04d224 */ /* 0x000fe200078e0a04 */
[----:B------:R-:W-:Y:S01]  /*4710*/  ISETP.GE.AND P5, PT, R10, RZ, PT ;  /* 0x000000ff0a00720c */ /* 0x000fe20003fa6270 */
[----:B------:R-:W-:Y:S01]  /*4720*/  @!P6 IMAD.IADD R5, R5, 0x1, -R13 ;  /* 0x000000010505e824 */ /* 0x000fe200078e0a0d */
[----:B------:R-:W-:Y:S01]  /*4730*/  ISETP.GT.U32.AND P6, PT, R13, R7, PT ;  /* 0x000000070d00720c */ /* 0x000fe20003fc4070 */
[----:B-1----:R-:W-:Y:S01]  /*4740*/  IMAD.MOV.U32 R2, RZ, RZ, R8 ;  /* 0x000000ffff027224 */ /* 0x002fe200078e0008 */
[----:B------:R-:W-:Y:S01]  /*4750*/  STL [R1+0x128], R4 ;  /* 0x0001280401007387 */ /* 0x000fe20000100800 */
[----:B------:R-:W-:Y:S01]  /*4760*/  IMAD.HI.U32 R8, R24, R16, RZ ;  /* 0x0000001018087227 */ /* 0x000fe200078e00ff */
[----:B------:R-:W-:-:S02]  /*4770*/  IABS R12, R9 ;  /* 0x00000009000c7213 */ /* 0x000fc40000000000 */
[----:B------:R-:W-:Y:S01]  /*4780*/  LOP3.LUT R10, R15, 0xa8, RZ, 0xfc, !PT ;  /* 0x000000a80f0a7812 */ /* 0x000fe200078efcff */
[----:B------:R-:W-:Y:S01]  /*4790*/  @!P3 IMAD.MOV R2, RZ, RZ, -R2 ;  /* 0x000000ffff02b224 */ /* 0x000fe200078e0a02 */
[----:B------:R-:W-:Y:S01]  /*47a0*/  ISETP.GE.AND P3, PT, R3, RZ, PT ;  /* 0x000000ff0300720c */ /* 0x000fe20003f66270 */
[----:B------:R-:W-:Y:S01]  /*47b0*/  IMAD.MOV R8, RZ, RZ, -R8 ;  /* 0x000000ffff087224 */ /* 0x000fe200078e0a08 */
[----:B------:R-:W-:Y:S01]  /*47c0*/  LOP3.LUT R3, R15, 0xb6, RZ, 0xfc, !PT ;  /* 0x000000b60f037812 */ /* 0x000fe200078efcff */
[--C-:B------:R-:W-:Y:S01]  /*47d0*/  @!P0 IMAD.IADD R6, R6, 0x1, -R13.reuse ;  /* 0x0000000106068824 */ /* 0x100fe200078e0a0d */
[----:B------:R0:W-:Y:S01]  /*47e0*/  STL [R1+0x194], R2 ;  /* 0x0001940201007387 */ /* 0x0001e20000100800 */
[--C-:B------:R-:W-:Y:S01]  /*47f0*/  @!P2 IMAD.IADD R0, R0, 0x1, -R13.reuse ;  /* 0x000000010000a824 */ /* 0x100fe200078e0a0d */
[----:B------:R-:W-:Y:S01]  /*4800*/  ISETP.GE.AND P0, PT, R11, RZ, PT ;  /* 0x000000ff0b00720c */ /* 0x000fe20003f06270 */
[----:B------:R-:W-:Y:S01]  /*4810*/  IMAD R18, R13, R8, R16 ;  /* 0x000000080d127224 */ /* 0x000fe200078e0210 */
[----:B------:R-:W-:Y:S01]  /*4820*/  IABS R11, R3 ;  /* 0x00000003000b7213 */ /* 0x000fe20000000000 */
[----:B------:R-:W-:Y:S01]  /*4830*/  @!P6 IMAD.IADD R7, R7, 0x1, -R13 ;  /* 0x000000010707e824 */ /* 0x000fe200078e0a0d */
[----:B------:R-:W-:-:S02]  /*4840*/  ISETP.GT.U32.AND P6, PT, R13, R0, PT ;  /* 0x000000000d00720c */ /* 0x000fc40003fc4070 */
[----:B------:R-:W-:Y:S01]  /*4850*/  LOP3.LUT R8, R15, 0xb2, RZ, 0xfc, !PT ;  /* 0x000000b20f087812 */ /* 0x000fe200078efcff */
[----:B0-----:R-:W-:Y:S01]  /*4860*/  IMAD.MOV.U32 R2, RZ, RZ, R5 ;  /* 0x000000ffff027224 */ /* 0x001fe200078e0005 */
[----:B------:R-:W-:Y:S01]  /*4870*/  ISETP.GE.AND P2, PT, R3, RZ, PT ;  /* 0x000000ff0300720c */ /* 0x000fe20003f46270 */
[----:B------:R-:W-:Y:S01]  /*4880*/  IMAD.HI.U32 R5, R24, R11, RZ ;  /* 0x0000000b18057227 */ /* 0x000fe200078e00ff */
[----:B------:R-:W-:Y:S02]  /*4890*/  IABS R16, R8 ;  /* 0x0000000800107213 */ /* 0x000fe40000000000 */
[----:B------:R-:W-:Y:S01]  /*48a0*/  LOP3.LUT R3, R15, 0xb0, RZ, 0xfc, !PT ;  /* 0x000000b00f037812 */ /* 0x000fe200078efcff */
[----:B------:R-:W-:Y:S01]  /*48b0*/  @!P1 IMAD.MOV R2, RZ, RZ, -R2 ;  /* 0x000000ffff029224 */ /* 0x000fe200078e0a02 */
[C---:B------:R-:W-:Y:S01]  /*48c0*/  ISETP.GT.U32.AND P1, PT, R13.reuse, R7, PT ;  /* 0x000000070d00720c */ /* 0x040fe20003f24070 */
[----:B------:R-:W-:Y:S01]  /*48d0*/  IMAD.MOV R5, RZ, RZ, -R5 ;  /* 0x000000ffff057224 */ /* 0x000fe200078e0a05 */
[----:B------:R-:W-:Y:S01]  /*48e0*/  IABS R14, R3 ;  /* 0x00000003000e7213 */ /* 0x000fe20000000000 */
[----:B------:R-:W-:Y:S01]  /*48f0*/  @!P6 IMAD.IADD R0, R0, 0x1, -R13 ;  /* 0x000000010000e824 */ /* 0x000fe200078e0a0d */
[----:B------:R0:W-:Y:S01]  /*4900*/  STL [R1+0x190], R2 ;  /* 0x0001900201007387 */ /* 0x0001e20000100800 */
[----:B------:R-:W-:-:S02]  /*4910*/  IMAD R11, R13, R5, R11 ;  /* 0x000000050d0b7224 */ /* 0x000fc400078e020b */
[----:B------:R-:W-:-:S03]  /*4920*/  IMAD.HI.U32 R5, R24, R12, RZ ;  /* 0x0000000c18057227 */ /* 0x000fc600078e00ff */
[----:B------:R-:W-:-:S03]  /*4930*/  ISETP.GT.U32.AND P6, PT, R13, R11, PT ;  /* 0x0000000b0d00720c */ /* 0x000fc60003fc4070 */
[----:B------:R-:W-:Y:S01]  /*4940*/  @!P1 IMAD.IADD R7, R7, 0x1, -R13 ;  /* 0x0000000107079824 */ /* 0x000fe200078e0a0d */
[----:B------:R-:W-:Y:S01]  /*4950*/  ISETP.GE.AND P1, PT, R9, RZ, PT ;  /* 0x000000ff0900720c */ /* 0x000fe20003f26270 */
[----:B0-----:R-:W-:Y:S02]  /*4960*/  IMAD.MOV.U32 R2, RZ, RZ, R6 ;  /* 0x000000ffff027224 */ /* 0x001fe400078e0006 */
[----:B------:R-:W-:-:S04]  /*4970*/  IMAD.HI.U32 R6, R24, R16, RZ ;  /* 0x0000001018067227 */ /* 0x000fc800078e00ff */
[----:B------:R-:W-:Y:S01]  /*4980*/  @!P4 IMAD.MOV R2, RZ, RZ, -R2 ;  /* 0x000000ffff02c224 */ /* 0x000fe200078e0a02 */
[C---:B------:R-:W-:Y:S01]  /*4990*/  ISETP.GT.U32.AND P4, PT, R13.reuse, R18, PT ;  /* 0x000000120d00720c */ /* 0x040fe20003f84070 */
[----:B------:R-:W-:Y:S02]  /*49a0*/  IMAD.MOV R9, RZ, RZ, -R5 ;  /* 0x000000ffff097224 */ /* 0x000fe400078e0a05 */
[----:B------:R-:W-:Y:S01]  /*49b0*/  IMAD.MOV R6, RZ, RZ, -R6 ;  /* 0x000000ffff067224 */ /* 0x000fe200078e0a06 */
[----:B------:R0:W-:Y:S01]  /*49c0*/  STL [R1+0x18c], R2 ;  /* 0x00018c0201007387 */ /* 0x0001e20000100800 */
[----:B------:R-:W-:Y:S01]  /*49d0*/  IMAD R12, R13, R9, R12 ;  /* 0x000000090d0c7224 */ /* 0x000fe200078e020c */
[----:B------:R-:W-:Y:S01]  /*49e0*/  LOP3.LUT R9, R15, 0xae, RZ, 0xfc, !PT ;  /* 0x000000ae0f097812 */ /* 0x000fe200078efcff */
[----:B------:R-:W-:Y:S02]  /*49f0*/  @!P6 IMAD.IADD R11, R11, 0x1, -R13 ;  /* 0x000000010b0be824 */ /* 0x000fe400078e0a0d */
[C---:B------:R-:W-:Y:S01]  /*4a00*/  IMAD R16, R13.reuse, R6, R16 ;  /* 0x000000060d107224 */ /* 0x040fe200078e0210 */
[----:B------:R-:W-:Y:S01]  /*4a10*/  IABS R17, R9 ;  /* 0x0000000900117213 */ /* 0x000fe20000000000 */
[----:B------:R-:W-:Y:S01]  /*4a20*/  IMAD.HI.U32 R5, R24, R14, RZ ;  /* 0x0000000e18057227 */ /* 0x000fe200078e00ff */
[----:B------:R-:W-:-:S02]  /*4a30*/  ISETP.GT.U32.AND P6, PT, R13, R11, PT ;  /* 0x0000000b0d00720c */ /* 0x000fc40003fc4070 */
[C---:B------:R-:W-:Y:S01]  /*4a40*/  LOP3.LUT R6, R15.reuse, 0xac, RZ, 0xfc, !PT ;  /* 0x000000ac0f067812 */ /* 0x040fe200078efcff */
[----:B------:R-:W-:Y:S01]  /*4a50*/  @!P4 IMAD.IADD R18, R18, 0x1, -R13 ;  /* 0x000000011212c824 */ /* 0x000fe200078e0a0d */
[----:B------:R-:W-:Y:S01]  /*4a60*/  ISETP.GE.AND P4, PT, R8, RZ, PT ;  /* 0x000000ff0800720c */ /* 0x000fe20003f86270 */
[----:B0-----:R-:W-:Y:S01]  /*4a70*/  IMAD.MOV.U32 R2, RZ, RZ, R0 ;  /* 0x000000ffff027224 */ /* 0x001fe200078e0000 */
[----:B------:R-:W-:Y:S01]  /*4a80*/  LOP3.LUT R0, R15, 0xaa, RZ, 0xfc, !PT ;  /* 0x000000aa0f007812 */ /* 0x000fe200078efcff */
[----:B------:R-:W-:Y:S02]  /*4a90*/  IMAD.MOV R5, RZ, RZ, -R5 ;  /* 0x000000ffff057224 */ /* 0x000fe400078e0a05 */
[----:B------:R-:W-:Y:S01]  /*4aa0*/  @!P5 IMAD.MOV R2, RZ, RZ, -R2 ;  /* 0x000000ffff02d224 */ /* 0x000fe200078e0a02 */
[C---:B------:R-:W-:Y:S01]  /*4ab0*/  ISETP.GT.U32.AND P5, PT, R13.reuse, R18, PT ;  /* 0x000000120d00720c */ /* 0x040fe20003fa4070 */
[----:B------:R-:W-:Y:S01]  /*4ac0*/  IMAD R14, R13, R5, R14 ;  /* 0x000000050d0e7224 */ /* 0x000fe200078e020e */
[----:B------:R-:W-:Y:S01]  /*4ad0*/  IABS R5, R10 ;  /* 0x0000000a00057213 */ /* 0x000fe20000000000 */
[----:B------:R-:W-:Y:S01]  /*4ae0*/  @!P6 IMAD.IADD R11, R11, 0x1, -R13 ;  /* 0x000000010b0be824 */ /* 0x000fe200078e0a0d */
[----:B------:R0:W-:Y:S01]  /*4af0*/  STL [R1+0x188], R2 ;  /* 0x0001880201007387 */ /* 0x0001e20000100800 */
[----:B------:R-:W-:Y:S01]  /*4b00*/  IMAD.HI.U32 R19, R24, R17, RZ ;  /* 0x0000001118137227 */ /* 0x000fe200078e00ff */
[----:B------:R-:W-:-:S02]  /*4b10*/  ISETP.GT.U32.AND P6, PT, R13, R14, PT ;  /* 0x0000000e0d00720c */ /* 0x000fc40003fc4070 */
[----:B------:R-:W-:Y:S01]  /*4b20*/  IABS R8, R0 ;  /* 0x0000000000087213 */ /* 0x000fe20000000000 */
[----:B------:R-:W-:-:S04]  /*4b30*/  IMAD.MOV R19, RZ, RZ, -R19 ;  /* 0x000000ffff137224 */ /* 0x000fc800078e0a13 */
[----:B------:R-:W-:Y:S01]  /*4b40*/  @!P5 IMAD.IADD R18, R18, 0x1, -R13 ;  /* 0x000000011212d824 */ /* 0x000fe200078e0a0d */
[C---:B------:R-:W-:Y:S01]  /*4b50*/  ISETP.GT.U32.AND P5, PT, R13.reuse, R16, PT ;  /* 0x000000100d00720c */ /* 0x040fe20003fa4070 */
[----:B0-----:R-:W-:Y:S01]  /*4b60*/  IMAD.MOV.U32 R2, RZ, RZ, R7 ;  /* 0x000000ffff027224 */ /* 0x001fe200078e0007 */
[----:B------:R-:W-:Y:S01]  /*4b70*/  IABS R7, R6 ;  /* 0x0000000600077213 */ /* 0x000fe20000000000 */
[----:B------:R-:W-:Y:S02]  /*4b80*/  IMAD.MOV.U32 R4, RZ, RZ, R18 ;  /* 0x000000ffff047224 */ /* 0x000fe400078e0012 */
[----:B------:R-:W-:Y:S01]  /*4b90*/  @!P3 IMAD.MOV R2, RZ, RZ, -R2 ;  /* 0x000000ffff02b224 */ /* 0x000fe200078e0a02 */
[C---:B------:R-:W-:Y:S01]  /*4ba0*/  ISETP.GT.U32.AND P3, PT, R13.reuse, R12, PT ;  /* 0x0000000c0d00720c */ /* 0x040fe20003f64070 */
[----:B------:R-:W-:Y:S02]  /*4bb0*/  @!P6 IMAD.IADD R14, R14, 0x1, -R13 ;  /* 0x000000010e0ee824 */ /* 0x000fe400078e0a0d */
[----:B------:R-:W-:Y:S01]  /*4bc0*/  @!P0 IMAD.MOV R4, RZ, RZ, -R4 ;  /* 0x000000ffff048224 */ /* 0x000fe200078e0a04 */
[----:B------:R0:W-:Y:S01]  /*4bd0*/  STL [R1+0x184], R2 ;  /* 0x0001840201007387 */ /* 0x0001e20000100800 */
[----:B------:R-:W-:Y:S01]  /*4be0*/  IMAD.HI.U32 R18, R24, R8, RZ ;  /* 0x0000000818127227 */ /* 0x000fe200078e00ff */
[----:B------:R-:W-:-:S02]  /*4bf0*/  ISETP.GT.U32.AND P0, PT, R13, R14, PT ;  /* 0x0000000e0d00720c */ /* 0x000fc40003f04070 */
[----:B------:R-:W-:Y:S01]  /*4c00*/  STL [R1+0x180], R4 ;  /* 0x0001800401007387 */ /* 0x000fe20000100800 */
[--C-:B------:R-:W-:Y:S02]  /*4c10*/  @!P5 IMAD.IADD R16, R16, 0x1, -R13.reuse ;  /* 0x000000011010d824 */ /* 0x100fe400078e0a0d */
[----:B------:R-:W-:Y:S02]  /*4c20*/  IMAD.MOV R18, RZ, RZ, -R18 ;  /* 0x000000ffff127224 */ /* 0x000fe400078e0a12 */
[----:B------:R-:W-:Y:S01]  /*4c30*/  @!P3 IMAD.IADD R12, R12, 0x1, -R13 ;  /* 0x000000010c0cb824 */ /* 0x000fe200078e0a0d */
[----:B------:R-:W-:Y:S01]  /*4c40*/  ISETP.GE.AND P3, PT, R3, RZ, PT ;  /* 0x000000ff0300720c */ /* 0x000fe20003f66270 */
[----:B0-----:R-:W-:Y:S01]  /*4c50*/  IMAD.MOV.U32 R2, RZ, RZ, R11 ;  /* 0x000000ffff027224 */ /* 0x001fe200078e000b */
[C---:B------:R-:W-:Y:S01]  /*4c60*/  ISETP.GT.U32.AND P6, PT, R13.reuse, R16, PT ;  /* 0x000000100d00720c */ /* 0x040fe20003fc4070 */
[----:B------:R-:W-:Y:S01]  /*4c70*/  IMAD.HI.U32 R3, R24, R7, RZ ;  /* 0x0000000718037227 */ /* 0x000fe200078e00ff */
[----:B------:R-:W-:-:S03]  /*4c80*/  ISETP.GT.U32.AND P5, PT, R13, R12, PT ;  /* 0x0000000c0d00720c */ /* 0x000fc60003fa4070 */
[----:B------:R-:W-:Y:S01]  /*4c90*/  @!P2 IMAD.MOV R2, RZ, RZ, -R2 ;  /* 0x000000ffff02a224 */ /* 0x000fe200078e0a02 */
[----:B------:R-:W-:Y:S01]  /*4ca0*/  ISETP.GE.AND P2, PT, R9, RZ, PT ;  /* 0x000000ff0900720c */ /* 0x000fe20003f46270 */
[----:B------:R-:W-:Y:S01]  /*4cb0*/  IMAD R9, R13, R19, R17 ;  /* 0x000000130d097224 */ /* 0x000fe200078e0211 */
[----:B------:R-:W-:Y:S01]  /*4cc0*/  LOP3.LUT R19, R15, 0x9a, RZ, 0xfc, !PT ;  /* 0x0000009a0f137812 */ /* 0x000fe200078efcff */
[----:B------:R-:W-:Y:S01]  /*4cd0*/  IMAD.MOV R3, RZ, RZ, -R3 ;  /* 0x000000ffff037224 */ /* 0x000fe200078e0a03 */
[----:B------:R0:W-:Y:S01]  /*4ce0*/  STL [R1+0x17c], R2 ;  /* 0x00017c0201007387 */ /* 0x0001e20000100800 */
[----:B------:R-:W-:-:S04]  /*4cf0*/  IMAD.HI.U32 R17, R24, R5, RZ ;  /* 0x0000000518117227 */ /* 0x000fc800078e00ff */
[----:B------:R-:W-:Y:S01]  /*4d00*/  @!P5 IMAD.IADD R12, R12, 0x1, -R13 ;  /* 0x000000010c0cd824 */ /* 0x000fe200078e0a0d */
[C---:B------:R-:W-:Y:S01]  /*4d10*/  ISETP.GT.U32.AND P5, PT, R13.reuse, R9, PT ;  /* 0x000000090d00720c */ /* 0x040fe20003fa4070 */
[----:B------:R-:W-:Y:S01]  /*4d20*/  IMAD R7, R13, R3, R7 ;  /* 0x000000030d077224 */ /* 0x000fe200078e0207 */
[----:B------:R-:W-:Y:S01]  /*4d30*/  LOP3.LUT R3, R15, 0xa6, RZ, 0xfc, !PT ;  /* 0x000000a60f037812 */ /* 0x000fe200078efcff */
[----:B------:R-:W-:Y:S02]  /*4d40*/  @!P6 IMAD.IADD R16, R16, 0x1, -R13 ;  /* 0x000000011010e824 */ /* 0x000fe400078e0a0d */
[----:B------:R-:W-:Y:S01]  /*4d50*/  IMAD.MOV R17, RZ, RZ, -R17 ;  /* 0x000000ffff117224 */ /* 0x000fe200078e0a11 */
[C---:B------:R-:W-:Y:S01]  /*4d60*/  ISETP.GT.U32.AND P6, PT, R13.reuse, R7, PT ;  /* 0x000000070d00720c */ /* 0x040fe20003fc4070 */
[----:B0-----:R-:W-:Y:S01]  /*4d70*/  IMAD.MOV.U32 R2, RZ, RZ, R12 ;  /* 0x000000ffff027224 */ /* 0x001fe200078e000c */
[----:B------:R-:W-:Y:S01]  /*4d80*/  IABS R11, R3 ;  /* 0x00000003000b7213 */ /* 0x000fe20000000000 */
[----:B------:R-:W-:-:S02]  /*4d90*/  IMAD R5, R13, R17, R5 ;  /* 0x000000110d057224 */ /* 0x000fc400078e0205 */
[----:B------:R-:W-:Y:S02]  /*4da0*/  @!P1 IMAD.MOV R2, RZ, RZ, -R2 ;  /* 0x000000ffff029224 */ /* 0x000fe400078e0a02 */
[--C-:B------:R-:W-:Y:S02]  /*4db0*/  @!P5 IMAD.IADD R9, R9, 0x1, -R13.reuse ;  /* 0x000000010909d824 */ /* 0x100fe400078e0a0d */
[----:B------:R-:W-:Y:S01]  /*4dc0*/  IMAD.MOV.U32 R4, RZ, RZ, R16 ;  /* 0x000000ffff047224 */ /* 0x000fe200078e0010 */
[----:B------:R0:W-:Y:S01]  /*4dd0*/  STL [R1+0x150], R2 ;  /* 0x0001500201007387 */ /* 0x0001e20000100800 */
[--C-:B------:R-:W-:Y:S01]  /*4de0*/  @!P0 IMAD.IADD R14, R14, 0x1, -R13.reuse ;  /* 0x000000010e0e8824 */ /* 0x100fe200078e0a0d */
[C---:B------:R-:W-:Y:S01]  /*4df0*/  ISETP.GT.U32.AND P1, PT, R13.reuse, R9, PT ;  /* 0x000000090d00720c */ /* 0x040fe20003f24070 */
[----:B------:R-:W-:Y:S01]  /*4e00*/  @!P4 IMAD.MOV R4, RZ, RZ, -R4 ;  /* 0x000000ffff04c224 */ /* 0x000fe200078e0a04 */
[----:B------:R-:W-:Y:S01]  /*4e10*/  ISETP.GT.U32.AND P4, PT, R13, R5, PT ;  /* 0x000000050d00720c */ /* 0x000fe20003f84070 */
[--C-:B------:R-:W-:Y:S01]  /*4e20*/  @!P6 IMAD.IADD R7, R7, 0x1, -R13.reuse ;  /* 0x000000010707e824 */ /* 0x100fe200078e0a0d */
[----:B------:R-:W-:Y:S01]  /*4e30*/  ISETP.GE.AND P0, PT, R6, RZ, PT ;  /* 0x000000ff0600720c */ /* 0x000fe20003f06270 */
[----:B------:R-:W-:Y:S01]  /*4e40*/  IMAD R6, R13, R18, R8 ;  /* 0x000000120d067224 */ /* 0x000fe200078e0208 */
[----:B------:R-:W-:Y:S01]  /*4e50*/  LOP3.LUT R8, R15, 0xa4, RZ, 0xfc, !PT ;  /* 0x000000a40f087812 */ /* 0x000fe200078efcff */
[----:B------:R-:W-:Y:S01]  /*4e60*/  IMAD.HI.U32 R17, R24, R11, RZ ;  /* 0x0000000b18117227 */ /* 0x000fe200078e00ff */
[C---:B------:R-:W-:Y:S01]  /*4e70*/  ISETP.GT.U32.AND P6, PT, R13.reuse, R7, PT ;  /* 0x000000070d00720c */ /* 0x040fe20003fc4070 */
[----:B------:R-:W-:Y:S01]  /*4e80*/  STL [R1+0x15c], R4 ;  /* 0x00015c0401007387 */ /* 0x000fe20000100800 */
[----:B------:R-:W-:Y:S01]  /*4e90*/  ISETP.GT.U32.AND P5, PT, R13, R6, PT ;  /* 0x000000060d00720c */ /* 0x000fe20003fa4070 */
[----:B0-----:R-:W-:Y:S01]  /*4ea0*/  IMAD.MOV.U32 R2, RZ, RZ, R14 ;  /* 0x000000ffff027224 */ /* 0x001fe200078e000e */
[----:B------:R-:W-:Y:S01]  /*4eb0*/  IABS R12, R8 ;  /* 0x00000008000c7213 */ /* 0x000fe20000000000 */
[----:B------:R-:W-:Y:S01]  /*4ec0*/  @!P1 IMAD.IADD R9, R9, 0x1, -R13 ;  /* 0x0000000109099824 */ /* 0x000fe200078e0a0d */
[----:B------:R-:W-:Y:S01]  /*4ed0*/  ISETP.GE.AND P1, PT, R10, RZ, PT ;  /* 0x000000ff0a00720c */ /* 0x000fe20003f26270 */
[----:B------:R-:W-:Y:S01]  /*4ee0*/  @!P3 IMAD.MOV R2, RZ, RZ, -R2 ;  /* 0x000000ffff02b224 */ /* 0x000fe200078e0a02 */
[----:B------:R-:W-:Y:S01]  /*4ef0*/  ISETP.GE.AND P3, PT, R0, RZ, PT ;  /* 0x000000ff0000720c */ /* 0x000fe20003f66270 */
[----:B------:R-:W-:Y:S01]  /*4f00*/  IMAD.MOV R16, RZ, RZ, -R17 ;  /* 0x000000ffff107224 */ /* 0x000fe200078e0a11 */
[----:B------:R-:W-:Y:S01]  /*4f10*/  LOP3.LUT R14, R15, 0x98, RZ, 0xfc, !PT ;  /* 0x000000980f0e7812 */ /* 0x000fe200078efcff */
[----:B------:R-:W-:Y:S01]  /*4f20*/  @!P4 IMAD.IADD R5, R5, 0x1, -R13 ;  /* 0x000000010505c824 */ /* 0x000fe200078e0a0d */
[----:B------:R0:W-:Y:S01]  /*4f30*/  STL [R1+0x160], R2 ;  /* 0x0001600201007387 */ /* 0x0001e20000100800 */
[----:B------:R-:W-:Y:S01]  /*4f40*/  IMAD R0, R13, R16, R11 ;  /* 0x000000100d007224 */ /* 0x000fe200078e020b */
[----:B------:R-:W-:Y:S01]  /*4f50*/  ISETP.GE.AND P4, PT, R3, RZ, PT ;  /* 0x000000ff0300720c */ /* 0x000fe20003f86270 */
[----:B------:R-:W-:Y:S01]  /*4f60*/  IMAD.HI.U32 R10, R24, R12, RZ ;  /* 0x0000000c180a7227 */ /* 0x000fe200078e00ff */
[----:B------:R-:W-:-:S02]  /*4f70*/  LOP3.LUT R11, R15, 0xa2, RZ, 0xfc, !PT ;  /* 0x000000a20f0b7812 */ /* 0x000fc400078efcff */
[----:B------:R-:W-:Y:S01]  /*4f80*/  IABS R17, R14 ;  /* 0x0000000e00117213 */ /* 0x000fe20000000000 */
[----:B------:R-:W-:Y:S01]  /*4f90*/  @!P6 IMAD.IADD R7, R7, 0x1, -R13 ;  /* 0x000000010707e824 */ /* 0x000fe200078e0a0d */
[----:B------:R-:W-:Y:S01]  /*4fa0*/  ISETP.GT.U32.AND P6, PT, R13, R0, PT ;  /* 0x000000000d00720c */ /* 0x000fe20003fc4070 */
[----:B------:R-:W-:Y:S01]  /*4fb0*/  IMAD.MOV R10, RZ, RZ, -R10 ;  /* 0x000000ffff0a7224 */ /* 0x000fe200078e0a0a */
[----:B------:R-:W-:Y:S01]  /*4fc0*/  IABS R18, R11 ;  /* 0x0000000b00127213 */ /* 0x000fe20000000000 */
[----:B0-----:R-:W-:Y:S01]  /*4fd0*/  IMAD.MOV.U32 R2, RZ, RZ, R9 ;  /* 0x000000ffff027224 */ /* 0x001fe200078e0009 */
[----:B------:R-:W-:Y:S01]  /*4fe0*/  LOP3.LUT R9, R15, 0x9e, RZ, 0xfc, !PT ;  /* 0x0000009e0f097812 */ /* 0x000fe200078efcff */
[----:B------:R-:W-:Y:S02]  /*4ff0*/  @!P5 IMAD.IADD R6, R6, 0x1, -R13 ;  /* 0x000000010606d824 */ /* 0x000fe400078e0a0d */
[----:B------:R-:W-:Y:S01]  /*5000*/  @!P2 IMAD.MOV R2, RZ, RZ, -R2 ;  /* 0x000000ffff02a224 */ /* 0x000fe200078e0a02 */
[C---:B------:R-:W-:Y:S01]  /*5010*/  ISETP.GT.U32.AND P2, PT, R13.reuse, R5, PT ;  /* 0x000000050d00720c */ /* 0x040fe20003f44070 */
[C---:B------:R-:W-:Y:S01]  /*5020*/  IMAD R3, R13.reuse, R10, R12 ;  /* 0x0000000a0d037224 */ /* 0x040fe200078e020c */
[----:B------:R-:W-:-:S02]  /*5030*/  ISETP.GT.U32.AND P5, PT, R13, R6, PT ;  /* 0x000000060d00720c */ /* 0x000fc40003fa4070 */
[----:B------:R0:W-:Y:S01]  /*5040*/  STL [R1+0x164], R2 ;  /* 0x0001640201007387 */ /* 0x0001e20000100800 */
[----:B------:R-:W-:Y:S01]  /*5050*/  @!P6 IMAD.IADD R0, R0, 0x1, -R13 ;  /* 0x000000010000e824 */ /* 0x000fe200078e0a0d */
[----:B------:R-:W-:-:S04]  /*5060*/  LOP3.LUT R10, R15, 0xa0, RZ, 0xfc, !PT ;  /* 0x000000a00f0a7812 */ /* 0x000fc800078efcff */
[----:B------:R-:W-:-:S03]  /*5070*/  ISETP.GT.U32.AND P6, PT, R13, R0, PT ;  /* 0x000000000d00720c */ /* 0x000fc60003fc4070 */
[----:B------:R-:W-:Y:S01]  /*5080*/  @!P2 IMAD.IADD R5, R5, 0x1, -R13 ;  /* 0x000000010505a824 */ /* 0x000fe200078e0a0d */
[----:B------:R-:W-:Y:S01]  /*5090*/  ISETP.GT.U32.AND P2, PT, R13, R3, PT ;  /* 0x000000030d00720c */ /* 0x000fe20003f44070 */
[----:B0-----:R-:W-:Y:S02]  /*50a0*/  IMAD.MOV.U32 R2, RZ, RZ, R7 ;  /* 0x000000ffff027224 */ /* 0x001fe400078e0007 */
[--C-:B------:R-:W-:Y:S01]  /*50b0*/  @!P5 IMAD.IADD R6, R6, 0x1, -R13.reuse ;  /* 0x000000010606d824 */ /* 0x100fe200078e0a0d */
[----:B------:R-:W-:Y:S01]  /*50c0*/  ISETP.GE.AND P5, PT, R8, RZ, PT ;  /* 0x000000ff0800720c */ /* 0x000fe20003fa6270 */
[----:B------:R-:W-:Y:S01]  /*50d0*/  @!P0 IMAD.MOV R2, RZ, RZ, -R2 ;  /* 0x000000ffff028224 */ /* 0x000fe200078e0a02 */
[----:B------:R-:W-:Y:S01]  /*50e0*/  LOP3.LUT R8, R15, 0x9c, RZ, 0xfc, !PT ;  /* 0x0000009c0f087812 */ /* 0x000fe200078efcff */
[----:B------:R-:W-:Y:S01]  /*50f0*/  IMAD.MOV.U32 R4, RZ, RZ, R6 ;  /* 0x000000ffff047224 */ /* 0x000fe200078e0006 */
[----:B------:R-:W-:Y:S01]  /*5100*/  ISETP.GE.AND P0, PT, R11, RZ, PT ;  /* 0x000000ff0b00720c */ /* 0x000fe20003f06270 */
[----:B------:R-:W-:Y:S01]  /*5110*/  IMAD.HI.U32 R7, R24, R18, RZ ;  /* 0x0000001218077227 */ /* 0x000fe200078e00ff */
[----:B------:R0:W-:Y:S03]  /*5120*/  STL [R1+0x168], R2 ;  /* 0x0001680201007387 */ /* 0x0001e60000100800 */
[----:B------:R-:W-:-:S02]  /*5130*/  @!P2 IMAD.IADD R3, R3, 0x1, -R13 ;  /* 0x000000010303a824 */ /* 0x000fc400078e0a0d */
[----:B------:R-:W-:Y:S01]  /*5140*/  @!P3 IMAD.MOV R4, RZ, RZ, -R4 ;  /* 0x000000ffff04b224 */ /* 0x000fe200078e0a04 */
[----:B------:R-:W-:Y:S01]  /*5150*/  ISETP.GE.AND P3, PT, R10, RZ, PT ;  /* 0x000000ff0a00720c */ /* 0x000fe20003f66270 */
[----:B------:R-:W-:Y:S01]  /*5160*/  @!P6 IMAD.IADD R0, R0, 0x1, -R13 ;  /* 0x000000010000e824 */ /* 0x000fe200078e0a0d */
[C---:B------:R-:W-:Y:S01]  /*5170*/  ISETP.GT.U32.AND P2, PT, R13.reuse, R3, PT ;  /* 0x000000030d00720c */ /* 0x040fe20003f44070 */
[----:B------:R-:W-:Y:S01]  /*5180*/  IMAD.MOV R7, RZ, RZ, -R7 ;  /* 0x000000ffff077224 */ /* 0x000fe200078e0a07 */
[----:B------:R-:W-:Y:S01]  /*5190*/  IABS R10, R10 ;  /* 0x0000000a000a7213 */ /* 0x000fe20000000000 */
[----:B0-----:R-:W-:Y:S01]  /*51a0*/  IMAD.MOV.U32 R2, RZ, RZ, R5 ;  /* 0x000000ffff027224 */ /* 0x001fe200078e0005 */
[----:B------:R-:W-:Y:S01]  /*51b0*/  STL [R1+0x16c], R4 ;  /* 0x00016c0401007387 */ /* 0x000fe20000100800 */
[----:B------:R-:W-:Y:S01]  /*51c0*/  IMAD R18, R13, R7, R18 ;  /* 0x000000070d127224 */ /* 0x000fe200078e0212 */
[----:B------:R-:W-:Y:S01]  /*51d0*/  ISETP.GE.AND P6, PT, R8, RZ, PT ;  /* 0x000000ff0800720c */ /* 0x000fe20003fc6270 */
[----:B------:R-:W-:Y:S01]  /*51e0*/  @!P1 IMAD.MOV R2, RZ, RZ, -R2 ;  /* 0x000000ffff029224 */ /* 0x000fe200078e0a02 */
[----:B------:R-:W-:Y:S01]  /*51f0*/  ISETP.GE.AND P1, PT, R9, RZ, PT ;  /* 0x000000ff0900720c */ /* 0x000fe20003f26270 */
[----:B------:R-:W-:Y:S01]  /*5200*/  IMAD.HI.U32 R6, R24, R10, RZ ;  /* 0x0000000a18067227 */ /* 0x000fe200078e00ff */
[----:B------:R-:W-:-:S02]  /*5210*/  IABS R9, R9 ;  /* 0x0000000900097213 */ /* 0x000fc40000000000 */
[----:B------:R0:W-:Y:S01]  /*5220*/  STL [R1+0x178], R2 ;  /* 0x0001780201007387 */ /* 0x0001e20000100800 */
[----:B------:R-:W-:Y:S01]  /*5230*/  IMAD.MOV R6, RZ, RZ, -R6 ;  /* 0x000000ffff067224 */ /* 0x000fe200078e0a06 */
[----:B------:R-:W-:Y:S01]  /*5240*/  IABS R8, R8 ;  /* 0x0000000800087213 */ /* 0x000fe20000000000 */
[----:B------:R-:W-:-:S04]  /*5250*/  IMAD.HI.U32 R5, R24, R9, RZ ;  /* 0x0000000918057227 */ /* 0x000fc800078e00ff */
[----:B------:R-:W-:Y:S02]  /*5260*/  IMAD.MOV R5, RZ, RZ, -R5 ;  /* 0x000000ffff057224 */ /* 0x000fe400078e0a05 */
[----:B------:R-:W-:Y:S02]  /*5270*/  @!P2 IMAD.IADD R3, R3, 0x1, -R13 ;  /* 0x000000010303a824 */ /* 0x000fe400078e0a0d */
[----:B0-----:R-:W-:Y:S02]  /*5280*/  IMAD.MOV.U32 R2, RZ, RZ, R0 ;  /* 0x000000ffff027224 */ /* 0x001fe400078e0000 */
[----:B------:R-:W-:Y:S01]  /*5290*/  IMAD R10, R13, R6, R10 ;  /* 0x000000060d0a7224 */ /* 0x000fe200078e020a */
[----:B------:R-:W-:Y:S01]  /*52a0*/  LOP3.LUT R6, R15, 0x94, RZ, 0xfc, !PT ;  /* 0x000000940f067812 */ /* 0x000fe200078efcff */
[----:B------:R-:W-:Y:S01]  /*52b0*/  @!P4 IMAD.MOV R2, RZ, RZ, -R2 ;  /* 0x000000ffff02c224 */ /* 0x000fe200078e0a02 */
[C---:B------:R-:W-:Y:S01]  /*52c0*/  ISETP.GT.U32.AND P4, PT, R13.reuse, R18, PT ;  /* 0x000000120d00720c */ /* 0x040fe20003f84070 */
[C---:B------:R-:W-:Y:S01]  /*52d0*/  IMAD R9, R13.reuse, R5, R9 ;  /* 0x000000050d097224 */ /* 0x040fe200078e0209 */
[----:B------:R-:W-:Y:S01]  /*52e0*/  ISETP.GT.U32.AND P2, PT, R13, R10, PT ;  /* 0x0000000a0d00720c */ /* 0x000fe20003f44070 */
[----:B------:R-:W-:Y:S01]  /*52f0*/  IMAD.HI.U32 R0, R24, R8, RZ ;  /* 0x0000000818007227 */ /* 0x000fe200078e00ff */
[----:B------:R0:W-:Y:S01]  /*5300*/  STL [R1+0x170], R2 ;  /* 0x0001700201007387 */ /* 0x0001e20000100800 */
[----:B------:R-:W-:-:S02]  /*5310*/  IABS R16, R6 ;  /* 0x0000000600107213 */ /* 0x000fc40000000000 */
[----:B------:R-:W-:Y:S02]  /*5320*/  IMAD.MOV R0, RZ, RZ, -R0 ;  /* 0x000000ffff007224 */ /* 0x000fe400078e0a00 */
[----:B------:R-:W-:-:S04]  /*5330*/  IMAD.HI.U32 R5, R24, R17, RZ ;  /* 0x0000001118057227 */ /* 0x000fc800078e00ff */
[----:B------:R-:W-:Y:S02]  /*5340*/  @!P4 IMAD.IADD R18, R18, 0x1, -R13 ;  /* 0x000000011212c824 */ /* 0x000fe400078e0a0d */
[----:B0-----:R-:W-:Y:S01]  /*5350*/  IMAD.MOV.U32 R2, RZ, RZ, R3 ;  /* 0x000000ffff027224 */ /* 0x001fe200078e0003 */
[----:B------:R-:W-:Y:S01]  /*5360*/  IABS R3, R19 ;  /* 0x0000001300037213 */ /* 0x000fe20000000000 */
[----:B------:R-:W-:Y:S01]  /*5370*/  @!P2 IMAD.IADD R10, R10, 0x1, -R13 ;  /* 0x000000010a0aa824 */ /* 0x000fe200078e0a0d */
[C---:B------:R-:W-:Y:S01]  /*5380*/  ISETP.GT.U32.AND P4, PT, R13.reuse, R18, PT ;  /* 0x000000120d00720c */ /* 0x040fe20003f84070 */
[----:B------:R-:W-:Y:S01]  /*5390*/  @!P5 IMAD.MOV R2, RZ, RZ, -R2 ;  /* 0x000000ffff02d224 */ /* 0x000fe200078e0a02 */
[C---:B------:R-:W-:Y:S01]  /*53a0*/  ISETP.GT.U32.AND P5, PT, R13.reuse, R9, PT ;  /* 0x000000090d00720c */ /* 0x040fe20003fa4070 */
[C---:B------:R-:W-:Y:S01]  /*53b0*/  IMAD R8, R13.reuse, R0, R8 ;  /* 0x000000000d087224 */ /* 0x040fe200078e0208 */
[----:B------:R-:W-:Y:S01]  /*53c0*/  ISETP.GT.U32.AND P2, PT, R13, R10, PT ;  /* 0x0000000a0d00720c */ /* 0x000fe20003f44070 */
[----:B------:R-:W-:Y:S01]  /*53d0*/  IMAD.HI.U32 R11, R24, R3, RZ ;  /* 0x00000003180b7227 */ /* 0x000fe200078e00ff */
[----:B------:R0:W-:Y:S01]  /*53e0*/  STL [R1+0x174], R2 ;  /* 0x0001740201007387 */ /* 0x0001e20000100800 */
[----:B------:R-:W-:-:S02]  /*53f0*/  LOP3.LUT R0, R15, 0x96, RZ, 0xfc, !PT ;  /* 0x000000960f007812 */ /* 0x000fc400078efcff */
[----:B------:R-:W-:Y:S02]  /*5400*/  IMAD.MOV R11, RZ, RZ, -R11 ;  /* 0x000000ffff0b7224 */ /* 0x000fe400078e0a0b */
[----:B------:R-:W-:Y:S01]  /*5410*/  IMAD.MOV R5, RZ, RZ, -R5 ;  /* 0x000000ffff057224 */ /* 0x000fe200078e0a05 */
[----:B------:R-:W-:Y:S01]  /*5420*/  IABS R7, R0 ;  /* 0x0000000000077213 */ /* 0x000fe20000000000 */
[--C-:B------:R-:W-:Y:S01]  /*5430*/  @!P4 IMAD.IADD R18, R18, 0x1, -R13.reuse ;  /* 0x000000011212c824 */ /* 0x100fe200078e0a0d */
[----:B------:R-:W-:Y:S01]  /*5440*/  ISETP.GT.U32.AND P4, PT, R13, R8, PT ;  /* 0x000000080d00720c */ /* 0x000fe20003f84070 */
[----:B------:R-:W-:Y:S02]  /*5450*/  @!P5 IMAD.IADD R9, R9, 0x1, -R13 ;  /* 0x000000010909d824 */ /* 0x000fe400078e0a0d */
[C---:B------:R-:W-:Y:S02]  /*5460*/  IMAD R3, R13.reuse, R11, R3 ;  /* 0x0000000b0d037224 */ /* 0x040fe400078e0203 */
[C---:B------:R-:W-:Y:S01]  /*5470*/  IMAD R17, R13.reuse, R5, R17 ;  /* 0x000000050d117224 */ /* 0x040fe200078e0211 */
[C---:B------:R-:W-:Y:S01]  /*5480*/  ISETP.GT.U32.AND P5, PT, R13.reuse, R9, PT ;  /* 0x000000090d00720c */ /* 0x040fe20003fa4070 */
[----:B------:R-:W-:Y:S01]  /*5490*/  @!P2 IMAD.IADD R10, R10, 0x1, -R13 ;  /* 0x000000010a0aa824 */ /* 0x000fe200078e0a0d */
[----:B------:R-:W-:Y:S01]  /*54a0*/  ISETP.GT.U32.AND P2, PT, R13, R3, PT ;  /* 0x000000030d00720c */ /* 0x000fe20003f44070 */
[----:B0-----:R-:W-:Y:S01]  /*54b0*/  IMAD.MOV.U32 R2, RZ, RZ, R18 ;  /* 0x000000ffff027224 */ /* 0x001fe200078e0012 */
[----:B------:R-:W-:Y:S01]  /*54c0*/  LOP3.LUT R5, R15, 0x92, RZ, 0xfc, !PT ;  /* 0x000000920f057812 */ /* 0x000fe200078efcff */
[----:B------:R-:W-:-:S03]  /*54d0*/  IMAD.HI.U32 R12, R24, R7, RZ ;  /* 0x00000007180c7227 */ /* 0x000fc600078e00ff */
[----:B------:R-:W-:Y:S01]  /*54e0*/  IABS R18, R5 ;  /* 0x0000000500127213 */ /* 0x000fe20000000000 */
[--C-:B------:R-:W-:Y:S01]  /*54f0*/  @!P4 IMAD.IADD R8, R8, 0x1, -R13.reuse ;  /* 0x000000010808c824 */ /* 0x100fe200078e0a0d */
[----:B------:R-:W-:Y:S01]  /*5500*/  ISETP.GE.AND P4, PT, R19, RZ, PT ;  /* 0x000000ff1300720c */ /* 0x000fe20003f86270 */
[----:B------:R-:W-:Y:S02]  /*5510*/  @!P0 IMAD.MOV R2, RZ, RZ, -R2 ;  /* 0x000000ffff028224 */ /* 0x000fe400078e0a02 */
[--C-:B------:R-:W-:Y:S01]  /*5520*/  @!P5 IMAD.IADD R9, R9, 0x1, -R13.reuse ;  /* 0x000000010909d824 */ /* 0x100fe200078e0a0d */
[----:B------:R-:W-:Y:S01]  /*5530*/  ISETP.GT.U32.AND P5, PT, R13, R17, PT ;  /* 0x000000110d00720c */ /* 0x000fe20003fa4070 */
[----:B------:R-:W-:Y:S01]  /*5540*/  @!P2 IMAD.IADD R3, R3, 0x1, -R13 ;  /* 0x000000010303a824 */ /* 0x000fe200078e0a0d */
[----:B------:R-:W-:Y:S01]  /*5550*/  ISETP.GT.U32.AND P0, PT, R13, R8, PT ;  /* 0x000000080d00720c */ /* 0x000fe20003f04070 */
[----:B------:R0:W-:Y:S01]  /*5560*/  STL [R1+0x158], R2 ;  /* 0x0001580201007387 */ /* 0x0001e20000100800 */
[----:B------:R-:W-:Y:S01]  /*5570*/  ISETP.GE.AND P2, PT, R14, RZ, PT ;  /* 0x000000ff0e00720c */ /* 0x000fe20003f46270 */
[----:B------:R-:W-:-:S02]  /*5580*/  IMAD.MOV.U32 R14, RZ, RZ, R18 ;  /* 0x000000ffff0e7224 */ /* 0x000fc400078e0012 */
[----:B------:R-:W-:Y:S02]  /*5590*/  IMAD.MOV R12, RZ, RZ, -R12 ;  /* 0x000000ffff0c7224 */ /* 0x000fe400078e0a0c */
[----:B------:R-:W-:-:S04]  /*55a0*/  IMAD.HI.U32 R11, R24, R16, RZ ;  /* 0x00000010180b7227 */ /* 0x000fc800078e00ff */
[----:B------:R-:W-:Y:S02]  /*55b0*/  @!P5 IMAD.IADD R17, R17, 0x1, -R13 ;  /* 0x000000011111d824 */ /* 0x000fe400078e0a0d */
[----:B0-----:R-:W-:Y:S02]  /*55c0*/  IMAD.MOV.U32 R2, RZ, RZ, R10 ;  /* 0x000000ffff027224 */ /* 0x001fe400078e000a */
[----:B------:R-:W-:Y:S01]  /*55d0*/  IMAD.HI.U32 R10, R24, R14, RZ ;  /* 0x0000000e180a7227 */ /* 0x000fe200078e00ff */
[----:B------:R-:W-:-:S03]  /*55e0*/  ISETP.GT.U32.AND P5, PT, R13, R17, PT ;  /* 0x000000110d00720c */ /* 0x000fc60003fa4070 */
[----:B------:R-:W-:Y:S01]  /*55f0*/  @!P3 IMAD.MOV R2, RZ, RZ, -R2 ;  /* 0x000000ffff02b224 */ /* 0x000fe200078e0a02 */
[C---:B------:R-:W-:Y:S01]  /*5600*/  ISETP.GT.U32.AND P3, PT, R13.reuse, R3, PT ;  /* 0x000000030d00720c */ /* 0x040fe20003f64070 */
[----:B------:R-:W-:Y:S01]  /*5610*/  IMAD R7, R13, R12, R7 ;  /* 0x0000000c0d077224 */ /* 0x000fe200078e0207 */
[----:B------:R-:W-:Y:S01]  /*5620*/  LOP3.LUT R12, R15, 0x8c, RZ, 0xfc, !PT ;  /* 0x0000008c0f0c7812 */ /* 0x000fe200078efcff */
[----:B------:R-:W-:Y:S01]  /*5630*/  IMAD.MOV R11, RZ, RZ, -R11 ;  /* 0x000000ffff0b7224 */ /* 0x000fe200078e0a0b */
[----:B------:R0:W-:Y:S01]  /*5640*/  STL [R1+0x154], R2 ;  /* 0x0001540201007387 */ /* 0x0001e20000100800 */
[--C-:B------:R-:W-:Y:S01]  /*5650*/  @!P0 IMAD.IADD R8, R8, 0x1, -R13.reuse ;  /* 0x0000000108088824 */ /* 0x100fe200078e0a0d */
[C---:B------:R-:W-:Y:S01]  /*5660*/  ISETP.GT.U32.AND P0, PT, R13.reuse, R7, PT ;  /* 0x000000070d00720c */ /* 0x040fe20003f04070 */
[----:B------:R-:W-:Y:S02]  /*5670*/  IMAD.MOV R10, RZ, RZ, -R10 ;  /* 0x000000ffff0a7224 */ /* 0x000fe400078e0a0a */
[C---:B------:R-:W-:Y:S01]  /*5680*/  IMAD R16, R13.reuse, R11, R16 ;  /* 0x0000000b0d107224 */ /* 0x040fe200078e0210 */
[----:B------:R-:W-:Y:S01]  /*5690*/  IABS R11, R12 ;  /* 0x0000000c000b7213 */ /* 0x000fe20000000000 */
[----:B------:R-:W-:Y:S01]  /*56a0*/  IMAD R14, R13, R10, R14 ;  /* 0x0000000a0d0e7224 */ /* 0x000fe200078e020e */
[----:B------:R-:W-:Y:S01]  /*56b0*/  LOP3.LUT R10, R15, 0x8a, RZ, 0xfc, !PT ;  /* 0x0000008a0f0a7812 */ /* 0x000fe200078efcff */
[----:B------:R-:W-:-:S02]  /*56c0*/  @!P5 IMAD.IADD R17, R17, 0x1, -R13 ;  /* 0x000000011111d824 */ /* 0x000fc400078e0a0d */
[----:B0-----:R-:W-:Y:S01]  /*56d0*/  IMAD.MOV.U32 R2, RZ, RZ, R8 ;  /* 0x000000ffff027224 */ /* 0x001fe200078e0008 */
[C---:B------:R-:W-:Y:S01]  /*56e0*/  ISETP.GT.U32.AND P5, PT, R13.reuse, R14, PT ;  /* 0x0000000e0d00720c */ /* 0x040fe20003fa4070 */
[----:B------:R-:W-:Y:S01]  /*56f0*/  IMAD.MOV.U32 R4, RZ, RZ, R9 ;  /* 0x000000ffff047224 */ /* 0x000fe200078e0009 */
[----:B------:R-:W-:Y:S01]  /*5700*/  IABS R19, R10 ;  /* 0x0000000a00137213 */ /* 0x000fe20000000000 */
[----:B------:R-:W-:Y:S01]  /*5710*/  @!P6 IMAD.MOV R2, RZ, RZ, -R2 ;  /* 0x000000ffff02e224 */ /* 0x000fe200078e0a02 */
[----:B------:R-:W-:Y:S01]  /*5720*/  ISETP.GT.U32.AND P6, PT, R13, R16, PT ;  /* 0x000000100d00720c */ /* 0x000fe20003fc4070 */
[----:B------:R-:W-:Y:S01]  /*5730*/  @!P1 IMAD.MOV R4, RZ, RZ, -R4 ;  /* 0x000000ffff049224 */ /* 0x000fe200078e0a04 */
[----:B------:R-:W-:Y:S01]  /*5740*/  ISETP.GE.AND P1, PT, R0, RZ, PT ;  /* 0x000000ff0000720c */ /* 0x000fe20003f26270 */
[--C-:B------:R-:W-:Y:S01]  /*5750*/  @!P3 IMAD.IADD R3, R3, 0x1, -R13.reuse ;  /* 0x000000010303b824 */ /* 0x100fe200078e0a0d */
[----:B------:R-:W-:Y:S01]  /*5760*/  ISETP.GE.AND P3, PT, R6, RZ, PT ;  /* 0x000000ff0600720c */ /* 0x000fe20003f66270 */
[--C-:B------:R-:W-:Y:S01]  /*5770*/  @!P0 IMAD.IADD R7, R7, 0x1, -R13.reuse ;  /* 0x0000000107078824 */ /* 0x100fe200078e0a0d */
[C---:B------:R-:W-:Y:S01]  /*5780*/  LOP3.LUT R0, R15.reuse, 0x90, RZ, 0xfc, !PT ;  /* 0x000000900f007812 */ /* 0x040fe200078efcff */
[----:B------:R-:W-:Y:S01]  /*5790*/  STL [R1+0x11c], R4 ;  /* 0x00011c0401007387 */ /* 0x000fe20000100800 */
[----:B------:R-:W-:Y:S01]  /*57a0*/  LOP3.LUT R6, R15, 0x8e, RZ, 0xfc, !PT ;  /* 0x0000008e0f067812 */ /* 0x000fe200078efcff */
[--C-:B------:R-:W-:Y:S01]  /*57b0*/  @!P5 IMAD.IADD R14, R14, 0x1, -R13.reuse ;  /* 0x000000010e0ed824 */ /* 0x100fe200078e0a0d */
[----:B------:R-:W-:Y:S01]  /*57c0*/  ISETP.GE.AND P0, PT, R5, RZ, PT ;  /* 0x000000ff0500720c */ /* 0x000fe20003f06270 */
[----:B------:R0:W-:Y:S01]  /*57d0*/  STL [R1+0x148], R2 ;  /* 0x0001480201007387 */ /* 0x0001e20000100800 */
[----:B------:R-:W-:Y:S01]  /*57e0*/  IABS R9, R0 ;  /* 0x0000000000097213 */ /* 0x000fe20000000000 */
[----:B------:R-:W-:Y:S01]  /*57f0*/  @!P6 IMAD.IADD R16, R16, 0x1, -R13 ;  /* 0x000000011010e824 */ /* 0x000fe200078e0a0d */
[----:B------:R-:W-:-:S02]  /*5800*/  IABS R5, R6 ;  /* 0x0000000600057213 */ /* 0x000fc40000000000 */
[C---:B------:R-:W-:Y:S01]  /*5810*/  ISETP.GT.U32.AND P6, PT, R13.reuse, R7, PT ;  /* 0x000000070d00720c */ /* 0x040fe20003fc4070 */
[----:B------:R-:W-:Y:S01]  /*5820*/  IMAD.HI.U32 R8, R24, R9, RZ ;  /* 0x0000000918087227 */ /* 0x000fe200078e00ff */
[----:B------:R-:W-:-:S03]  /*5830*/  ISETP.GT.U32.AND P5, PT, R13, R16, PT ;  /* 0x000000100d00720c */ /* 0x000fc60003fa4070 */
[----:B0-----:R-:W-:Y:S02]  /*5840*/  IMAD.MOV.U32 R2, RZ, RZ, R3 ;  /* 0x000000ffff027224 */ /* 0x001fe400078e0003 */
[----:B------:R-:W-:Y:S02]  /*5850*/  IMAD.MOV.U32 R3, RZ, RZ, R5 ;  /* 0x000000ffff037224 */ /* 0x000fe400078e0005 */
[----:B------:R-:W-:Y:S01]  /*5860*/  @!P4 IMAD.MOV R2, RZ, RZ, -R2 ;  /* 0x000000ffff02c224 */ /* 0x000fe200078e0a02 */
[C---:B------:R-:W-:Y:S01]  /*5870*/  ISETP.GT.U32.AND P4, PT, R13.reuse, R14, PT ;  /* 0x0000000e0d00720c */ /* 0x040fe20003f84070 */
[----:B------:R-:W-:Y:S02]  /*5880*/  IMAD.MOV R8, RZ, RZ, -R8 ;  /* 0x000000ffff087224 */ /* 0x000fe400078e0a08 */
[----:B------:R-:W-:Y:S01]  /*5890*/  IMAD.HI.U32 R5, R24, R3, RZ ;  /* 0x0000000318057227 */ /* 0x000fe200078e00ff */
[----:B------:R0:W-:Y:S03]  /*58a0*/  STL [R1+0x14c], R2 ;  /* 0x00014c0201007387 */ /* 0x0001e60000100800 */
[----:B------:R-:W-:-:S02]  /*58b0*/  IMAD R9, R13, R8, R9 ;  /* 0x000000080d097224 */ /* 0x000fc400078e0209 */
[----:B------:R-:W-:Y:S02]  /*58c0*/  IMAD.MOV R5, RZ, RZ, -R5 ;  /* 0x000000ffff057224 */ /* 0x000fe400078e0a05 */
[----:B------:R-:W-:Y:S01]  /*58d0*/  @!P6 IMAD.IADD R7, R7, 0x1, -R13 ;  /* 0x000000010707e824 */ /* 0x000fe200078e0a0d */
[C---:B------:R-:W-:Y:S01]  /*58e0*/  ISETP.GT.U32.AND P6, PT, R13.reuse, R9, PT ;  /* 0x000000090d00720c */ /* 0x040fe20003fc4070 */
[C---:B------:R-:W-:Y:S02]  /*58f0*/  IMAD R3, R13.reuse, R5, R3 ;  /* 0x000000050d037224 */ /* 0x040fe400078e0203 */
[----:B------:R-:W-:Y:S02]  /*5900*/  @!P4 IMAD.IADD R14, R14, 0x1, -R13 ;  /* 0x000000010e0ec824 */ /* 0x000fe400078e0a0d */
[----:B------:R-:W-:Y:S01]  /*5910*/  IMAD.HI.U32 R5, R24, R11, RZ ;  /* 0x0000000b18057227 */ /* 0x000fe200078e00ff */
[----:B------:R-:W-:-:S03]  /*5920*/  ISETP.GT.U32.AND P4, PT, R13, R3, PT ;  /* 0x000000030d00720c */ /* 0x000fc60003f84070 */
[----:B------:R-:W-:Y:S02]  /*5930*/  IMAD.MOV.U32 R4, RZ, RZ, R17 ;  /* 0x000000ffff047224 */ /* 0x000fe400078e0011 */
[--C-:B------:R-:W-:Y:S01]  /*5940*/  @!P5 IMAD.IADD R16, R16, 0x1, -R13.reuse ;  /* 0x000000011010d824 */ /* 0x100fe200078e0a0d */
[----:B------:R-:W-:Y:S01]  /*5950*/  ISETP.GE.AND P5, PT, R0, RZ, PT ;  /* 0x000000ff0000720c */ /* 0x000fe20003fa6270 */
[----:B------:R-:W-:Y:S01]  /*5960*/  @!P6 IMAD.IADD R9, R9, 0x1, -R13 ;  /* 0x000000010909e824 */ /* 0x000fe200078e0a0d */
[C---:B------:R-:W-:Y:S01]  /*5970*/  LOP3.LUT R0, R15.reuse, 0x88, RZ, 0xfc, !PT ;  /* 0x000000880f007812 */ /* 0x040fe200078efcff */
[----:B------:R-:W-:Y:S01]  /*5980*/  IMAD.MOV R5, RZ, RZ, -R5 ;  /* 0x000000ffff057224 */ /* 0x000fe200078e0a05 */
[----:B------:R-:W-:Y:S01]  /*5990*/  ISETP.GE.AND P6, PT, R6, RZ, PT ;  /* 0x000000ff0600720c */ /* 0x000fe20003fc6270 */
[----:B------:R-:W-:Y:S01]  /*59a0*/  @!P2 IMAD.MOV R4, RZ, RZ, -R4 ;  /* 0x000000ffff04a224 */ /* 0x000fe200078e0a04 */
[----:B------:R-:W-:Y:S01]  /*59b0*/  LOP3.LUT R6, R15, 0x86, RZ, 0xfc, !PT ;  /* 0x000000860f067812 */ /* 0x000fe200078efcff */
[----:B------:R-:W-:Y:S01]  /*59c0*/  @!P4 IMAD.IADD R3, R3, 0x1, -R13 ;  /* 0x000000010303c824 */ /* 0x000fe200078e0a0d */
[C---:B------:R-:W-:Y:S01]  /*59d0*/  ISETP.GT.U32.AND P4, PT, R13.reuse, R9, PT ;  /* 0x000000090d00720c */ /* 0x040fe20003f84070 */
[C---:B------:R-:W-:Y:S01]  /*59e0*/  IMAD R11, R13.reuse, R5, R11 ;  /* 0x000000050d0b7224 */ /* 0x040fe200078e020b */
[----:B------:R-:W-:Y:S01]  /*59f0*/  IABS R5, R0 ;  /* 0x0000000000057213 */ /* 0x000fe20000000000 */
[----:B0-----:R-:W-:Y:S01]  /*5a00*/  IMAD.MOV.U32 R2, RZ, RZ, R7 ;  /* 0x000000ffff027224 */ /* 0x001fe200078e0007 */
[----:B------:R0:W-:Y:S01]  /*5a10*/  STL [R1+0x124], R4 ;  /* 0x0001240401007387 */ /* 0x0001e20000100800 */
[----:B------:R-:W-:Y:S01]  /*5a20*/  IMAD.HI.U32 R8, R24, R19, RZ ;  /* 0x0000001318087227 */ /* 0x000fe200078e00ff */
[----:B------:R-:W-:-:S03]  /*5a30*/  ISETP.GT.U32.AND P2, PT, R13, R11, PT ;  /* 0x0000000b0d00720c */ /* 0x000fc60003f44070 */
[----:B------:R-:W-:-:S04]  /*5a40*/  IMAD.HI.U32 R7, R24, R5, RZ ;  /* 0x0000000518077227 */ /* 0x000fc800078e00ff */
[----:B------:R-:W-:Y:S01]  /*5a50*/  @!P1 IMAD.MOV R2, RZ, RZ, -R2 ;  /* 0x000000ffff029224 */ /* 0x000fe200078e0a02 */
[----:B------:R-:W-:Y:S01]  /*5a60*/  ISETP.GT.U32.AND P1, PT, R13, R3, PT ;  /* 0x000000030d00720c */ /* 0x000fe20003f24070 */
[----:B0-----:R-:W-:Y:S02]  /*5a70*/  IMAD.MOV.U32 R4, RZ, RZ, R16 ;  /* 0x000000ffff047224 */ /* 0x001fe400078e0010 */
[----:B------:R-:W-:Y:S01]  /*5a80*/  IMAD.MOV R8, RZ, RZ, -R8 ;  /* 0x000000ffff087224 */ /* 0x000fe200078e0a08 */
[----:B------:R0:W-:Y:S01]  /*5a90*/  STL [R1+0x144], R2 ;  /* 0x0001440201007387 */ /* 0x0001e20000100800 */
[----:B------:R-:W-:Y:S02]  /*5aa0*/  @!P3 IMAD.MOV R4, RZ, RZ, -R4 ;  /* 0x000000ffff04b224 */ /* 0x000fe400078e0a04 */
[----:B------:R-:W-:Y:S01]  /*5ab0*/  @!P4 IMAD.IADD R9, R9, 0x1, -R13 ;  /* 0x000000010909c824 */ /* 0x000fe200078e0a0d */
[----:B------:R-:W-:Y:S01]  /*5ac0*/  ISETP.GE.AND P4, PT, R10, RZ, PT ;  /* 0x000000ff0a00720c */ /* 0x000fe20003f86270 */
[----:B------:R-:W-:Y:S01]  /*5ad0*/  IMAD.MOV R7, RZ, RZ, -R7 ;  /* 0x000000ffff077224 */ /* 0x000fe200078e0a07 */
[----:B------:R1:W-:Y:S01]  /*5ae0*/  STL [R1+0x130], R4 ;  /* 0x0001300401007387 */ /* 0x0003e20000100800 */
[C---:B------:R-:W-:Y:S01]  /*5af0*/  IMAD R19, R13.reuse, R8, R19 ;  /* 0x000000080d137224 */ /* 0x040fe200078e0213 */
[----:B------:R-:W-:Y:S01]  /*5b00*/  IABS R8, R6 ;  /* 0x0000000600087213 */ /* 0x000fe20000000000 */
[----:B------:R-:W-:Y:S01]  /*5b10*/  IMAD R5, R13, R7, R5 ;  /* 0x000000070d057224 */ /* 0x000fe200078e0205 */
[----:B------:R-:W-:Y:S01]  /*5b20*/  LOP3.LUT R7, R15, 0x82, RZ, 0xfc, !PT ;  /* 0x000000820f077812 */ /* 0x000fe200078efcff */
[----:B0-----:R-:W-:Y:S01]  /*5b30*/  IMAD.MOV.U32 R2, RZ, RZ, R14 ;  /* 0x000000ffff027224 */ /* 0x001fe200078e000e */
[----:B------:R-:W-:Y:S01]  /*5b40*/  ISETP.GT.U32.AND P3, PT, R13, R19, PT ;  /* 0x000000130d00720c */ /* 0x000fe20003f64070 */
[----:B------:R-:W-:-:S04]  /*5b50*/  IMAD.HI.U32 R14, R24, R8, RZ ;  /* 0x00000008180e7227 */ /* 0x000fc800078e00ff */
[----:B-1----:R-:W-:Y:S02]  /*5b60*/  IMAD.MOV.U32 R4, RZ, RZ, R9 ;  /* 0x000000ffff047224 */ /* 0x002fe400078e0009 */
[----:B------:R-:W-:Y:S01]  /*5b70*/  @!P0 IMAD.MOV R2, RZ, RZ, -R2 ;  /* 0x000000ffff028224 */ /* 0x000fe200078e0a02 */
[----:B------:R-:W-:Y:S01]  /*5b80*/  ISETP.GE.AND P0, PT, R12, RZ, PT ;  /* 0x000000ff0c00720c */ /* 0x000fe20003f06270 */
[----:B------:R-:W-:Y:S01]  /*5b90*/  @!P5 IMAD.MOV R4, RZ, RZ, -R4 ;  /* 0x000000ffff04d224 */ /* 0x000fe200078e0a04 */
[----:B------:R-:W-:Y:S01]  /*5ba0*/  ISETP.GT.U32.AND P5, PT, R13, R5, PT ;  /* 0x000000050d00720c */ /* 0x000fe20003fa4070 */
[----:B------:R-:W-:Y:S01]  /*5bb0*/  IMAD.MOV R14, RZ, RZ, -R14 ;  /* 0x000000ffff0e7224 */ /* 0x000fe200078e0a0e */
[----:B------:R0:W-:Y:S01]  /*5bc0*/  STL [R1+0x140], R2 ;  /* 0x0001400201007387 */ /* 0x0001e20000100800 */
[--C-:B------:R-:W-:Y:S01]  /*5bd0*/  @!P1 IMAD.IADD R3, R3, 0x1, -R13.reuse ;  /* 0x0000000103039824 */ /* 0x100fe200078e0a0d */
[----:B------:R-:W-:Y:S01]  /*5be0*/  ISETP.GE.AND P1, PT, R0, RZ, PT ;  /* 0x000000ff0000720c */ /* 0x000fe20003f26270 */
[----:B------:R-:W-:Y:S01]  /*5bf0*/  IMAD R8, R13, R14, R8 ;  /* 0x0000000e0d087224 */ /* 0x000fe200078e0208 */
[----:B------:R-:W-:Y:S01]  /*5c00*/  LOP3.LUT R0, R15, 0x84, RZ, 0xfc, !PT ;  /* 0x000000840f007812 */ /* 0x000fe200078efcff */
[--C-:B------:R-:W-:Y:S01]  /*5c10*/  @!P3 IMAD.IADD R19, R19, 0x1, -R13.reuse ;  /* 0x000000011313b824 */ /* 0x100fe200078e0a0d */
[----:B------:R-:W-:Y:S01]  /*5c20*/  STL [R1+0x134], R4 ;  /* 0x0001340401007387 */ /* 0x000fe20000100800 */
[----:B------:R-:W-:Y:S01]  /*5c30*/  @!P2 IMAD.IADD R11, R11, 0x1, -R13 ;  /* 0x000000010b0ba824 */ /* 0x000fe200078e0a0d */
[----:B------:R-:W-:Y:S01]  /*5c40*/  IABS R9, R0 ;  /* 0x0000000000097213 */ /* 0x000fe20000000000 */
[----:B0-----:R-:W-:Y:S01]  /*5c50*/  IMAD.MOV.U32 R2, RZ, RZ, R3 ;  /* 0x000000ffff027224 */ /* 0x001fe200078e0003 */
[----:B------:R-:W-:Y:S01]  /*5c60*/  ISETP.GT.U32.AND P3, PT, R13, R19, PT ;  /* 0x000000130d00720c */ /* 0x000fe20003f64070 */
[----:B------:R-:W-:Y:S01]  /*5c70*/  @!P5 IMAD.IADD R5, R5, 0x1, -R13 ;  /* 0x000000010505d824 */ /* 0x000fe200078e0a0d */
[C---:B------:R-:W-:Y:S01]  /*5c80*/  ISETP.GT.U32.AND P2, PT, R13.reuse, R11, PT ;  /* 0x0000000b0d00720c */ /* 0x040fe20003f44070 */
[----:B------:R-:W-:Y:S01]  /*5c90*/  @!P6 IMAD.MOV R2, RZ, RZ, -R2 ;  /* 0x000000ffff02e224 */ /* 0x000fe200078e0a02 */
[C---:B------:R-:W-:Y:S01]  /*5ca0*/  ISETP.GT.U32.AND P6, PT, R13.reuse, R8, PT ;  /* 0x000000080d00720c */ /* 0x040fe20003fc4070 */
[----:B------:R-:W-:Y:S01]  /*5cb0*/  IMAD.HI.U32 R10, R24, R9, RZ ;  /* 0x00000009180a7227 */ /* 0x000fe200078e00ff */
[----:B------:R-:W-:-:S02]  /*5cc0*/  ISETP.GT.U32.AND P5, PT, R13, R5, PT ;  /* 0x000000050d00720c */ /* 0x000fc40003fa4070 */
[----:B------:R-:W-:Y:S01]  /*5cd0*/  IABS R3, R7 ;  /* 0x0000000700037213 */ /* 0x000fe20000000000 */
[----:B------:R-:W-:Y:S01]  /*5ce0*/  IMAD.MOV R10, RZ, RZ, -R10 ;  /* 0x000000ffff0a7224 */ /* 0x000fe200078e0a0a */
[----:B------:R0:W-:Y:S01]  /*5cf0*/  STL [R1+0x13c], R2 ;  /* 0x00013c0201007387 */ /* 0x0001e20000100800 */
[----:B------:R-:W-:Y:S02]  /*5d00*/  LOP3.LUT R14, R15, 0x7c, RZ, 0xfc, !PT ;  /* 0x0000007c0f0e7812 */ /* 0x000fe400078efcff */
[----:B------:R-:W-:Y:S01]  /*5d10*/  IMAD R9, R13, R10, R9 ;  /* 0x0000000a0d097224 */ /* 0x000fe200078e0209 */
[----:B------:R-:W-:Y:S01]  /*5d20*/  LOP3.LUT R10, R15, 0x78, RZ, 0xfc, !PT ;  /* 0x000000780f0a7812 */ /* 0x000fe200078efcff */
[--C-:B------:R-:W-:Y:S01]  /*5d30*/  @!P3 IMAD.IADD R19, R19, 0x1, -R13.reuse ;  /* 0x000000011313b824 */ /* 0x100fe200078e0a0d */
[----:B------:R-:W-:Y:S01]  /*5d40*/  ISETP.GE.AND P3, PT, R0, RZ, PT ;  /* 0x000000ff0000720c */ /* 0x000fe20003f66270 */
[--C-:B------:R-:W-:Y:S01]  /*5d50*/  @!P6 IMAD.IADD R8, R8, 0x1, -R13.reuse ;  /* 0x000000010808e824 */ /* 0x100fe200078e0a0d */
[----:B------:R-:W-:Y:S01]  /*5d60*/  IABS R16, R14 ;  /* 0x0000000e00107213 */ /* 0x000fe20000000000 */
[----:B------:R-:W-:Y:S01]  /*5d70*/  @!P2 IMAD.IADD R11, R11, 0x1, -R13 ;  /* 0x000000010b0ba824 */ /* 0x000fe200078e0a0d */
[----:B------:R-:W-:Y:S01]  /*5d80*/  ISETP.GE.AND P2, PT, R6, RZ, PT ;  /* 0x000000ff0600720c */ /* 0x000fe20003f46270 */
[----:B------:R-:W-:Y:S01]  /*5d90*/  IMAD.HI.U32 R0, R24, R3, RZ ;  /* 0x0000000318007227 */ /* 0x000fe200078e00ff */
[----:B------:R-:W-:-:S02]  /*5da0*/  ISETP.GT.U32.AND P6, PT, R13, R8, PT ;  /* 0x000000080d00720c */ /* 0x000fc40003fc4070 */
[----:B------:R-:W-:Y:S01]  /*5db0*/  LOP3.LUT R6, R15, 0x80, RZ, 0xfc, !PT ;  /* 0x000000800f067812 */ /* 0x000fe200078efcff */
[----:B------:R-:W-:Y:S01]  /*5dc0*/  @!P5 IMAD.IADD R5, R5, 0x1, -R13 ;  /* 0x000000010505d824 */ /* 0x000fe200078e0a0d */
[----:B------:R-:W-:Y:S01]  /*5dd0*/  ISETP.GT.U32.AND P5, PT, R13, R9, PT ;  /* 0x000000090d00720c */ /* 0x000fe20003fa4070 */
[----:B0-----:R-:W-:Y:S01]  /*5de0*/  IMAD.MOV.U32 R2, RZ, RZ, R11 ;  /* 0x000000ffff027224 */ /* 0x001fe200078e000b */
[----:B------:R-:W-:Y:S01]  /*5df0*/  IABS R12, R6 ;  /* 0x00000006000c7213 */ /* 0x000fe20000000000 */
[----:B------:R-:W-:Y:S01]  /*5e00*/  IMAD.MOV R0, RZ, RZ, -R0 ;  /* 0x000000ffff007224 */ /* 0x000fe200078e0a00 */
[----:B------:R-:W-:Y:S01]  /*5e10*/  LOP3.LUT R11, R15, 0x7e, RZ, 0xfc, !PT ;  /* 0x0000007e0f0b7812 */ /* 0x000fe200078efcff */
[----:B------:R-:W-:Y:S01]  /*5e20*/  @!P0 IMAD.MOV R2, RZ, RZ, -R2 ;  /* 0x000000ffff028224 */ /* 0x000fe200078e0a02 */
[----:B------:R-:W-:Y:S01]  /*5e30*/  ISETP.GE.AND P0, PT, R7, RZ, PT ;  /* 0x000000ff0700720c */ /* 0x000fe20003f06270 */
[C---:B------:R-:W-:Y:S01]  /*5e40*/  IMAD R3, R13.reuse, R0, R3 ;  /* 0x000000000d037224 */ /* 0x040fe200078e0203 */
[----:B------:R-:W-:Y:S01]  /*5e50*/  IABS R17, R11 ;  /* 0x0000000b00117213 */ /* 0x000fe20000000000 */
[----:B------:R-:W-:Y:S01]  /*5e60*/  @!P6 IMAD.IADD R8, R8, 0x1, -R13 ;  /* 0x000000010808e824 */ /* 0x000fe200078e0a0d */
[----:B------:R0:W-:Y:S01]  /*5e70*/  STL [R1+0x138], R2 ;  /* 0x0001380201007387 */ /* 0x0001e20000100800 */
[----:B------:R-:W-:Y:S01]  /*5e80*/  IMAD.HI.U32 R7, R24, R12, RZ ;  /* 0x0000000c18077227 */ /* 0x000fe200078e00ff */
[----:B------:R-:W-:-:S02]  /*5e90*/  ISETP.GT.U32.AND P6, PT, R13, R3, PT ;  /* 0x000000030d00720c */ /* 0x000fc40003fc4070 */
[----:B------:R-:W-:Y:S01]  /*5ea0*/  LOP3.LUT R0, R15, 0x7a, RZ, 0xfc, !PT ;  /* 0x0000007a0f007812 */ /* 0x000fe200078efcff */
[----:B------:R-:W-:Y:S02]  /*5eb0*/  @!P5 IMAD.IADD R9, R9, 0x1, -R13 ;  /* 0x000000010909d824 */ /* 0x000fe400078e0a0d */
[----:B------:R-:W-:Y:S02]  /*5ec0*/  IMAD.MOV R7, RZ, RZ, -R7 ;  /* 0x000000ffff077224 */ /* 0x000fe400078e0a07 */
[----:B------:R-:W-:-:S04]  /*5ed0*/  IMAD.HI.U32 R20, R24, R17, RZ ;  /* 0x0000001118147227 */ /* 0x000fc800078e00ff */
[----:B0-----:R-:W-:Y:S02]  /*5ee0*/  IMAD.MOV.U32 R2, RZ, RZ, R19 ;  /* 0x000000ffff027224 */ /* 0x001fe400078e0013 */
[C---:B------:R-:W-:Y:S01]  /*5ef0*/  IMAD R12, R13.reuse, R7, R12 ;  /* 0x000000070d0c7224 */ /* 0x040fe200078e020c */
[----:B------:R-:W-:Y:S01]  /*5f00*/  IABS R7, R0 ;  /* 0x0000000000077213 */ /* 0x000fe20000000000 */
[----:B------:R-:W-:Y:S01]  /*5f10*/  @!P4 IMAD.MOV R2, RZ, RZ, -R2 ;  /* 0x000000ffff02c224 */ /* 0x000fe200078e0a02 */
[C---:B------:R-:W-:Y:S01]  /*5f20*/  ISETP.GT.U32.AND P4, PT, R13.reuse, R9, PT ;  /* 0x000000090d00720c */ /* 0x040fe20003f84070 */
[----:B------:R-:W-:Y:S01]  /*5f30*/  IMAD.MOV R20, RZ, RZ, -R20 ;  /* 0x000000ffff147224 */ /* 0x000fe200078e0a14 */
[----:B------:R-:W-:Y:S01]  /*5f40*/  ISETP.GT.U32.AND P5, PT, R13, R12, PT ;  /* 0x0000000c0d00720c */ /* 0x000fe20003fa4070 */
[----:B------:R-:W-:Y:S01]  /*5f50*/  @!P6 IMAD.IADD R3, R3, 0x1, -R13 ;  /* 0x000000010303e824 */ /* 0x000fe200078e0a0d */
[----:B------:R0:W-:Y:S01]  /*5f60*/  STL [R1+0x12c], R2 ;  /* 0x00012c0201007387 */ /* 0x0001e20000100800 */
[----:B------:R-:W-:Y:S01]  /*5f70*/  ISETP.GE.AND P6, PT, R6, RZ, PT ;  /* 0x000000ff0600720c */ /* 0x000fe20003fc6270 */
[----:B------:R-:W-:-:S04]  /*5f80*/  IMAD.HI.U32 R18, R24, R16, RZ ;  /* 0x0000001018127227 */ /* 0x000fc800078e00ff */
[C---:B------:R-:W-:Y:S01]  /*5f90*/  IMAD R6, R13.reuse, R20, R17 ;  /* 0x000000140d067224 */ /* 0x040fe200078e0211 */
[----:B------:R-:W-:Y:S01]  /*5fa0*/  IABS R17, R10 ;  /* 0x0000000a00117213 */ /* 0x000fe20000000000 */
[----:B------:R-:W-:Y:S02]  /*5fb0*/  IMAD.MOV.U32 R19, RZ, RZ, R7 ;  /* 0x000000ffff137224 */ /* 0x000fe400078e0007 */
[----:B0-----:R-:W-:Y:S02]  /*5fc0*/  IMAD.MOV.U32 R2, RZ, RZ, R5 ;  /* 0x000000ffff027224 */ /* 0x001fe400078e0005 */
[----:B------:R-:W-:Y:S02]  /*5fd0*/  IMAD.MOV R18, RZ, RZ, -R18 ;  /* 0x000000ffff127224 */ /* 0x000fe400078e0a12 */
[----:B------:R-:W-:Y:S01]  /*5fe0*/  @!P1 IMAD.MOV R2, RZ, RZ, -R2 ;  /* 0x000000ffff029224 */ /* 0x000fe200078e0a02 */
[----:B------:R-:W-:Y:S01]  /*5ff0*/  ISETP.GT.U32.AND P1, PT, R13, R3, PT ;  /* 0x000000030d00720c */ /* 0x000fe20003f24070 */
[----:B------:R-:W-:Y:S01]  /*6000*/  @!P4 IMAD.IADD R9, R9, 0x1, -R13 ;  /* 0x000000010909c824 */ /* 0x000fe200078e0a0d */
[C---:B------:R-:W-:Y:S01]  /*6010*/  ISETP.GT.U32.AND P4, PT, R13.reuse, R6, PT ;  /* 0x000000060d00720c */ /* 0x040fe20003f84070 */
[----:B------:R-:W-:Y:S01]  /*6020*/  IMAD.HI.U32 R5, R24, R19, RZ ;  /* 0x0000001318057227 */ /* 0x000fe200078e00ff */
[----:B------:R0:W-:Y:S03]  /*6030*/  STL [R1+0x120], R2 ;  /* 0x0001200201007387 */ /* 0x0001e60000100800 */
[----:B------:R-:W-:Y:S01]  /*6040*/  IMAD R7, R13, R18, R16 ;  /* 0x000000120d077224 */ /* 0x000fe200078e0210 */
[----:B------:R-:W-:Y:S01]  /*6050*/  LOP3.LUT R16, R15, 0x76, RZ, 0xfc, !PT ;  /* 0x000000760f107812 */ /* 0x000fe200078efcff */
[----:B------:R-:W-:-:S02]  /*6060*/  IMAD.MOV R5, RZ, RZ, -R5 ;  /* 0x000000ffff057224 */ /* 0x000fc400078e0a05 */
[----:B------:R-:W-:Y:S02]  /*6070*/  @!P5 IMAD.IADD R12, R12, 0x1, -R13 ;  /* 0x000000010c0cd824 */ /* 0x000fe400078e0a0d */
[C---:B------:R-:W-:Y:S02]  /*6080*/  IMAD R5, R13.reuse, R5, R19 ;  /* 0x000000050d057224 */ /* 0x040fe400078e0213 */
[----:B0-----:R-:W-:Y:S01]  /*6090*/  IMAD.MOV.U32 R2, RZ, RZ, R9 ;  /* 0x000000ffff027224 */ /* 0x001fe200078e0009 */
[----:B------:R-:W-:Y:S01]  /*60a0*/  ISETP.GT.U32.AND P5, PT, R13, R12, PT ;  /* 0x0000000c0d00720c */ /* 0x000fe20003fa4070 */
[----:B------:R-:W-:Y:S01]  /*60b0*/  IMAD.MOV.U32 R4, RZ, RZ, R8 ;  /* 0x000000ffff047224 */ /* 0x000fe200078e0008 */
[----:B------:R-:W-:Y:S01]  /*60c0*/  LOP3.LUT R9, R15, 0x74, RZ, 0xfc, !PT ;  /* 0x000000740f097812 */ /* 0x000fe200078efcff */
[----:B------:R-:W-:Y:S01]  /*60d0*/  @!P3 IMAD.MOV R2, RZ, RZ, -R2 ;  /* 0x000000ffff02b224 */ /* 0x000fe200078e0a02 */
[C---:B------:R-:W-:Y:S01]  /*60e0*/  ISETP.GT.U32.AND P3, PT, R13.reuse, R7, PT ;  /* 0x000000070d00720c */ /* 0x040fe20003f64070 */
[--C-:B------:R-:W-:Y:S01]  /*60f0*/  @!P4 IMAD.IADD R6, R6, 0x1, -R13.reuse ;  /* 0x000000010606c824 */ /* 0x100fe200078e0a0d */
[----:B------:R-:W-:Y:S01]  /*6100*/  ISETP.GT.U32.AND P4, PT, R13, R5, PT ;  /* 0x000000050d00720c */ /* 0x000fe20003f84070 */
[----:B------:R-:W-:Y:S01]  /*6110*/  @!P2 IMAD.MOV R4, RZ, RZ, -R4 ;  /* 0x000000ffff04a224 */ /* 0x000fe200078e0a04 */
[----:B------:R-:W-:Y:S01]  /*6120*/  ISETP.GE.AND P2, PT, R11, RZ, PT ;  /* 0x000000ff0b00720c */ /* 0x000fe20003f46270 */
[----:B------:R-:W-:Y:S01]  /*6130*/  @!P1 IMAD.IADD R3, R3, 0x1, -R13 ;  /* 0x0000000103039824 */ /* 0x000fe200078e0a0d */
[----:B------:R-:W-:Y:S01]  /*6140*/  LOP3.LUT R11, R15, 0x70, RZ, 0xfc, !PT ;  /* 0x000000700f0b7812 */ /* 0x000fe200078efcff */
[----:B------:R-:W-:Y:S01]  /*6150*/  IMAD.HI.U32 R8, R24, R17, RZ ;  /* 0x0000001118087227 */ /* 0x000fe200078e00ff */
[----:B------:R0:W-:Y:S01]  /*6160*/  STL [R1+0x118], R4 ;  /* 0x0001180401007387 */ /* 0x0001e20000100800 */
[----:B------:R-:W-:-:S02]  /*6170*/  IABS R18, R9 ;  /* 0x0000000900127213 */ /* 0x000fc40000000000 */
[----:B------:R-:W-:Y:S01]  /*6180*/  IMAD.MOV R8, RZ, RZ, -R8 ;  /* 0x000000ffff087224 */ /* 0x000fe200078e0a08 */
[----:B------:R1:W-:Y:S01]  /*6190*/  STL [R1+0x114], R2 ;  /* 0x0001140201007387 */ /* 0x0003e20000100800 */
[--C-:B------:R-:W-:Y:S01]  /*61a0*/  @!P3 IMAD.IADD R7, R7, 0x1, -R13.reuse ;  /* 0x000000010707b824 */ /* 0x100fe200078e0a0d */
[C---:B------:R-:W-:Y:S01]  /*61b0*/  ISETP.GT.U32.AND P3, PT, R13.reuse, R6, PT ;  /* 0x000000060d00720c */ /* 0x040fe20003f64070 */
[----:B------:R-:W-:Y:S01]  /*61c0*/  @!P5 IMAD.IADD R12, R12, 0x1, -R13 ;  /* 0x000000010c0cd824 */ /* 0x000fe200078e0a0d */
[----:B------:R-:W-:Y:S01]  /*61d0*/  ISETP.GE.AND P5, PT, R0, RZ, PT ;  /* 0x000000ff0000720c */ /* 0x000fe20003fa6270 */
[----:B------:R-:W-:Y:S01]  /*61e0*/  IMAD R0, R13, R8, R17 ;  /* 0x000000080d007224 */ /* 0x000fe200078e0211 */
[----:B------:R-:W-:Y:S01]  /*61f0*/  IABS R17, R16 ;  /* 0x0000001000117213 */ /* 0x000fe20000000000 */
[----:B------:R-:W-:Y:S01]  /*6200*/  @!P4 IMAD.IADD R5, R5, 0x1, -R13 ;  /* 0x000000010505c824 */ /* 0x000fe200078e0a0d */
[----:B------:R-:W-:Y:S01]  /*6210*/  ISETP.GE.AND P1, PT, R14, RZ, PT ;  /* 0x000000ff0e00720c */ /* 0x000fe20003f26270 */
[----:B0-----:R-:W-:Y:S01]  /*6220*/  IMAD.MOV.U32 R4, RZ, RZ, R12 ;  /* 0x000000ffff047224 */ /* 0x001fe200078e000c */
[----:B------:R-:W-:Y:S01]  /*6230*/  IABS R14, R11 ;  /* 0x0000000b000e7213 */ /* 0x000fe20000000000 */
[----:B-1----:R-:W-:Y:S01]  /*6240*/  IMAD.MOV.U32 R2, RZ, RZ, R3 ;  /* 0x000000ffff027224 */ /* 0x002fe200078e0003 */
[----:B------:R-:W-:Y:S01]  /*6250*/  ISETP.GT.U32.AND P4, PT, R13, R5, PT ;  /* 0x000000050d00720c */ /* 0x000fe20003f84070 */
[----:B------:R-:W-:Y:S01]  /*6260*/  IMAD.HI.U32 R19, R24, R17, RZ ;  /* 0x0000001118137227 */ /* 0x000fe200078e00ff */
[----:B------:R-:W-:-:S03]  /*6270*/  LOP3.LUT R3, R15, 0x72, RZ, 0xfc, !PT ;  /* 0x000000720f037812 */ /* 0x000fc600078efcff */
[----:B------:R-:W-:Y:S01]  /*6280*/  @!P0 IMAD.MOV R2, RZ, RZ, -R2 ;  /* 0x000000ffff028224 */ /* 0x000fe200078e0a02 */
[C---:B------:R-:W-:Y:S01]  /*6290*/  ISETP.GT.U32.AND P0, PT, R13.reuse, R7, PT ;  /* 0x000000070d00720c */ /* 0x040fe20003f04070 */
[----:B------:R-:W-:Y:S01]  /*62a0*/  IMAD.MOV R19, RZ, RZ, -R19 ;  /* 0x000000ffff137224 */ /* 0x000fe200078e0a13 */
[----:B------:R-:W-:Y:S01]  /*62b0*/  IABS R8, R3 ;  /* 0x0000000300087213 */ /* 0x000fe20000000000 */
[--C-:B------:R-:W-:Y:S01]  /*62c0*/  @!P3 IMAD.IADD R6, R6, 0x1, -R13.reuse ;  /* 0x000000010606b824 */ /* 0x100fe200078e0a0d */
[----:B------:R-:W-:Y:S01]  /*62d0*/  ISETP.GT.U32.AND P3, PT, R13, R0, PT ;  /* 0x000000000d00720c */ /* 0x000fe20003f64070 */
[----:B------:R-:W-:Y:S01]  /*62e0*/  @!P6 IMAD.MOV R4, RZ, RZ, -R4 ;  /* 0x000000ffff04e224 */ /* 0x000fe200078e0a04 */
[----:B------:R0:W-:Y:S01]  /*62f0*/  STL [R1+0x10c], R2 ;  /* 0x00010c0201007387 */ /* 0x0001e20000100800 */
[--C-:B------:R-:W-:Y:S02]  /*6300*/  @!P4 IMAD.IADD R5, R5, 0x1, -R13.reuse ;  /* 0x000000010505c824 */ /* 0x100fe400078e0a0d */
[----:B------:R-:W-:Y:S01]  /*6310*/  IMAD.HI.U32 R20, R24, R8, RZ ;  /* 0x0000000818147227 */ /* 0x000fe200078e00ff */
[----:B------:R1:W-:Y:S03]  /*6320*/  STL [R1+0x104], R4 ;  /* 0x0001040401007387 */ /* 0x0003e60000100800 */
[----:B------:R-:W-:Y:S01]  /*6330*/  @!P0 IMAD.IADD R7, R7, 0x1, -R13 ;  /* 0x0000000107078824 */ /* 0x000fe200078e0a0d */
[----:B------:R-:W-:Y:S01]  /*6340*/  ISETP.GE.AND P0, PT, R10, RZ, PT ;  /* 0x000000ff0a00720c */ /* 0x000fe20003f06270 */
[----:B------:R-:W-:-:S02]  /*6350*/  IMAD R10, R13, R19, R17 ;  /* 0x000000130d0a7224 */ /* 0x000fc400078e0211 */
[----:B------:R-:W-:Y:S01]  /*6360*/  @!P3 IMAD.IADD R0, R0, 0x1, -R13 ;  /* 0x000000010000b824 */ /* 0x000fe200078e0a0d */
[----:B------:R-:W-:Y:S01]  /*6370*/  ISETP.GE.AND P3, PT, R16, RZ, PT ;  /* 0x000000ff1000720c */ /* 0x000fe20003f66270 */
[C---:B------:R-:W-:Y:S01]  /*6380*/  IMAD.HI.U32 R17, R24.reuse, R18, RZ ;  /* 0x0000001218117227 */ /* 0x040fe200078e00ff */
[----:B------:R-:W-:Y:S02]  /*6390*/  ISETP.GT.U32.AND P4, PT, R13, R10, PT ;  /* 0x0000000a0d00720c */ /* 0x000fe40003f84070 */
[----:B------:R-:W-:Y:S01]  /*63a0*/  LOP3.LUT R16, R15, 0x6e, RZ, 0xfc, !PT ;  /* 0x0000006e0f107812 */ /* 0x000fe200078efcff */
[----:B------:R-:W-:-:S03]  /*63b0*/  IMAD.HI.U32 R19, R24, R14, RZ ;  /* 0x0000000e18137227 */ /* 0x000fc600078e00ff */
[----:B------:R-:W-:Y:S01]  /*63c0*/  IABS R12, R16 ;  /* 0x00000010000c7213 */ /* 0x000fe20000000000 */
[----:B------:R-:W-:Y:S02]  /*63d0*/  IMAD.MOV R17, RZ, RZ, -R17 ;  /* 0x000000ffff117224 */ /* 0x000fe400078e0a11 */
[----:B------:R-:W-:Y:S02]  /*63e0*/  IMAD.MOV R20, RZ, RZ, -R20 ;  /* 0x000000ffff147224 */ /* 0x000fe400078e0a14 */
[----:B------:R-:W-:Y:S02]  /*63f0*/  IMAD.MOV R19, RZ, RZ, -R19 ;  /* 0x000000ffff137224 */ /* 0x000fe400078e0a13 */
[----:B------:R-:W-:Y:S01]  /*6400*/  @!P4 IMAD.IADD R10, R10, 0x1, -R13 ;  /* 0x000000010a0ac824 */ /* 0x000fe200078e0a0d */
[C---:B------:R-:W-:Y:S01]  /*6410*/  ISETP.GT.U32.AND P4, PT, R13.reuse, R0, PT ;  /* 0x000000000d00720c */ /* 0x040fe20003f84070 */
[----:B------:R-:W-:Y:S01]  /*6420*/  IMAD R17, R13, R17, R18 ;  /* 0x000000110d117224 */ /* 0x000fe200078e0212 */
[----:B------:R-:W-:Y:S01]  /*6430*/  LOP3.LUT R18, R15, 0x6c, RZ, 0xfc, !PT ;  /* 0x0000006c0f127812 */ /* 0x000fe200078efcff */
[C---:B------:R-:W-:Y:S01]  /*6440*/  IMAD R8, R13.reuse, R20, R8 ;  /* 0x000000140d087224 */ /* 0x040fe200078e0208 */
[----:B------:R-:W-:Y:S01]  /*6450*/  ISETP.GT.U32.AND P6, PT, R13, R10, PT ;  /* 0x0000000a0d00720c */ /* 0x000fe20003fc4070 */
[----:B0-----:R-:W-:Y:S01]  /*6460*/  IMAD.MOV.U32 R2, RZ, RZ, R6 ;  /* 0x000000ffff027224 */ /* 0x001fe200078e0006 */
[----:B------:R-:W-:Y:S01]  /*6470*/  IABS R6, R18 ;  /* 0x0000001200067213 */ /* 0x000fe20000000000 */
[----:B-1----:R-:W-:Y:S01]  /*6480*/  IMAD.MOV.U32 R4, RZ, RZ, R7 ;  /* 0x000000ffff047224 */ /* 0x002fe200078e0007 */
[----:B------:R-:W-:Y:S01]  /*6490*/  LOP3.LUT R20, R15, 0x58, RZ, 0xfc, !PT ;  /* 0x000000580f147812 */ /* 0x000fe200078efcff */
[----:B------:R-:W-:Y:S01]  /*64a0*/  IMAD R14, R13, R19, R14 ;  /* 0x000000130d0e7224 */ /* 0x000fe200078e020e */
[----:B------:R-:W-:Y:S01]  /*64b0*/  LOP3.LUT R19, R15, 0x5a, RZ, 0xfc, !PT ;  /* 0x0000005a0f137812 */ /* 0x000fe200078efcff */
[----:B------:R-:W-:Y:S01]  /*64c0*/  @!P2 IMAD.MOV R2, RZ, RZ, -R2 ;  /* 0x000000ffff02a224 */ /* 0x000fe200078e0a02 */
[C---:B------:R-:W-:Y:S01]  /*64d0*/  ISETP.GT.U32.AND P2, PT, R13.reuse, R17, PT ;  /* 0x000000110d00720c */ /* 0x040fe20003f44070 */
[----:B------:R-:W-:Y:S01]  /*64e0*/  @!P1 IMAD.MOV R4, RZ, RZ, -R4 ;  /* 0x000000ffff049224 */ /* 0x000fe200078e0a04 */
[C---:B------:R-:W-:Y:S01]  /*64f0*/  ISETP.GT.U32.AND P1, PT, R13.reuse, R8, PT ;  /* 0x000000080d00720c */ /* 0x040fe20003f24070 */
[--C-:B------:R-:W-:Y:S01]  /*6500*/  @!P4 IMAD.IADD R0, R0, 0x1, -R13.reuse ;  /* 0x000000010000c824 */ /* 0x100fe200078e0a0d */
[----:B------:R-:W-:Y:S01]  /*6510*/  ISETP.GT.U32.AND P4, PT, R13, R14, PT ;  /* 0x0000000e0d00720c */ /* 0x000fe20003f84070 */
[----:B------:R0:W-:Y:S01]  /*6520*/  STL [R1+0x100], R2 ;  /* 0x0001000201007387 */ /* 0x0001e20000100800 */
[----:B------:R-:W-:Y:S01]  /*6530*/  @!P6 IMAD.IADD R10, R10, 0x1, -R13 ;  /* 0x000000010a0ae824 */ /* 0x000fe200078e0a0d */
[----:B------:R-:W-:Y:S01]  /*6540*/  ISETP.GE.AND P6, PT, R3, RZ, PT ;  /* 0x000000ff0300720c */ /* 0x000fe20003fc6270 */
[----:B------:R-:W-:Y:S01]  /*6550*/  IMAD.HI.U32 R7, R24, R6, RZ ;  /* 0x0000000618077227 */ /* 0x000fe200078e00ff */
[----:B------:R-:W-:Y:S03]  /*6560*/  STL [R1+0xf8], R4 ;  /* 0x0000f80401007387 */ /* 0x000fe60000100800 */
[----:B------:R-:W-:-:S02]  /*6570*/  IMAD.MOV R7, RZ, RZ, -R7 ;  /* 0x000000ffff077224 */ /* 0x000fc400078e0a07 */
[----:B------:R-:W-:Y:S01]  /*6580*/  @!P2 IMAD.IADD R17, R17, 0x1, -R13 ;  /* 0x000000011111a824 */ /* 0x000fe200078e0a0d */
[----:B------:R-:W-:Y:S01]  /*6590*/  ISETP.GE.AND P2, PT, R11, RZ, PT ;  /* 0x000000ff0b00720c */ /* 0x000fe20003f46270 */
[----:B0-----:R-:W-:Y:S01]  /*65a0*/  IMAD.MOV.U32 R2, RZ, RZ, R5 ;  /* 0x000000ffff027224 */ /* 0x001fe200078e0005 */
[----:B------:R-:W-:Y:S01]  /*65b0*/  LOP3.LUT R11, R15, 0x6a, RZ, 0xfc, !PT ;  /* 0x0000006a0f0b7812 */ /* 0x000fe200078efcff */
[----:B------:R-:W-:-:S04]  /*65c0*/  IMAD.HI.U32 R5, R24, R12, RZ ;  /* 0x0000000c18057227 */ /* 0x000fc800078e00ff */
[----:B------:R-:W-:Y:S01]  /*65d0*/  @!P5 IMAD.MOV R2, RZ, RZ, -R2 ;  /* 0x000000ffff02d224 */ /* 0x000fe200078e0a02 */
[----:B------:R-:W-:Y:S01]  /*65e0*/  ISETP.GE.AND P5, PT, R9, RZ, PT ;  /* 0x000000ff0900720c */ /* 0x000fe20003fa6270 */
[----:B------:R-:W-:Y:S01]  /*65f0*/  IMAD.MOV R5, RZ, RZ, -R5 ;  /* 0x000000ffff057224 */ /* 0x000fe200078e0a05 */
[----:B------:R-:W-:Y:S01]  /*6600*/  LOP3.LUT R9, R15, 0x66, RZ, 0xfc, !PT ;  /* 0x000000660f097812 */ /* 0x000fe200078efcff */
[--C-:B------:R-:W-:Y:S01]  /*6610*/  @!P1 IMAD.IADD R8, R8, 0x1, -R13.reuse ;  /* 0x0000000108089824 */ /* 0x100fe200078e0a0d */
[----:B------:R0:W-:Y:S01]  /*6620*/  STL [R1+0xf0], R2 ;  /* 0x0000f00201007387 */ /* 0x0001e20000100800 */
[C---:B------:R-:W-:Y:S01]  /*6630*/  IMAD R3, R13.reuse, R5, R12 ;  /* 0x000000050d037224 */ /* 0x040fe200078e020c */
[C---:B------:R-:W-:Y:S01]  /*6640*/  ISETP.GT.U32.AND P1, PT, R13.reuse, R17, PT ;  /* 0x000000110d00720c */ /* 0x040fe20003f24070 */
[----:B------:R-:W-:Y:S01]  /*6650*/  @!P4 IMAD.IADD R14, R14, 0x1, -R13 ;  /* 0x000000010e0ec824 */ /* 0x000fe200078e0a0d */
[C---:B------:R-:W-:Y:S01]  /*6660*/  ISETP.GT.U32.AND P4, PT, R13.reuse, R8, PT ;  /* 0x000000080d00720c */ /* 0x040fe20003f84070 */
[----:B------:R-:W-:Y:S01]  /*6670*/  IMAD R6, R13, R7, R6 ;  /* 0x000000070d067224 */ /* 0x000fe200078e0206 */
[----:B------:R-:W-:-:S02]  /*6680*/  LOP3.LUT R7, R15, 0x68, RZ, 0xfc, !PT ;  /* 0x000000680f077812 */ /* 0x000fc400078efcff */
[----:B------:R-:W-:Y:S01]  /*6690*/  IABS R5, R11 ;  /* 0x0000000b00057213 */ /* 0x000fe20000000000 */
[----:B0-----:R-:W-:Y:S02]  /*66a0*/  IMAD.MOV.U32 R2, RZ, RZ, R0 ;  /* 0x000000ffff027224 */ /* 0x001fe400078e0000 */
[----:B------:R-:W-:Y:S01]  /*66b0*/  IMAD.MOV.U32 R0, RZ, RZ, R10 ;  /* 0x000000ffff007224 */ /* 0x000fe200078e000a */
[----:B------:R-:W-:Y:S01]  /*66c0*/  IABS R10, R9 ;  /* 0x00000009000a7213 */ /* 0x000fe20000000000 */
[----:B------:R-:W-:Y:S01]  /*66d0*/  @!P0 IMAD.MOV R2, RZ, RZ, -R2 ;  /* 0x000000ffff028224 */ /* 0x000fe200078e0a02 */
[C---:B------:R-:W-:Y:S01]  /*66e0*/  ISETP.GT.U32.AND P0, PT, R13.reuse, R14, PT ;  /* 0x0000000e0d00720c */ /* 0x040fe20003f04070 */
[----:B------:R-:W-:Y:S01]  /*66f0*/  @!P3 IMAD.MOV R0, RZ, RZ, -R0 ;  /* 0x000000ffff00b224 */ /* 0x000fe200078e0a00 */
[----:B------:R-:W-:Y:S01]  /*6700*/  ISETP.GT.U32.AND P3, PT, R13, R3, PT ;  /* 0x000000030d00720c */ /* 0x000fe20003f64070 */
[--C-:B------:R-:W-:Y:S01]  /*6710*/  @!P1 IMAD.IADD R17, R17, 0x1, -R13.reuse ;  /* 0x0000000111119824 */ /* 0x100fe200078e0a0d */
[----:B------:R0:W-:Y:S01]  /*6720*/  STL [R1+0xe8], R2 ;  /* 0x0000e80201007387 */ /* 0x0001e20000100800 */
[----:B------:R-:W-:Y:S01]  /*6730*/  @!P4 IMAD.IADD R8, R8, 0x1, -R13 ;  /* 0x000000010808c824 */ /* 0x000fe200078e0a0d */
[----:B------:R-:W-:-:S02]  /*6740*/  ISETP.GT.U32.AND P4, PT, R13, R6, PT ;  /* 0x000000060d00720c */ /* 0x000fc40003f84070 */
[----:B------:R1:W-:Y:S01]  /*6750*/  STL [R1+0xe4], R0 ;  /* 0x0000e40001007387 */ /* 0x0003e20000100800 */
[----:B------:R-:W-:Y:S01]  /*6760*/  ISETP.GE.AND P1, PT, R16, RZ, PT ;  /* 0x000000ff1000720c */ /* 0x000fe20003f26270 */
[----:B------:R-:W-:-:S04]  /*6770*/  IMAD.HI.U32 R16, R24, R5, RZ ;  /* 0x0000000518107227 */ /* 0x000fc800078e00ff */
[----:B0-----:R-:W-:Y:S02]  /*6780*/  IMAD.MOV.U32 R2, RZ, RZ, R17 ;  /* 0x000000ffff027224 */ /* 0x001fe400078e0011 */
[--C-:B------:R-:W-:Y:S01]  /*6790*/  @!P3 IMAD.IADD R3, R3, 0x1, -R13.reuse ;  /* 0x000000010303b824 */ /* 0x100fe200078e0a0d */
[----:B------:R-:W-:Y:S01]  /*67a0*/  ISETP.GE.AND P3, PT, R11, RZ, PT ;  /* 0x000000ff0b00720c */ /* 0x000fe20003f66270 */
[----:B------:R-:W-:Y:S01]  /*67b0*/  @!P5 IMAD.MOV R2, RZ, RZ, -R2 ;  /* 0x000000ffff02d224 */ /* 0x000fe200078e0a02 */
[----:B-1----:R-:W-:Y:S01]  /*67c0*/  IABS R0, R7 ;  /* 0x0000000700007213 */ /* 0x002fe20000000000 */
[----:B------:R-:W-:Y:S01]  /*67d0*/  @!P0 IMAD.IADD R14, R14, 0x1, -R13 ;  /* 0x000000010e0e8824 */ /* 0x000fe200078e0a0d */
[----:B------:R-:W-:Y:S01]  /*67e0*/  ISETP.GT.U32.AND P5, PT, R13, R3, PT ;  /* 0x000000030d00720c */ /* 0x000fe20003fa4070 */
[----:B------:R-:W-:Y:S01]  /*67f0*/  IMAD.MOV R16, RZ, RZ, -R16 ;  /* 0x000000ffff107224 */ /* 0x000fe200078e0a10 */
[----:B------:R0:W-:Y:S01]  /*6800*/  STL [R1+0xb4], R2 ;  /* 0x0000b40201007387 */ /* 0x0001e20000100800 */
[----:B------:R-:W-:Y:S01]  /*6810*/  IMAD.HI.U32 R12, R24, R0, RZ ;  /* 0x00000000180c7227 */ /* 0x000fe200078e00ff */
[----:B------:R-:W-:-:S02]  /*6820*/  ISETP.GE.AND P0, PT, R18, RZ, PT ;  /* 0x000000ff1200720c */ /* 0x000fc40003f06270 */
[----:B------:R-:W-:Y:S01]  /*6830*/  LOP3.LUT R18, R15, 0x52, RZ, 0xfc, !PT ;  /* 0x000000520f127812 */ /* 0x000fe200078efcff */
[----:B------:R-:W-:Y:S02]  /*6840*/  IMAD.MOV R11, RZ, RZ, -R12 ;  /* 0x000000ffff0b7224 */ /* 0x000fe400078e0a0c */
[----:B------:R-:W-:Y:S02]  /*6850*/  @!P4 IMAD.IADD R6, R6, 0x1, -R13 ;  /* 0x000000010606c824 */ /* 0x000fe400078e0a0d */
[----:B------:R-:W-:Y:S02]  /*6860*/  IMAD.MOV.U32 R4, RZ, RZ, R8 ;  /* 0x000000ffff047224 */ /* 0x000fe400078e0008 */
[C---:B------:R-:W-:Y:S01]  /*6870*/  IMAD R5, R13.reuse, R16, R5 ;  /* 0x000000100d057224 */ /* 0x040fe200078e0205 */
[C---:B------:R-:W-:Y:S01]  /*6880*/  ISETP.GT.U32.AND P4, PT, R13.reuse, R6, PT ;  /* 0x000000060d00720c */ /* 0x040fe20003f84070 */
[----:B0-----:R-:W-:Y:S02]  /*6890*/  IMAD.MOV.U32 R2, RZ, RZ, R14 ;  /* 0x000000ffff027224 */ /* 0x001fe400078e000e */
[----:B------:R-:W-:Y:S01]  /*68a0*/  IMAD R0, R13, R11, R0 ;  /* 0x0000000b0d007224 */ /* 0x000fe200078e0200 */
[----:B------:R-:W-:Y:S01]  /*68b0*/  LOP3.LUT R11, R15, 0x56, RZ, 0xfc, !PT ;  /* 0x000000560f0b7812 */ /* 0x000fe200078efcff */
[----:B------:R-:W-:Y:S01]  /*68c0*/  @!P6 IMAD.MOV R4, RZ, RZ, -R4 ;  /* 0x000000ffff04e224 */ /* 0x000fe200078e0a04 */
[----:B------:R-:W-:Y:S01]  /*68d0*/  ISETP.GT.U32.AND P6, PT, R13, R5, PT ;  /* 0x000000050d00720c */ /* 0x000fe20003fc4070 */
[----:B------:R-:W-:Y:S01]  /*68e0*/  @!P2 IMAD.MOV R2, RZ, RZ, -R2 ;  /* 0x000000ffff02a224 */ /* 0x000fe200078e0a02 */
[----:B------:R-:W-:Y:S01]  /*68f0*/  ISETP.GE.AND P2, PT, R7, RZ, PT ;  /* 0x000000ff0700720c */ /* 0x000fe20003f46270 */
[----:B------:R-:W-:Y:S01]  /*6900*/  @!P5 IMAD.IADD R3, R3, 0x1, -R13 ;  /* 0x000000010303d824 */ /* 0x000fe200078e0a0d */
[----:B------:R-:W-:Y:S01]  /*6910*/  ISETP.GT.U32.AND P5, PT, R13, R0, PT ;  /* 0x000000000d00720c */ /* 0x000fe20003fa4070 */
[----:B------:R-:W-:Y:S01]  /*6920*/  STL [R1+0xb8], R4 ;  /* 0x0000b80401007387 */ /* 0x000fe20000100800 */
[----:B------:R-:W-:-:S03]  /*6930*/  IMAD.HI.U32 R8, R24, R10, RZ ;  /* 0x0000000a18087227 */ /* 0x000fc600078e00ff */
[----:B------:R0:W-:Y:S01]  /*6940*/  STL [R1+0xc8], R2 ;  /* 0x0000c80201007387 */ /* 0x0001e20000100800 */
[----:B------:R-:W-:Y:S02]  /*6950*/  IMAD.MOV R8, RZ, RZ, -R8 ;  /* 0x000000ffff087224 */ /* 0x000fe400078e0a08 */
[--C-:B------:R-:W-:Y:S01]  /*6960*/  @!P4 IMAD.IADD R6, R6, 0x1, -R13.reuse ;  /* 0x000000010606c824 */ /* 0x100fe200078e0a0d */
[----:B------:R-:W-:Y:S01]  /*6970*/  ISETP.GE.AND P4, PT, R9, RZ, PT ;  /* 0x000000ff0900720c */ /* 0x000fe20003f86270 */
[--C-:B------:R-:W-:Y:S01]  /*6980*/  @!P6 IMAD.IADD R5, R5, 0x1, -R13.reuse ;  /* 0x000000010505e824 */ /* 0x100fe200078e0a0d */
[----:B------:R-:W-:Y:S01]  /*6990*/  LOP3.LUT R9, R15, 0x62, RZ, 0xfc, !PT ;  /* 0x000000620f097812 */ /* 0x000fe200078efcff */
[----:B------:R-:W-:Y:S01]  /*69a0*/  IMAD R14, R13, R8, R10 ;  /* 0x000000080d0e7224 */ /* 0x000fe200078e020a */
[----:B------:R-:W-:Y:S01]  /*69b0*/  LOP3.LUT R8, R15, 0x64, RZ, 0xfc, !PT ;  /* 0x000000640f087812 */ /* 0x000fe200078efcff */
[----:B------:R-:W-:Y:S01]  /*69c0*/  @!P5 IMAD.IADD R0, R0, 0x1, -R13 ;  /* 0x000000010000d824 */ /* 0x000fe200078e0a0d */
[----:B------:R-:W-:Y:S01]  /*69d0*/  IABS R12, R9 ;  /* 0x00000009000c7213 */ /* 0x000fe20000000000 */
[----:B0-----:R-:W-:Y:S01]  /*69e0*/  IMAD.MOV.U32 R2, RZ, RZ, R3 ;  /* 0x000000ffff027224 */ /* 0x001fe200078e0003 */
[----:B------:R-:W-:-:S02]  /*69f0*/  ISETP.GE.AND P6, PT, R8, RZ, PT ;  /* 0x000000ff0800720c */ /* 0x000fc40003fc6270 */
[C---:B------:R-:W-:Y:S01]  /*6a00*/  ISETP.GT.U32.AND P5, PT, R13.reuse, R0, PT ;  /* 0x000000000d00720c */ /* 0x040fe20003fa4070 */
[----:B------:R-:W-:Y:S01]  /*6a10*/  @!P1 IMAD.MOV R2, RZ, RZ, -R2 ;  /* 0x000000ffff029224 */ /* 0x000fe200078e0a02 */
[----:B------:R-:W-:Y:S01]  /*6a20*/  ISETP.GT.U32.AND P1, PT, R13, R5, PT ;  /* 0x000000050d00720c */ /* 0x000fe20003f24070 */
[C---:B------:R-:W-:Y:S01]  /*6a30*/  IMAD.HI.U32 R7, R24.reuse, R12, RZ ;  /* 0x0000000c18077227 */ /* 0x040fe200078e00ff */
[----:B------:R-:W-:Y:S02]  /*6a40*/  IABS R8, R8 ;  /* 0x0000000800087213 */ /* 0x000fe40000000000 */
[----:B------:R0:W-:Y:S01]  /*6a50*/  STL [R1+0xcc], R2 ;  /* 0x0000cc0201007387 */ /* 0x0001e20000100800 */
[----:B------:R-:W-:Y:S01]  /*6a60*/  LOP3.LUT R3, R15, 0x60, RZ, 0xfc, !PT ;  /* 0x000000600f037812 */ /* 0x000fe200078efcff */
[----:B------:R-:W-:Y:S02]  /*6a70*/  IMAD.MOV R7, RZ, RZ, -R7 ;  /* 0x000000ffff077224 */ /* 0x000fe400078e0a07 */
[----:B------:R-:W-:Y:S01]  /*6a80*/  IMAD.HI.U32 R10, R24, R8, RZ ;  /* 0x00000008180a7227 */ /* 0x000fe200078e00ff */
[----:B------:R-:W-:-:S03]  /*6a90*/  IABS R16, R3 ;  /* 0x0000000300107213 */ /* 0x000fc60000000000 */
[--C-:B------:R-:W-:Y:S01]  /*6aa0*/  @!P5 IMAD.IADD R0, R0, 0x1, -R13.reuse ;  /* 0x000000010000d824 */ /* 0x100fe200078e0a0d */
[----:B------:R-:W-:Y:S01]  /*6ab0*/  ISETP.GE.AND P5, PT, R3, RZ, PT ;  /* 0x000000ff0300720c */ /* 0x000fe20003fa6270 */
[----:B0-----:R-:W-:Y:S02]  /*6ac0*/  IMAD.MOV.U32 R2, RZ, RZ, R6 ;  /* 0x000000ffff027224 */ /* 0x001fe400078e0006 */
[----:B------:R-:W-:Y:S01]  /*6ad0*/  @!P1 IMAD.IADD R5, R5, 0x1, -R13 ;  /* 0x0000000105059824 */ /* 0x000fe200078e0a0d */
[----:B------:R-:W-:Y:S01]  /*6ae0*/  ISETP.GE.AND P1, PT, R9, RZ, PT ;  /* 0x000000ff0900720c */ /* 0x000fe20003f26270 */
[----:B------:R-:W-:Y:S01]  /*6af0*/  @!P0 IMAD.MOV R2, RZ, RZ, -R2 ;  /* 0x000000ffff028224 */ /* 0x000fe200078e0a02 */
[----:B------:R-:W-:Y:S01]  /*6b00*/  ISETP.GT.U32.AND P0, PT, R13, R14, PT ;  /* 0x0000000e0d00720c */ /* 0x000fe20003f04070 */
[----:B------:R-:W-:Y:S01]  /*6b10*/  IMAD.MOV R9, RZ, RZ, -R10 ;  /* 0x000000ffff097224 */ /* 0x000fe200078e0a0a */
[----:B------:R-:W-:Y:S01]  /*6b20*/  LOP3.LUT R10, R15, 0x5e, RZ, 0xfc, !PT ;  /* 0x0000005e0f0a7812 */ /* 0x000fe200078efcff */
[C---:B------:R-:W-:Y:S01]  /*6b30*/  IMAD R12, R13.reuse, R7, R12 ;  /* 0x000000070d0c7224 */ /* 0x040fe200078e020c */
[----:B------:R0:W-:Y:S01]  /*6b40*/  STL [R1+0xe0], R2 ;  /* 0x0000e00201007387 */ /* 0x0001e20000100800 */
[----:B------:R-:W-:Y:S01]  /*6b50*/  IMAD R3, R13, R9, R8 ;  /* 0x000000090d037224 */ /* 0x000fe200078e0208 */
[----:B------:R-:W-:Y:S01]  /*6b60*/  IABS R9, R21 ;  /* 0x0000001500097213 */ /* 0x000fe20000000000 */
[----:B------:R-:W-:Y:S01]  /*6b70*/  IMAD.MOV.U32 R4, RZ, RZ, R5 ;  /* 0x000000ffff047224 */ /* 0x000fe200078e0005 */
[----:B------:R-:W-:Y:S01]  /*6b80*/  IABS R8, R19 ;  /* 0x0000001300087213 */ /* 0x000fe20000000000 */
[----:B------:R-:W-:Y:S01]  /*6b90*/  IMAD.HI.U32 R6, R24, R16, RZ ;  /* 0x0000001018067227 */ /* 0x000fe200078e00ff */
[----:B------:R-:W-:-:S03]  /*6ba0*/  IABS R7, R20 ;  /* 0x0000001400077213 */ /* 0x000fc60000000000 */
[----:B------:R-:W-:Y:S02]  /*6bb0*/  @!P0 IMAD.IADD R14, R14, 0x1, -R13 ;  /* 0x000000010e0e8824 */ /* 0x000fe400078e0a0d */
[----:B0-----:R-:W-:Y:S01]  /*6bc0*/  IMAD.MOV.U32 R2, RZ, RZ, R0 ;  /* 0x000000ffff027224 */ /* 0x001fe200078e0000 */
[----:B------:R-:W-:Y:S01]  /*6bd0*/  IABS R0, R11 ;  /* 0x0000000b00007213 */ /* 0x000fe20000000000 */
[----:B------:R-:W-:Y:S01]  /*6be0*/  @!P3 IMAD.MOV R4, RZ, RZ, -R4 ;  /* 0x000000ffff04b224 */ /* 0x000fe200078e0a04 */
[C---:B------:R-:W-:Y:S01]  /*6bf0*/  ISETP.GT.U32.AND P0, PT, R13.reuse, R14, PT ;  /* 0x0000000e0d00720c */ /* 0x040fe20003f04070 */
[----:B------:R-:W-:Y:S01]  /*6c00*/  @!P2 IMAD.MOV R2, RZ, RZ, -R2 ;  /* 0x000000ffff02a224 */ /* 0x000fe200078e0a02 */
[C---:B------:R-:W-:Y:S01]  /*6c10*/  ISETP.GT.U32.AND P2, PT, R13.reuse, R3, PT ;  /* 0x000000030d00720c */ /* 0x040fe20003f44070 */
[----:B------:R-:W-:Y:S01]  /*6c20*/  IMAD.MOV R6, RZ, RZ, -R6 ;  /* 0x000000ffff067224 */ /* 0x000fe200078e0a06 */
[----:B------:R-:W-:Y:S01]  /*6c30*/  ISETP.GE.AND P3, PT, R10, RZ, PT ;  /* 0x000000ff0a00720c */ /* 0x000fe20003f66270 */
[----:B------:R-:W-:Y:S01]  /*6c40*/  STL [R1+0xd4], R4 ;  /* 0x0000d40401007387 */ /* 0x000fe20000100800 */
[----:B------:R-:W-:Y:S01]  /*6c50*/  IABS R10, R10 ;  /* 0x0000000a000a7213 */ /* 0x000fe20000000000 */
[----:B------:R-:W-:-:S02]  /*6c60*/  IMAD R16, R13, R6, R16 ;  /* 0x000000060d107224 */ /* 0x000fc400078e0210 */
[----:B------:R0:W-:Y:S01]  /*6c70*/  STL [R1+0xdc], R2 ;  /* 0x0000dc0201007387 */ /* 0x0001e20000100800 */
[----:B------:R-:W-:-:S04]  /*6c80*/  IMAD.HI.U32 R6, R24, R9, RZ ;  /* 0x0000000918067227 */ /* 0x000fc800078e00ff */
[--C-:B------:R-:W-:Y:S01]  /*6c90*/  @!P0 IMAD.IADD R14, R14, 0x1, -R13.reuse ;  /* 0x000000010e0e8824 */ /* 0x100fe200078e0a0d */
[----:B------:R-:W-:Y:S01]  /*6ca0*/  ISETP.GT.U32.AND P0, PT, R13, R12, PT ;  /* 0x0000000c0d00720c */ /* 0x000fe20003f04070 */
[----:B------:R-:W-:Y:S02]  /*6cb0*/  @!P2 IMAD.IADD R3, R3, 0x1, -R13 ;  /* 0x000000010303a824 */ /* 0x000fe400078e0a0d */
[----:B------:R-:W-:-:S03]  /*6cc0*/  IMAD.HI.U32 R17, R24, R10, RZ ;  /* 0x0000000a18117227 */ /* 0x000fc600078e00ff */
[C---:B------:R-:W-:Y:S01]  /*6cd0*/  ISETP.GT.U32.AND P2, PT, R13.reuse, R3, PT ;  /* 0x000000030d00720c */ /* 0x040fe20003f44070 */
[----:B0-----:R-:W-:Y:S02]  /*6ce0*/  IMAD.MOV.U32 R2, RZ, RZ, R14 ;  /* 0x000000ffff027224 */ /* 0x001fe400078e000e */
[----:B------:R-:W-:Y:S02]  /*6cf0*/  IMAD.MOV R17, RZ, RZ, -R17 ;  /* 0x000000ffff117224 */ /* 0x000fe400078e0a11 */
[----:B------:R-:W-:Y:S01]  /*6d00*/  @!P4 IMAD.MOV R2, RZ, RZ, -R2 ;  /* 0x000000ffff02c224 */ /* 0x000fe200078e0a02 */
[C---:B------:R-:W-:Y:S01]  /*6d10*/  ISETP.GT.U32.AND P4, PT, R13.reuse, R16, PT ;  /* 0x000000100d00720c */ /* 0x040fe20003f84070 */
[--C-:B------:R-:W-:Y:S02]  /*6d20*/  @!P0 IMAD.IADD R12, R12, 0x1, -R13.reuse ;  /* 0x000000010c0c8824 */ /* 0x100fe400078e0a0d */
[C---:B------:R-:W-:Y:S01]  /*6d30*/  IMAD R10, R13.reuse, R17, R10 ;  /* 0x000000110d0a7224 */ /* 0x040fe200078e020a */
[----:B------:R0:W-:Y:S01]  /*6d40*/  STL [R1+0xc0], R2 ;  /* 0x0000c00201007387 */ /* 0x0001e20000100800 */
[----:B------:R-:W-:Y:S01]  /*6d50*/  IMAD.MOV R6, RZ, RZ, -R6 ;  /* 0x000000ffff067224 */ /* 0x000fe200078e0a06 */
[----:B------:R-:W-:Y:S01]  /*6d60*/  ISETP.GT.U32.AND P0, PT, R13, R12, PT ;  /* 0x0000000c0d00720c */ /* 0x000fe20003f04070 */
[----:B------:R-:W-:Y:S01]  /*6d70*/  @!P2 IMAD.IADD R3, R3, 0x1, -R13 ;  /* 0x000000010303a824 */ /* 0x000fe200078e0a0d */
[----:B------:R-:W-:Y:S01]  /*6d80*/  ISETP.GT.U32.AND P2, PT, R13, R10, PT ;  /* 0x0000000a0d00720c */ /* 0x000fe20003f44070 */
[----:B------:R-:W-:Y:S01]  /*6d90*/  IMAD.HI.U32 R5, R24, R8, RZ ;  /* 0x0000000818057227 */ /* 0x000fe200078e00ff */
[----:B------:R-:W-:-:S03]  /*6da0*/  LOP3.LUT R17, R15, 0x54, RZ, 0xfc, !PT ;  /* 0x000000540f117812 */ /* 0x000fc600078efcff */
[C---:B------:R-:W-:Y:S02]  /*6db0*/  IMAD R9, R13.reuse, R6, R9 ;  /* 0x000000060d097224 */ /* 0x040fe400078e0209 */
[----:B------:R-:W-:Y:S02]  /*6dc0*/  IMAD.MOV R14, RZ, RZ, -R5 ;  /* 0x000000ffff0e7224 */ /* 0x000fe400078e0a05 */
[--C-:B------:R-:W-:Y:S02]  /*6dd0*/  @!P4 IMAD.IADD R16, R16, 0x1, -R13.reuse ;  /* 0x000000011010c824 */ /* 0x100fe400078e0a0d */
[--C-:B------:R-:W-:Y:S01]  /*6de0*/  @!P0 IMAD.IADD R12, R12, 0x1, -R13.reuse ;  /* 0x000000010c0c8824 */ /* 0x100fe200078e0a0d */
[C---:B------:R-:W-:Y:S01]  /*6df0*/  ISETP.GT.U32.AND P0, PT, R13.reuse, R9, PT ;  /* 0x000000090d00720c */ /* 0x040fe20003f04070 */
[----:B------:R-:W-:Y:S01]  /*6e00*/  IMAD R8, R13, R14, R8 ;  /* 0x0000000e0d087224 */ /* 0x000fe200078e0208 */
[----:B------:R-:W-:Y:S01]  /*6e10*/  LOP3.LUT R14, R15, 0x50, RZ, 0xfc, !PT ;  /* 0x000000500f0e7812 */ /* 0x000fe200078efcff */
[----:B------:R-:W-:Y:S01]  /*6e20*/  @!P2 IMAD.IADD R10, R10, 0x1, -R13 ;  /* 0x000000010a0aa824 */ /* 0x000fe200078e0a0d */
[C---:B------:R-:W-:Y:S01]  /*6e30*/  ISETP.GT.U32.AND P2, PT, R13.reuse, R16, PT ;  /* 0x000000100d00720c */ /* 0x040fe20003f44070 */
[----:B------:R-:W-:Y:S01]  /*6e40*/  IMAD.HI.U32 R6, R24, R7, RZ ;  /* 0x0000000718067227 */ /* 0x000fe200078e00ff */
[----:B------:R-:W-:-:S03]  /*6e50*/  ISETP.GT.U32.AND P4, PT, R13, R8, PT ;  /* 0x000000080d00720c */ /* 0x000fc60003f84070 */
[----:B------:R-:W-:Y:S02]  /*6e60*/  IMAD.MOV R6, RZ, RZ, -R6 ;  /* 0x000000ffff067224 */ /* 0x000fe400078e0a06 */
[----:B0-----:R-:W-:Y:S01]  /*6e70*/  IMAD.MOV.U32 R2, RZ, RZ, R3 ;  /* 0x000000ffff027224 */ /* 0x001fe200078e0003 */
[----:B------:R-:W-:Y:S01]  /*6e80*/  IABS R3, R14 ;  /* 0x0000000e00037213 */ /* 0x000fe20000000000 */
[----:B------:R-:W-:Y:S01]  /*6e90*/  IMAD R7, R13, R6, R7 ;  /* 0x000000060d077224 */ /* 0x000fe200078e0207 */
[----:B------:R-:W-:Y:S01]  /*6ea0*/  IABS R6, R17 ;  /* 0x0000001100067213 */ /* 0x000fe20000000000 */
[--C-:B------:R-:W-:Y:S01]  /*6eb0*/  @!P0 IMAD.IADD R9, R9, 0x1, -R13.reuse ;  /* 0x0000000109098824 */ /* 0x100fe200078e0a0d */
[C---:B------:R-:W-:Y:S01]  /*6ec0*/  ISETP.GT.U32.AND P0, PT, R13.reuse, R10, PT ;  /* 0x0000000a0d00720c */ /* 0x040fe20003f04070 */
[----:B------:R-:W-:Y:S02]  /*6ed0*/  @!P6 IMAD.MOV R2, RZ, RZ, -R2 ;  /* 0x000000ffff02e224 */ /* 0x000fe400078e0a02 */
[--C-:B------:R-:W-:Y:S01]  /*6ee0*/  @!P2 IMAD.IADD R16, R16, 0x1, -R13.reuse ;  /* 0x000000011010a824 */ /* 0x100fe200078e0a0d */
[C---:B------:R-:W-:Y:S01]  /*6ef0*/  ISETP.GT.U32.AND P6, PT, R13.reuse, R9, PT ;  /* 0x000000090d00720c */ /* 0x040fe20003fc4070 */
[----:B------:R-:W-:Y:S01]  /*6f00*/  @!P4 IMAD.IADD R8, R8, 0x1, -R13 ;  /* 0x000000010808c824 */ /* 0x000fe200078e0a0d */
[----:B------:R-:W-:Y:S01]  /*6f10*/  ISETP.GT.U32.AND P2, PT, R13, R7, PT ;  /* 0x000000070d00720c */ /* 0x000fe20003f44070 */
[----:B------:R0:W-:Y:S01]  /*6f20*/  STL [R1+0xac], R2 ;  /* 0x0000ac0201007387 */ /* 0x0001e20000100800 */
[----:B------:R-:W-:-:S02]  /*6f30*/  IMAD.HI.U32 R22, R24, R6, RZ ;  /* 0x0000000618167227 */ /* 0x000fc400078e00ff */
[----:B------:R-:W-:Y:S02]  /*6f40*/  ISETP.GT.U32.AND P4, PT, R13, R8, PT ;  /* 0x000000080d00720c */ /* 0x000fe40003f84070 */
[----:B------:R-:W-:Y:S02]  /*6f50*/  IMAD.MOV.U32 R4, RZ, RZ, R16 ;  /* 0x000000ffff047224 */ /* 0x000fe400078e0010 */
[--C-:B------:R-:W-:Y:S02]  /*6f60*/  @!P0 IMAD.IADD R10, R10, 0x1, -R13.reuse ;  /* 0x000000010a0a8824 */ /* 0x100fe400078e0a0d */
[----:B------:R-:W-:Y:S02]  /*6f70*/  IMAD.MOV R22, RZ, RZ, -R22 ;  /* 0x000000ffff167224 */ /* 0x000fe400078e0a16 */
[----:B0-----:R-:W-:Y:S02]  /*6f80*/  IMAD.MOV.U32 R2, RZ, RZ, R12 ;  /* 0x000000ffff027224 */ /* 0x001fe400078e000c */
[----:B------:R-:W-:Y:S01]  /*6f90*/  @!P6 IMAD.IADD R9, R9, 0x1, -R13 ;  /* 0x000000010909e824 */ /* 0x000fe200078e0a0d */
[----:B------:R-:W-:Y:S01]  /*6fa0*/  ISETP.GE.AND P6, PT, R21, RZ, PT ;  /* 0x000000ff1500720c */ /* 0x000fe20003fc6270 */
[----:B------:R-:W-:-:S02]  /*6fb0*/  @!P1 IMAD.MOV R2, RZ, RZ, -R2 ;  /* 0x000000ffff029224 */ /* 0x000fc400078e0a02 */
[----:B------:R-:W-:Y:S01]  /*6fc0*/  @!P2 IMAD.IADD R7, R7, 0x1, -R13 ;  /* 0x000000010707a824 */ /* 0x000fe200078e0a0d */
[----:B------:R-:W-:Y:S01]  /*6fd0*/  ISETP.GE.AND P2, PT, R19, RZ, PT ;  /* 0x000000ff1300720c */ /* 0x000fe20003f46270 */
[C---:B------:R-:W-:Y:S01]  /*6fe0*/  IMAD.HI.U32 R5, R24.reuse, R0, RZ ;  /* 0x0000000018057227 */ /* 0x040fe200078e00ff */
[----:B------:R0:W-:Y:S01]  /*6ff0*/  STL [R1+0xa8], R2 ;  /* 0x0000a80201007387 */ /* 0x0001e20000100800 */
[----:B------:R-:W-:Y:S02]  /*7000*/  LOP3.LUT R19, R15, 0x4e, RZ, 0xfc, !PT ;  /* 0x0000004e0f137812 */ /* 0x000fe400078efcff */
[----:B------:R-:W-:Y:S01]  /*7010*/  IMAD.HI.U32 R21, R24, R3, RZ ;  /* 0x0000000318157227 */ /* 0x000fe200078e00ff */
[----:B------:R-:W-:-:S03]  /*7020*/  ISETP.GT.U32.AND P1, PT, R13, R7, PT ;  /* 0x000000070d00720c */ /* 0x000fc60003f24070 */
[----:B------:R-:W-:Y:S02]  /*7030*/  @!P5 IMAD.MOV R4, RZ, RZ, -R4 ;  /* 0x000000ffff04d224 */ /* 0x000fe400078e0a04 */
[----:B------:R-:W-:Y:S02]  /*7040*/  IMAD R6, R13, R22, R6 ;  /* 0x000000160d067224 */ /* 0x000fe400078e0206 */
[----:B0-----:R-:W-:Y:S01]  /*7050*/  IMAD.MOV.U32 R2, RZ, RZ, R10 ;  /* 0x000000ffff027224 */ /* 0x001fe200078e000a */
[----:B------:R0:W-:Y:S01]  /*7060*/  STL [R1+0xa4], R4 ;  /* 0x0000a40401007387 */ /* 0x0001e20000100800 */
[----:B------:R-:W-:Y:S01]  /*7070*/  IMAD.MOV R5, RZ, RZ, -R5 ;  /* 0x000000ffff057224 */ /* 0x000fe200078e0a05 */
[----:B------:R-:W-:Y:S01]  /*7080*/  LOP3.LUT R10, R15, 0x3e, RZ, 0xfc, !PT ;  /* 0x0000003e0f0a7812 */ /* 0x000fe200078efcff */
[----:B------:R-:W-:Y:S02]  /*7090*/  @!P3 IMAD.MOV R2, RZ, RZ, -R2 ;  /* 0x000000ffff02b224 */ /* 0x000fe400078e0a02 */
[----:B------:R-:W-:Y:S01]  /*70a0*/  @!P4 IMAD.IADD R8, R8, 0x1, -R13 ;  /* 0x000000010808c824 */ /* 0x000fe200078e0a0d */
[C---:B------:R-:W-:Y:S01]  /*70b0*/  ISETP.GT.U32.AND P4, PT, R13.reuse, R6, PT ;  /* 0x000000060d00720c */ /* 0x040fe20003f84070 */
[----:B------:R-:W-:Y:S01]  /*70c0*/  IMAD.MOV R21, RZ, RZ, -R21 ;  /* 0x000000ffff157224 */ /* 0x000fe200078e0a15 */
[----:B------:R1:W-:Y:S01]  /*70d0*/  STL [R1+0xa0], R2 ;  /* 0x0000a00201007387 */ /* 0x0003e20000100800 */
[C---:B------:R-:W-:Y:S01]  /*70e0*/  IMAD R0, R13.reuse, R5, R0 ;  /* 0x000000050d007224 */ /* 0x040fe200078e0200 */
[----:B------:R-:W-:Y:S01]  /*70f0*/  IABS R5, R18 ;  /* 0x0000001200057213 */ /* 0x000fe20000000000 */
[C---:B------:R-:W-:Y:S01]  /*7100*/  IMAD R3, R13.reuse, R21, R3 ;  /* 0x000000150d037224 */ /* 0x040fe200078e0203 */
[----:B------:R-:W-:Y:S01]  /*7110*/  IABS R21, R25 ;  /* 0x0000001900157213 */ /* 0x000fe20000000000 */
[----:B0-----:R-:W-:Y:S01]  /*7120*/  IMAD.MOV.U32 R4, RZ, RZ, R9 ;  /* 0x000000ffff047224 */ /* 0x001fe200078e0009 */
[----:B------:R-:W-:Y:S01]  /*7130*/  ISETP.GT.U32.AND P0, PT, R13, R0, PT ;  /* 0x000000000d00720c */ /* 0x000fe20003f04070 */
[----:B------:R-:W-:Y:S01]  /*7140*/  IMAD.HI.U32 R22, R24, R5, RZ ;  /* 0x0000000518167227 */ /* 0x000fe200078e00ff */
[----:B------:R-:W-:-:S03]  /*7150*/  LOP3.LUT R9, R15, 0x4a, RZ, 0xfc, !PT ;  /* 0x0000004a0f097812 */ /* 0x000fc600078efcff */
[----:B-1----:R-:W-:Y:S02]  /*7160*/  IMAD.MOV.U32 R2, RZ, RZ, R8 ;  /* 0x000000ffff027224 */ /* 0x002fe400078e0008 */
[----:B------:R-:W-:Y:S02]  /*7170*/  IMAD.MOV R22, RZ, RZ, -R22 ;  /* 0x000000ffff167224 */ /* 0x000fe400078e0a16 */
[----:B------:R-:W-:Y:S01]  /*7180*/  @!P2 IMAD.MOV R2, RZ, RZ, -R2 ;  /* 0x000000ffff02a224 */ /* 0x000fe200078e0a02 */
[C---:B------:R-:W-:Y:S01]  /*7190*/  ISETP.GT.U32.AND P2, PT, R13.reuse, R3, PT ;  /* 0x000000030d00720c */ /* 0x040fe20003f44070 */
[----:B------:R-:W-:Y:S02]  /*71a0*/  @!P4 IMAD.IADD R6, R6, 0x1, -R13 ;  /* 0x000000010606c824 */ /* 0x000fe400078e0a0d */
[C---:B------:R-:W-:Y:S02]  /*71b0*/  IMAD R5, R13.reuse, R22, R5 ;  /* 0x000000160d057224 */ /* 0x040fe400078e0205 */
[--C-:B------:R-:W-:Y:S01]  /*71c0*/  @!P0 IMAD.IADD R0, R0, 0x1, -R13.reuse ;  /* 0x0000000100008824 */ /* 0x100fe200078e0a0d */
[----:B------:R-:W-:Y:S01]  /*71d0*/  ISETP.GT.U32.AND P5, PT, R13, R6, PT ;  /* 0x000000060d00720c */ /* 0x000fe20003fa4070 */
[----:B------:R-:W-:Y:S01]  /*71e0*/  @!P6 IMAD.MOV R4, RZ, RZ, -R4 ;  /* 0x000000ffff04e224 */ /* 0x000fe200078e0a04 */
[----:B------:R-:W-:Y:S01]  /*71f0*/  ISETP.GE.AND P0, PT, R20, RZ, PT ;  /* 0x000000ff1400720c */ /* 0x000fe20003f06270 */
[----:B------:R-:W-:Y:S01]  /*7200*/  @!P1 IMAD.IADD R7, R7, 0x1, -R13 ;  /* 0x0000000107079824 */ /* 0x000fe200078e0a0d */
[----:B------:R-:W-:-:S02]  /*7210*/  IABS R20, R19 ;  /* 0x0000001300147213 */ /* 0x000fc40000000000 */
[----:B------:R-:W-:Y:S01]  /*7220*/  ISETP.GT.U32.AND P3, PT, R13, R5, PT ;  /* 0x000000050d00720c */ /* 0x000fe20003f64070 */
[--C-:B------:R-:W-:Y:S01]  /*7230*/  @!P2 IMAD.IADD R3, R3, 0x1, -R13.reuse ;  /* 0x000000010303a824 */ /* 0x100fe200078e0a0d */
[----:B------:R-:W-:Y:S01]  /*7240*/  ISETP.GT.U32.AND P4, PT, R13, R0, PT ;  /* 0x000000000d00720c */ /* 0x000fe20003f84070 */
[----:B------:R-:W-:Y:S01]  /*7250*/  IMAD.HI.U32 R8, R24, R20, RZ ;  /* 0x0000001418087227 */ /* 0x000fe200078e00ff */
[----:B------:R-:W-:Y:S01]  /*7260*/  STL [R1+0x9c], R4 ;  /* 0x00009c0401007387 */ /* 0x000fe20000100800 */
[----:B------:R-:W-:Y:S02]  /*7270*/  ISETP.GE.AND P6, PT, R11, RZ, PT ;  /* 0x000000ff0b00720c */ /* 0x000fe40003fc6270 */
[C---:B------:R-:W-:Y:S01]  /*7280*/  ISETP.GT.U32.AND P2, PT, R13.reuse, R3, PT ;  /* 0x000000030d00720c */ /* 0x040fe20003f44070 */
[----:B------:R-:W-:Y:S01]  /*7290*/  IMAD.MOV R8, RZ, RZ, -R8 ;  /* 0x000000ffff087224 */ /* 0x000fe200078e0a08 */
[----:B------:R0:W-:Y:S01]  /*72a0*/  STL [R1+0x98], R2 ;  /* 0x0000980201007387 */ /* 0x0001e20000100800 */
[--C-:B------:R-:W-:Y:S01]  /*72b0*/  @!P5 IMAD.IADD R6, R6, 0x1, -R13.reuse ;  /* 0x000000010606d824 */ /* 0x100fe200078e0a0d */
[----:B------:R-:W-:Y:S01]  /*72c0*/  ISETP.GE.AND P5, PT, R14, RZ, PT ;  /* 0x000000ff0e00720c */ /* 0x000fe20003fa6270 */
[----:B------:R-:W-:Y:S01]  /*72d0*/  IMAD R14, R13, R8, R20 ;  /* 0x000000080d0e7224 */ /* 0x000fe200078e0214 */
[----:B------:R-:W-:Y:S01]  /*72e0*/  LOP3.LUT R8, R15, 0x4c, RZ, 0xfc, !PT ;  /* 0x0000004c0f087812 */ /* 0x000fe200078efcff */
[--C-:B------:R-:W-:Y:S01]  /*72f0*/  @!P3 IMAD.IADD R5, R5, 0x1, -R13.reuse ;  /* 0x000000010505b824 */ /* 0x100fe200078e0a0d */
[----:B------:R-:W-:Y:S01]  /*7300*/  ISETP.GE.AND P1, PT, R17, RZ, PT ;  /* 0x000000ff1100720c */ /* 0x000fe20003f26270 */
[----:B------:R-:W-:Y:S01]  /*7310*/  @!P4 IMAD.IADD R0, R0, 0x1, -R13 ;  /* 0x000000010000c824 */ /* 0x000fe200078e0a0d */
[----:B------:R-:W-:Y:S01]  /*7320*/  IABS R16, R8 ;  /* 0x0000000800107213 */ /* 0x000fe20000000000 */
[----:B0-----:R-:W-:Y:S01]  /*7330*/  IMAD.MOV.U32 R2, RZ, RZ, R7 ;  /* 0x000000ffff027224 */ /* 0x001fe200078e0007 */
[----:B------:R-:W-:Y:S01]  /*7340*/  ISETP.GE.AND P4, PT, R18, RZ, PT ;  /* 0x000000ff1200720c */ /* 0x000fe20003f86270 */
[----:B------:R-:W-:Y:S01]  /*7350*/  @!P2 IMAD.IADD R3, R3, 0x1, -R13 ;  /* 0x000000010303a824 */ /* 0x000fe200078e0a0d */
[C---:B------:R-:W-:Y:S01]  /*7360*/  ISETP.GT.U32.AND P2, PT, R13.reuse, R14, PT ;  /* 0x0000000e0d00720c */ /* 0x040fe20003f44070 */
[----:B------:R-:W-:Y:S01]  /*7370*/  @!P0 IMAD.MOV R2, RZ, RZ, -R2 ;  /* 0x000000ffff028224 */ /* 0x000fe200078e0a02 */
[----:B------:R-:W-:Y:S01]  /*7380*/  ISETP.GT.U32.AND P0, PT, R13, R5, PT ;  /* 0x000000050d00720c */ /* 0x000fe20003f04070 */
[----:B------:R-:W-:Y:S01]  /*7390*/  IMAD.MOV.U32 R4, RZ, RZ, R0 ;  /* 0x000000ffff047224 */ /* 0x000fe200078e0000 */
[----:B------:R-:W-:-:S02]  /*73a0*/  LOP3.LUT R7, R15, 0x48, RZ, 0xfc, !PT ;  /* 0x000000480f077812 */ /* 0x000fc400078efcff */
[----:B------:R-:W-:Y:S01]  /*73b0*/  IABS R18, R9 ;  /* 0x0000000900127213 */ /* 0x000fe20000000000 */
[----:B------:R-:W-:Y:S01]  /*73c0*/  @!P6 IMAD.MOV R4, RZ, RZ, -R4 ;  /* 0x000000ffff04e224 */ /* 0x000fe200078e0a04 */
[----:B------:R-:W-:Y:S01]  /*73d0*/  ISETP.GE.AND P6, PT, R8, RZ, PT ;  /* 0x000000ff0800720c */ /* 0x000fe20003fc6270 */
[----:B------:R-:W-:Y:S01]  /*73e0*/  IMAD.HI.U32 R8, R24, R16, RZ ;  /* 0x0000001018087227 */ /* 0x000fe200078e00ff */
[----:B------:R0:W-:Y:S01]  /*73f0*/  STL [R1+0x90], R2 ;  /* 0x0000900201007387 */ /* 0x0001e20000100800 */
[----:B------:R-:W-:Y:S02]  /*7400*/  IABS R17, R7 ;  /* 0x0000000700117213 */ /* 0x000fe40000000000 */
[--C-:B------:R-:W-:Y:S01]  /*7410*/  @!P2 IMAD.IADD R14, R14, 0x1, -R13.reuse ;  /* 0x000000010e0ea824 */ /* 0x100fe200078e0a0d */
[----:B------:R-:W-:Y:S01]  /*7420*/  LOP3.LUT R0, R15, 0x46, RZ, 0xfc, !PT ;  /* 0x000000460f007812 */ /* 0x000fe200078efcff */
[----:B------:R-:W-:Y:S01]  /*7430*/  @!P0 IMAD.IADD R5, R5, 0x1, -R13 ;  /* 0x0000000105058824 */ /* 0x000fe200078e0a0d */
[----:B------:R1:W-:Y:S01]  /*7440*/  STL [R1+0x8c], R4 ;  /* 0x00008c0401007387 */ /* 0x0003e20000100800 */
[----:B------:R-:W-:Y:S01]  /*7450*/  IMAD.MOV R8, RZ, RZ, -R8 ;  /* 0x000000ffff087224 */ /* 0x000fe200078e0a08 */
[----:B------:R-:W-:Y:S01]  /*7460*/  ISETP.GE.AND P0, PT, R7, RZ, PT ;  /* 0x000000ff0700720c */ /* 0x000fe20003f06270 */
[----:B------:R-:W-:Y:S01]  /*7470*/  IMAD.HI.U32 R7, R24, R17, RZ ;  /* 0x0000001118077227 */ /* 0x000fe200078e00ff */
[----:B------:R-:W-:-:S02]  /*7480*/  ISETP.GT.U32.AND P2, PT, R13, R14, PT ;  /* 0x0000000e0d00720c */ /* 0x000fc40003f44070 */
[----:B------:R-:W-:Y:S01]  /*7490*/  IABS R12, R0 ;  /* 0x00000000000c7213 */ /* 0x000fe20000000000 */
[----:B0-----:R-:W-:Y:S01]  /*74a0*/  IMAD.MOV.U32 R2, RZ, RZ, R6 ;  /* 0x000000ffff027224 */ /* 0x001fe200078e0006 */
[----:B------:R-:W-:Y:S01]  /*74b0*/  ISETP.GE.AND P3, PT, R19, RZ, PT ;  /* 0x000000ff1300720c */ /* 0x000fe20003f66270 */
[----:B------:R-:W-:Y:S01]  /*74c0*/  IMAD.HI.U32 R6, R24, R18, RZ ;  /* 0x0000001218067227 */ /* 0x000fe200078e00ff */
[----:B------:R-:W-:-:S03]  /*74d0*/  IABS R19, R10 ;  /* 0x0000000a00137213 */ /* 0x000fc60000000000 */
[----:B------:R-:W-:Y:S02]  /*74e0*/  IMAD R16, R13, R8, R16 ;  /* 0x000000080d107224 */ /* 0x000fe400078e0210 */
[----:B-1----:R-:W-:Y:S02]  /*74f0*/  IMAD.MOV.U32 R4, RZ, RZ, R5 ;  /* 0x000000ffff047224 */ /* 0x002fe400078e0005 */
[----:B------:R-:W-:Y:S02]  /*7500*/  IMAD.MOV R6, RZ, RZ, -R6 ;  /* 0x000000ffff067224 */ /* 0x000fe400078e0a06 */
[----:B------:R-:W-:Y:S01]  /*7510*/  @!P1 IMAD.MOV R2, RZ, RZ, -R2 ;  /* 0x000000ffff029224 */ /* 0x000fe200078e0a02 */
[----:B------:R-:W-:Y:S01]  /*7520*/  ISETP.GE.AND P1, PT, R9, RZ, PT ;  /* 0x000000ff0900720c */ /* 0x000fe20003f26270 */
[----:B------:R-:W-:Y:S01]  /*7530*/  IMAD.MOV R7, RZ, RZ, -R7 ;  /* 0x000000ffff077224 */ /* 0x000fe200078e0a07 */
[----:B------:R-:W-:Y:S01]  /*7540*/  LOP3.LUT R9, R15, 0x44, RZ, 0xfc, !PT ;  /* 0x000000440f097812 */ /* 0x000fe200078efcff */
[----:B------:R-:W-:Y:S01]  /*7550*/  @!P4 IMAD.MOV R4, RZ, RZ, -R4 ;  /* 0x000000ffff04c224 */ /* 0x000fe200078e0a04 */
[C---:B------:R-:W-:Y:S01]  /*7560*/  ISETP.GT.U32.AND P4, PT, R13.reuse, R16, PT ;  /* 0x000000100d00720c */ /* 0x040fe20003f84070 */
[----:B------:R-:W-:Y:S01]  /*7570*/  IMAD R18, R13, R6, R18 ;  /* 0x000000060d127224 */ /* 0x000fe200078e0212 */
[----:B------:R0:W-:Y:S01]  /*7580*/  STL [R1+0x84], R2 ;  /* 0x0000840201007387 */ /* 0x0001e20000100800 */
[----:B------:R-:W-:Y:S01]  /*7590*/  IMAD.HI.U32 R6, R24, R12, RZ ;  /* 0x0000000c18067227 */ /* 0x000fe200078e00ff */
[----:B------:R-:W-:-:S02]  /*75a0*/  IABS R11, R9 ;  /* 0x00000009000b7213 */ /* 0x000fc40000000000 */
[----:B------:R-:W-:Y:S01]  /*75b0*/  STL [R1+0x80], R4 ;  /* 0x0000800401007387 */ /* 0x000fe20000100800 */
[----:B------:R-:W-:Y:S02]  /*75c0*/  IMAD R17, R13, R7, R17 ;  /* 0x000000070d117224 */ /* 0x000fe400078e0211 */
[----:B------:R-:W-:Y:S01]  /*75d0*/  IMAD.MOV R5, RZ, RZ, -R6 ;  /* 0x000000ffff057224 */ /* 0x000fe200078e0a06 */
[----:B------:R-:W-:Y:S01]  /*75e0*/  LOP3.LUT R6, R15, 0x42, RZ, 0xfc, !PT ;  /* 0x000000420f067812 */ /* 0x000fe200078efcff */
[----:B------:R-:W-:Y:S01]  /*75f0*/  @!P2 IMAD.IADD R14, R14, 0x1, -R13 ;  /* 0x000000010e0ea824 */ /* 0x000fe200078e0a0d */
[C---:B------:R-:W-:Y:S01]  /*7600*/  ISETP.GT.U32.AND P2, PT, R13.reuse, R17, PT ;  /* 0x000000110d00720c */ /* 0x040fe20003f44070 */
[----:B0-----:R-:W-:Y:S02]  /*7610*/  IMAD.MOV.U32 R2, RZ, RZ, R3 ;  /* 0x000000ffff027224 */ /* 0x001fe400078e0003 */
[C---:B------:R-:W-:Y:S01]  /*7620*/  IMAD R12, R13.reuse, R5, R12 ;  /* 0x000000050d0c7224 */ /* 0x040fe200078e020c */
[----:B------:R-:W-:Y:S01]  /*7630*/  IABS R5, R6 ;  /* 0x0000000600057213 */ /* 0x000fe20000000000 */
[----:B------:R-:W-:Y:S01]  /*7640*/  @!P5 IMAD.MOV R2, RZ, RZ, -R2 ;  /* 0x000000ffff02d224 */ /* 0x000fe200078e0a02 */
[C---:B------:R-:W-:Y:S01]  /*7650*/  ISETP.GT.U32.AND P5, PT, R13.reuse, R18, PT ;  /* 0x000000120d00720c */ /* 0x040fe20003fa4070 */
[----:B------:R-:W-:Y:S01]  /*7660*/  @!P4 IMAD.IADD R16, R16, 0x1, -R13 ;  /* 0x000000011010c824 */ /* 0x000fe200078e0a0d */
[----:B------:R-:W-:Y:S01]  /*7670*/  ISETP.GT.U32.AND P4, PT, R13, R12, PT ;  /* 0x0000000c0d00720c */ /* 0x000fe20003f84070 */
[----:B------:R-:W-:Y:S01]  /*7680*/  IMAD.HI.U32 R7, R24, R11, RZ ;  /* 0x0000000b18077227 */ /* 0x000fe200078e00ff */
[----:B------:R0:W-:Y:S03]  /*7690*/  STL [R1+0x7c], R2 ;  /* 0x00007c0201007387 */ /* 0x0001e60000100800 */
[----:B------:R-:W-:-:S02]  /*76a0*/  IMAD.MOV R3, RZ, RZ, -R7 ;  /* 0x000000ffff037224 */ /* 0x000fc400078e0a07 */
[----:B------:R-:W-:Y:S02]  /*76b0*/  @!P2 IMAD.IADD R17, R17, 0x1, -R13 ;  /* 0x000000011111a824 */ /* 0x000fe400078e0a0d */
[----:B------:R-:W-:Y:S01]  /*76c0*/  IMAD R11, R13, R3, R11 ;  /* 0x000000030d0b7224 */ /* 0x000fe200078e020b */
[----:B------:R-:W-:Y:S01]  /*76d0*/  LOP3.LUT R3, R15, 0x40, RZ, 0xfc, !PT ;  /* 0x000000400f037812 */ /* 0x000fe200078efcff */
[--C-:B------:R-:W-:Y:S01]  /*76e0*/  @!P5 IMAD.IADD R18, R18, 0x1, -R13.reuse ;  /* 0x000000011212d824 */ /* 0x100fe200078e0a0d */
[C---:B------:R-:W-:Y:S01]  /*76f0*/  ISETP.GT.U32.AND P2, PT, R13.reuse, R17, PT ;  /* 0x000000110d00720c */ /* 0x040fe20003f44070 */
[----:B0-----:R-:W-:Y:S01]  /*7700*/  IMAD.MOV.U32 R2, RZ, RZ, R14 ;  /* 0x000000ffff027224 */ /* 0x001fe200078e000e */
[----:B------:R-:W-:Y:S01]  /*7710*/  IABS R8, R3 ;  /* 0x0000000300087213 */ /* 0x000fe20000000000 */
[----:B------:R-:W-:Y:S01]  /*7720*/  @!P4 IMAD.IADD R12, R12, 0x1, -R13 ;  /* 0x000000010c0cc824 */ /* 0x000fe200078e0a0d */
[C---:B------:R-:W-:Y:S01]  /*7730*/  ISETP.GT.U32.AND P5, PT, R13.reuse, R16, PT ;  /* 0x000000100d00720c */ /* 0x040fe20003fa4070 */
[----:B------:R-:W-:Y:S01]  /*7740*/  @!P3 IMAD.MOV R2, RZ, RZ, -R2 ;  /* 0x000000ffff02b224 */ /* 0x000fe200078e0a02 */
[C---:B------:R-:W-:Y:S01]  /*7750*/  ISETP.GT.U32.AND P3, PT, R13.reuse, R18, PT ;  /* 0x000000120d00720c */ /* 0x040fe20003f64070 */
[----:B------:R-:W-:Y:S01]  /*7760*/  IMAD.HI.U32 R7, R24, R5, RZ ;  /* 0x0000000518077227 */ /* 0x000fe200078e00ff */
[----:B------:R-:W-:-:S02]  /*7770*/  ISETP.GT.U32.AND P4, PT, R13, R12, PT ;  /* 0x0000000c0d00720c */ /* 0x000fc40003f84070 */
[----:B------:R0:W-:Y:S01]  /*7780*/  STL [R1+0x78], R2 ;  /* 0x0000780201007387 */ /* 0x0001e20000100800 */
[----:B------:R-:W-:Y:S02]  /*7790*/  IMAD.MOV R7, RZ, RZ, -R7 ;  /* 0x000000ffff077224 */ /* 0x000fe400078e0a07 */
[----:B------:R-:W-:-:S04]  /*77a0*/  IMAD.HI.U32 R14, R24, R8, RZ ;  /* 0x00000008180e7227 */ /* 0x000fc800078e00ff */
[----:B------:R-:W-:Y:S01]  /*77b0*/  IMAD R5, R13, R7, R5 ;  /* 0x000000070d057224 */ /* 0x000fe200078e0205 */
[----:B------:R-:W-:Y:S01]  /*77c0*/  LOP3.LUT R7, R15, 0x3c, RZ, 0xfc, !PT ;  /* 0x0000003c0f077812 */ /* 0x000fe200078efcff */
[----:B------:R-:W-:Y:S02]  /*77d0*/  IMAD.MOV R14, RZ, RZ, -R14 ;  /* 0x000000ffff0e7224 */ /* 0x000fe400078e0a0e */
[--C-:B------:R-:W-:Y:S01]  /*77e0*/  @!P2 IMAD.IADD R17, R17, 0x1, -R13.reuse ;  /* 0x000000011111a824 */ /* 0x100fe200078e0a0d */
[----:B------:R-:W-:Y:S01]  /*77f0*/  ISETP.GE.AND P2, PT, R0, RZ, PT ;  /* 0x000000ff0000720c */ /* 0x000fe20003f46270 */
[--C-:B------:R-:W-:Y:S01]  /*7800*/  @!P5 IMAD.IADD R16, R16, 0x1, -R13.reuse ;  /* 0x000000011010d824 */ /* 0x100fe200078e0a0d */
[C---:B------:R-:W-:Y:S01]  /*7810*/  ISETP.GT.U32.AND P5, PT, R13.reuse, R11, PT ;  /* 0x0000000b0d00720c */ /* 0x040fe20003fa4070 */
[--C-:B------:R-:W-:Y:S01]  /*7820*/  @!P3 IMAD.IADD R18, R18, 0x1, -R13.reuse ;  /* 0x000000011212b824 */ /* 0x100fe200078e0a0d */
[C---:B------:R-:W-:Y:S01]  /*7830*/  ISETP.GT.U32.AND P3, PT, R13.reuse, R5, PT ;  /* 0x000000050d00720c */ /* 0x040fe20003f64070 */
[----:B------:R-:W-:Y:S01]  /*7840*/  IMAD R0, R13, R14, R8 ;  /* 0x0000000e0d007224 */ /* 0x000fe200078e0208 */
[----:B------:R-:W-:Y:S01]  /*7850*/  IABS R14, R7 ;  /* 0x00000007000e7213 */ /* 0x000fe20000000000 */
[----:B------:R-:W-:Y:S01]  /*7860*/  @!P4 IMAD.IADD R12, R12, 0x1, -R13 ;  /* 0x000000010c0cc824 */ /* 0x000fe200078e0a0d */
[----:B------:R-:W-:Y:S01]  /*7870*/  LOP3.LUT R8, R15, 0x3a, RZ, 0xfc, !PT ;  /* 0x0000003a0f087812 */ /* 0x000fe200078efcff */
[----:B------:R-:W-:Y:S01]  /*7880*/  IMAD.MOV.U32 R4, RZ, RZ, R16 ;  /* 0x000000ffff047224 */ /* 0x000fe200078e0010 */
[----:B------:R-:W-:Y:S01]  /*7890*/  ISETP.GT.U32.AND P4, PT, R13, R0, PT ;  /* 0x000000000d00720c */ /* 0x000fe20003f84070 */
[----:B0-----:R-:W-:-:S02]  /*78a0*/  IMAD.MOV.U32 R2, RZ, RZ, R18 ;  /* 0x000000ffff027224 */ /* 0x001fc400078e0012 */
[----:B------:R-:W-:Y:S02]  /*78b0*/  @!P6 IMAD.MOV R4, RZ, RZ, -R4 ;  /* 0x000000ffff04e224 */ /* 0x000fe400078e0a04 */
[--C-:B------:R-:W-:Y:S01]  /*78c0*/  @!P5 IMAD.IADD R11, R11, 0x1, -R13.reuse ;  /* 0x000000010b0bd824 */ /* 0x100fe200078e0a0d */
[----:B------:R-:W-:Y:S01]  /*78d0*/  ISETP.GE.AND P5, PT, R9, RZ, PT ;  /* 0x000000ff0900720c */ /* 0x000fe20003fa6270 */
[--C-:B------:R-:W-:Y:S01]  /*78e0*/  @!P3 IMAD.IADD R5, R5, 0x1, -R13.reuse ;  /* 0x000000010505b824 */ /* 0x100fe200078e0a0d */
[----:B------:R0:W-:Y:S01]  /*78f0*/  STL [R1+0x74], R4 ;  /* 0x0000740401007387 */ /* 0x0001e20000100800 */
[----:B------:R-:W-:Y:S01]  /*7900*/  @!P1 IMAD.MOV R2, RZ, RZ, -R2 ;  /* 0x000000ffff029224 */ /* 0x000fe200078e0a02 */
[----:B------:R-:W-:Y:S01]  /*7910*/  ISETP.GE.AND P3, PT, R6, RZ, PT ;  /* 0x000000ff0600720c */ /* 0x000fe20003f66270 */
[----:B------:R-:W-:Y:S01]  /*7920*/  IMAD.HI.U32 R16, R24, R14, RZ ;  /* 0x0000000e18107227 */ /* 0x000fe200078e00ff */
[C---:B------:R-:W-:Y:S02]  /*7930*/  ISETP.GT.U32.AND P6, PT, R13.reuse, R5, PT ;  /* 0x000000050d00720c */ /* 0x040fe40003fc4070 */
[----:B------:R1:W-:Y:S01]  /*7940*/  STL [R1+0x6c], R2 ;  /* 0x00006c0201007387 */ /* 0x0003e20000100800 */
[----:B------:R-:W-:Y:S01]  /*7950*/  @!P4 IMAD.IADD R0, R0, 0x1, -R13 ;  /* 0x000000010000c824 */ /* 0x000fe200078e0a0d */
[C---:B------:R-:W-:Y:S01]  /*7960*/  ISETP.GT.U32.AND P4, PT, R13.reuse, R11, PT ;  /* 0x0000000b0d00720c */ /* 0x040fe20003f84070 */
[----:B------:R-:W-:Y:S01]  /*7970*/  IMAD.MOV R16, RZ, RZ, -R16 ;  /* 0x000000ffff107224 */ /* 0x000fe200078e0a10 */
[----:B------:R-:W-:Y:S01]  /*7980*/  IABS R9, R8 ;  /* 0x0000000800097213 */ /* 0x000fe20000000000 */
[----:B0-----:R-:W-:Y:S01]  /*7990*/  IMAD.MOV.U32 R4, RZ, RZ, R17 ;  /* 0x000000ffff047224 */ /* 0x001fe200078e0011 */
[----:B------:R-:W-:Y:S01]  /*79a0*/  ISETP.GT.U32.AND P1, PT, R13, R0, PT ;  /* 0x000000000d00720c */ /* 0x000fe20003f24070 */
[----:B------:R-:W-:-:S04]  /*79b0*/  IMAD.HI.U32 R20, R24, R19, RZ ;  /* 0x0000001318147227 */ /* 0x000fc800078e00ff */
[----:B-1----:R-:W-:Y:S02]  /*79c0*/  IMAD.MOV.U32 R2, RZ, RZ, R12 ;  /* 0x000000ffff027224 */ /* 0x002fe400078e000c */
[----:B------:R-:W-:Y:S02]  /*79d0*/  @!P0 IMAD.MOV R4, RZ, RZ, -R4 ;  /* 0x000000ffff048224 */ /* 0x000fe400078e0a04 */
[----:B------:R-:W-:Y:S01]  /*79e0*/  @!P2 IMAD.MOV R2, RZ, RZ, -R2 ;  /* 0x000000ffff02a224 */ /* 0x000fe200078e0a02 */
[----:B------:R-:W-:Y:S01]  /*79f0*/  ISETP.GE.AND P2, PT, R3, RZ, PT ;  /* 0x000000ff0300720c */ /* 0x000fe20003f46270 */
[----:B------:R-:W-:Y:S01]  /*7a00*/  IMAD R3, R13, R16, R14 ;  /* 0x000000100d037224 */ /* 0x000fe200078e020e */
[----:B------:R-:W-:Y:S01]  /*7a10*/  STL [R1+0x64], R4 ;  /* 0x0000640401007387 */ /* 0x000fe20000100800 */
[--C-:B------:R-:W-:Y:S01]  /*7a20*/  @!P4 IMAD.IADD R11, R11, 0x1, -R13.reuse ;  /* 0x000000010b0bc824 */ /* 0x100fe200078e0a0d */
[----:B------:R-:W-:Y:S01]  /*7a30*/  ISETP.GE.AND P4, PT, R10, RZ, PT ;  /* 0x000000ff0a00720c */ /* 0x000fe20003f86270 */
[----:B------:R-:W-:Y:S01]  /*7a40*/  @!P6 IMAD.IADD R5, R5, 0x1, -R13 ;  /* 0x000000010505e824 */ /* 0x000fe200078e0a0d */
[----:B------:R-:W-:Y:S01]  /*7a50*/  ISETP.GT.U32.AND P6, PT, R13, R3, PT ;  /* 0x000000030d00720c */ /* 0x000fe20003fc4070 */
[----:B------:R-:W-:Y:S01]  /*7a60*/  IMAD.MOV R20, RZ, RZ, -R20 ;  /* 0x000000ffff147224 */ /* 0x000fe200078e0a14 */
[----:B------:R0:W-:Y:S01]  /*7a70*/  STL [R1+0x5c], R2 ;  /* 0x00005c0201007387 */ /* 0x0001e20000100800 */
[----:B------:R-:W-:Y:S01]  /*7a80*/  IMAD.HI.U32 R12, R24, R9, RZ ;  /* 0x00000009180c7227 */ /* 0x000fe200078e00ff */
[----:B------:R-:W-:-:S03]  /*7a90*/  LOP3.LUT R10, R15, 0x34, RZ, 0xfc, !PT ;  /* 0x000000340f0a7812 */ /* 0x000fc600078efcff */
[C---:B------:R-:W-:Y:S02]  /*7aa0*/  IMAD R6, R13.reuse, R20, R19 ;  /* 0x000000140d067224 */ /* 0x040fe400078e0213 */
[----:B------:R-:W-:Y:S02]  /*7ab0*/  IMAD.MOV R12, RZ, RZ, -R12 ;  /* 0x000000ffff0c7224 */ /* 0x000fe400078e0a0c */
[----:B------:R-:W-:Y:S01]  /*7ac0*/  @!P1 IMAD.IADD R0, R0, 0x1, -R13 ;  /* 0x0000000100009824 */ /* 0x000fe200078e0a0d */
[----:B------:R-:W-:Y:S01]  /*7ad0*/  ISETP.GT.U32.AND P0, PT, R13, R6, PT ;  /* 0x000000060d00720c */ /* 0x000fe20003f04070 */
[----:B0-----:R-:W-:Y:S01]  /*7ae0*/  IMAD.MOV.U32 R2, RZ, RZ, R11 ;  /* 0x000000ffff027224 */ /* 0x001fe200078e000b */
[----:B------:R-:W-:Y:S01]  /*7af0*/  ISETP.GE.AND P1, PT, R7, RZ, PT ;  /* 0x000000ff0700720c */ /* 0x000fe20003f26270 */
[----:B------:R-:W-:Y:S02]  /*7b00*/  @!P6 IMAD.IADD R3, R3, 0x1, -R13 ;  /* 0x000000010303e824 */ /* 0x000fe400078e0a0d */
[----:B------:R-:W-:Y:S01]  /*7b10*/  @!P5 IMAD.MOV R2, RZ, RZ, -R2 ;  /* 0x000000ffff02d224 */ /* 0x000fe200078e0a02 */
[----:B------:R-:W-:Y:S01]  /*7b20*/  ISETP.GE.AND P5, PT, R8, RZ, PT ;  /* 0x000000ff0800720c */ /* 0x000fe20003fa6270 */
[----:B------:R-:W-:Y:S01]  /*7b30*/  IMAD R7, R13, R12, R9 ;  /* 0x0000000c0d077224 */ /* 0x000fe200078e0209 */
[C---:B------:R-:W-:Y:S01]  /*7b40*/  LOP3.LUT R9, R15.reuse, 0x38, RZ, 0xfc, !PT ;  /* 0x000000380f097812 */ /* 0x040fe200078efcff */
[----:B------:R-:W-:Y:S01]  /*7b50*/  @!P2 IMAD.MOV R0, RZ, RZ, -R0 ;  /* 0x000000ffff00a224 */ /* 0x000fe200078e0a00 */
[----:B------:R0:W-:Y:S01]  /*7b60*/  STL [R1+0x54], R2 ;  /* 0x0000540201007387 */ /* 0x0001e20000100800 */
[----:B------:R-:W-:-:S02]  /*7b70*/  LOP3.LUT R8, R15, 0x36, RZ, 0xfc, !PT ;  /* 0x000000360f087812 */ /* 0x000fc400078efcff */
[----:B------:R-:W-:Y:S01]  /*7b80*/  @!P0 IMAD.IADD R6, R6, 0x1, -R13 ;  /* 0x0000000106068824 */ /* 0x000fe200078e0a0d */
[----:B------:R-:W-:Y:S02]  /*7b90*/  IABS R19, R9 ;  /* 0x0000000900137213 */ /* 0x000fe40000000000 */
[----:B------:R-:W-:Y:S02]  /*7ba0*/  IABS R11, R8 ;  /* 0x00000008000b7213 */ /* 0x000fe40000000000 */
[----:B------:R-:W-:Y:S01]  /*7bb0*/  ISETP.GT.U32.AND P0, PT, R13, R6, PT ;  /* 0x000000060d00720c */ /* 0x000fe20003f04070 */
[----:B------:R-:W-:Y:S01]  /*7bc0*/  IMAD.HI.U32 R16, R24, R19, RZ ;  /* 0x0000001318107227 */ /* 0x000fe200078e00ff */
[----:B------:R-:W-:Y:S02]  /*7bd0*/  ISETP.GE.AND P2, PT, R8, RZ, PT ;  /* 0x000000ff0800720c */ /* 0x000fe40003f46270 */
[----:B------:R-:W-:Y:S01]  /*7be0*/  ISETP.GE.AND P6, PT, R9, RZ, PT ;  /* 0x000000ff0900720c */ /* 0x000fe20003fc6270 */
[----:B0-----:R-:W-:Y:S01]  /*7bf0*/  IMAD.MOV.U32 R2, RZ, RZ, R5 ;  /* 0x000000ffff027224 */ /* 0x001fe200078e0005 */
[----:B------:R-:W-:Y:S01]  /*7c00*/  LOP3.LUT R12, R15, 0x30, RZ, 0xfc, !PT ;  /* 0x000000300f0c7812 */ /* 0x000fe200078efcff */
[----:B------:R-:W-:-:S02]  /*7c10*/  IMAD.MOV R16, RZ, RZ, -R16 ;  /* 0x000000ffff107224 */ /* 0x000fc400078e0a10 */
[----:B------:R-:W-:Y:S01]  /*7c20*/  @!P3 IMAD.MOV R2, RZ, RZ, -R2 ;  /* 0x000000ffff02b224 */ /* 0x000fe200078e0a02 */
[C---:B------:R-:W-:Y:S01]  /*7c30*/  ISETP.GT.U32.AND P3, PT, R13.reuse, R3, PT ;  /* 0x000000030d00720c */ /* 0x040fe20003f64070 */
[----:B------:R-:W-:Y:S01]  /*7c40*/  IMAD R19, R13, R16, R19 ;  /* 0x000000100d137224 */ /* 0x000fe200078e0213 */
[----:B------:R-:W-:Y:S01]  /*7c50*/  IABS R5, R12 ;  /* 0x0000000c00057213 */ /* 0x000fe20000000000 */
[----:B------:R-:W-:Y:S01]  /*7c60*/  @!P0 IMAD.IADD R6, R6, 0x1, -R13 ;  /* 0x0000000106068824 */ /* 0x000fe200078e0a0d */
[----:B------:R0:W-:Y:S01]  /*7c70*/  STL [R1+0x4c], R2 ;  /* 0x00004c0201007387 */ /* 0x0001e20000100800 */
[----:B------:R-:W-:Y:S01]  /*7c80*/  ISETP.GE.AND P0, PT, R10, RZ, PT ;  /* 0x000000ff0a00720c */ /* 0x000fe20003f06270 */
[----:B------:R-:W-:Y:S01]  /*7c90*/  IMAD.HI.U32 R14, R24, R11, RZ ;  /* 0x0000000b180e7227 */ /* 0x000fe200078e00ff */
[----:B------:R-:W-:Y:S01]  /*7ca0*/  IABS R10, R10 ;  /* 0x0000000a000a7213 */ /* 0x000fe20000000000 */
[----:B------:R1:W-:Y:S02]  /*7cb0*/  STL [R1+0x48], R0 ;  /* 0x0000480001007387 */ /* 0x0003e40000100800 */
[----:B------:R-:W-:-:S02]  /*7cc0*/  IMAD.MOV R14, RZ, RZ, -R14 ;  /* 0x000000ffff0e7224 */ /* 0x000fc400078e0a0e */
[----:B------:R-:W-:-:S04]  /*7cd0*/  IMAD.HI.U32 R8, R24, R10, RZ ;  /* 0x0000000a18087227 */ /* 0x000fc800078e00ff */
[----:B------:R-:W-:Y:S01]  /*7ce0*/  @!P3 IMAD.IADD R3, R3, 0x1, -R13 ;  /* 0x000000010303b824 */ /* 0x000fe200078e0a0d */
[----:B------:R-:W-:Y:S01]  /*7cf0*/  ISETP.GT.U32.AND P3, PT, R13, R7, PT ;  /* 0x000000070d00720c */ /* 0x000fe20003f64070 */
[----:B0-----:R-:W-:Y:S01]  /*7d00*/  IMAD.MOV.U32 R2, RZ, RZ, R6 ;  /* 0x000000ffff027224 */ /* 0x001fe200078e0006 */
[----:B-1----:R-:W-:Y:S01]  /*7d10*/  LOP3.LUT R0, R15, 0x32, RZ, 0xfc, !PT ;  /* 0x000000320f007812 */ /* 0x002fe200078efcff */
[----:B------:R-:W-:Y:S02]  /*7d20*/  IMAD.MOV R8, RZ, RZ, -R8 ;  /* 0x000000ffff087224 */ /* 0x000fe400078e0a08 */
[----:B------:R-:W-:Y:S01]  /*7d30*/  @!P4 IMAD.MOV R2, RZ, RZ, -R2 ;  /* 0x000000ffff02c224 */ /* 0x000fe200078e0a02 */
[----:B------:R-:W-:Y:S01]  /*7d40*/  IABS R9, R0 ;  /* 0x0000000000097213 */ /* 0x000fe20000000000 */
[----:B------:R-:W-:Y:S01]  /*7d50*/  IMAD R11, R13, R14, R11 ;  /* 0x0000000e0d0b7224 */ /* 0x000fe200078e020b */
[----:B------:R-:W-:Y:S01]  /*7d60*/  LOP3.LUT R14, R15, 0x2e, RZ, 0xfc, !PT ;  /* 0x0000002e0f0e7812 */ /* 0x000fe200078efcff */
[----:B------:R-:W-:Y:S01]  /*7d70*/  IMAD R10, R13, R8, R10 ;  /* 0x000000080d0a7224 */ /* 0x000fe200078e020a */
[----:B------:R0:W-:Y:S01]  /*7d80*/  STL [R1+0x44], R2 ;  /* 0x0000440201007387 */ /* 0x0001e20000100800 */
[----:B------:R-:W-:-:S04]  /*7d90*/  IMAD.HI.U32 R8, R24, R9, RZ ;  /* 0x0000000918087227 */ /* 0x000fc800078e00ff */
[----:B------:R-:W-:Y:S01]  /*7da0*/  @!P3 IMAD.IADD R7, R7, 0x1, -R13 ;  /* 0x000000010707b824 */ /* 0x000fe200078e0a0d */
[C---:B------:R-:W-:Y:S01]  /*7db0*/  ISETP.GT.U32.AND P3, PT, R13.reuse, R19, PT ;  /* 0x000000130d00720c */ /* 0x040fe20003f64070 */
[----:B------:R-:W-:Y:S02]  /*7dc0*/  IMAD.MOV R8, RZ, RZ, -R8 ;  /* 0x000000ffff087224 */ /* 0x000fe400078e0a08 */
[----:B------:R-:W-:Y:S01]  /*7dd0*/  IMAD.HI.U32 R6, R24, R5, RZ ;  /* 0x0000000518067227 */ /* 0x000fe200078e00ff */
[----:B------:R-:W-:-:S03]  /*7de0*/  ISETP.GT.U32.AND P4, PT, R13, R7, PT ;  /* 0x000000070d00720c */ /* 0x000fc60003f84070 */
[----:B0-----:R-:W-:Y:S01]  /*7df0*/  IMAD.MOV.U32 R2, RZ, RZ, R3 ;  /* 0x000000ffff027224 */ /* 0x001fe200078e0003 */
[----:B------:R-:W-:Y:S01]  /*7e00*/  IABS R3, R14 ;  /* 0x0000000e00037213 */ /* 0x000fe20000000000 */
[----:B------:R-:W-:Y:S01]  /*7e10*/  IMAD R9, R13, R8, R9 ;  /* 0x000000080d097224 */ /* 0x000fe200078e0209 */
[----:B------:R-:W-:Y:S01]  /*7e20*/  LOP3.LUT R8, R15, 0x2a, RZ, 0xfc, !PT ;  /* 0x0000002a0f087812 */ /* 0x000fe200078efcff */
[----:B------:R-:W-:Y:S01]  /*7e30*/  @!P1 IMAD.MOV R2, RZ, RZ, -R2 ;  /* 0x000000ffff029224 */ /* 0x000fe200078e0a02 */
[----:B------:R-:W-:Y:S01]  /*7e40*/  ISETP.GT.U32.AND P1, PT, R13, R11, PT ;  /* 0x0000000b0d00720c */ /* 0x000fe20003f24070 */
[--C-:B------:R-:W-:Y:S02]  /*7e50*/  @!P3 IMAD.IADD R19, R19, 0x1, -R13.reuse ;  /* 0x000000011313b824 */ /* 0x100fe400078e0a0d */
[----:B------:R-:W-:Y:S01]  /*7e60*/  IMAD.MOV R6, RZ, RZ, -R6 ;  /* 0x000000ffff067224 */ /* 0x000fe200078e0a06 */
[----:B------:R0:W-:Y:S01]  /*7e70*/  STL [R1+0x3c], R2 ;  /* 0x00003c0201007387 */ /* 0x0001e20000100800 */
[----:B------:R-:W-:Y:S01]  /*7e80*/  @!P4 IMAD.IADD R7, R7, 0x1, -R13 ;  /* 0x000000010707c824 */ /* 0x000fe200078e0a0d */
[C---:B------:R-:W-:Y:S01]  /*7e90*/  ISETP.GT.U32.AND P3, PT, R13.reuse, R19, PT ;  /* 0x000000130d00720c */ /* 0x040fe20003f64070 */
[C---:B------:R-:W-:Y:S01]  /*7ea0*/  IMAD R5, R13.reuse, R6, R5 ;  /* 0x000000060d057224 */ /* 0x040fe200078e0205 */
[----:B------:R-:W-:Y:S01]  /*7eb0*/  ISETP.GT.U32.AND P4, PT, R13, R10, PT ;  /* 0x0000000a0d00720c */ /* 0x000fe20003f84070 */
[----:B------:R-:W-:Y:S01]  /*7ec0*/  IMAD.HI.U32 R17, R24, R3, RZ ;  /* 0x0000000318117227 */ /* 0x000fe200078e00ff */
[----:B------:R-:W-:-:S03]  /*7ed0*/  LOP3.LUT R6, R15, 0x2c, RZ, 0xfc, !PT ;  /* 0x0000002c0f067812 */ /* 0x000fc600078efcff */
[----:B------:R-:W-:Y:S01]  /*7ee0*/  @!P1 IMAD.IADD R11, R11, 0x1, -R13 ;  /* 0x000000010b0b9824 */ /* 0x000fe200078e0a0d */
[----:B------:R-:W-:Y:S01]  /*7ef0*/  IABS R16, R6 ;  /* 0x0000000600107213 */ /* 0x000fe20000000000 */
[----:B0-----:R-:W-:Y:S01]  /*7f00*/  IMAD.MOV.U32 R2, RZ, RZ, R7 ;  /* 0x000000ffff027224 */ /* 0x001fe200078e0007 */
[----:B------:R-:W-:Y:S01]  /*7f10*/  IABS R7, R8 ;  /* 0x0000000800077213 */ /* 0x000fe20000000000 */
[----:B------:R-:W-:Y:S01]  /*7f20*/  IMAD.MOV R17, RZ, RZ, -R17 ;  /* 0x000000ffff117224 */ /* 0x000fe200078e0a11 */
[C---:B------:R-:W-:Y:S01]  /*7f30*/  ISETP.GT.U32.AND P1, PT, R13.reuse, R11, PT ;  /* 0x0000000b0d00720c */ /* 0x040fe20003f24070 */
[----:B------:R-:W-:Y:S01]  /*7f40*/  @!P5 IMAD.MOV R2, RZ, RZ, -R2 ;  /* 0x000000ffff02d224 */ /* 0x000fe200078e0a02 */
[----:B------:R-:W-:Y:S01]  /*7f50*/  ISETP.GT.U32.AND P5, PT, R13, R9, PT ;  /* 0x000000090d00720c */ /* 0x000fe20003fa4070 */
[--C-:B------:R-:W-:Y:S01]  /*7f60*/  @!P3 IMAD.IADD R19, R19, 0x1, -R13.reuse ;  /* 0x000000011313b824 */ /* 0x100fe200078e0a0d */
[C---:B------:R-:W-:Y:S01]  /*7f70*/  ISETP.GT.U32.AND P3, PT, R13.reuse, R5, PT ;  /* 0x000000050d00720c */ /* 0x040fe20003f64070 */
[----:B------:R-:W-:Y:S01]  /*7f80*/  @!P4 IMAD.IADD R10, R10, 0x1, -R13 ;  /* 0x000000010a0ac824 */ /* 0x000fe200078e0a0d */
[----:B------:R0:W-:Y:S01]  /*7f90*/  STL [R1+0x38], R2 ;  /* 0x0000380201007387 */ /* 0x0001e20000100800 */
[----:B------:R-:W-:-:S02]  /*7fa0*/  IMAD R3, R13, R17, R3 ;  /* 0x000000110d037224 */ /* 0x000fc400078e0203 */
[----:B------:R-:W-:Y:S01]  /*7fb0*/  IMAD.HI.U32 R17, R24, R16, RZ ;  /* 0x0000001018117227 */ /* 0x000fe200078e00ff */
[----:B------:R-:W-:-:S03]  /*7fc0*/  ISETP.GT.U32.AND P4, PT, R13, R10, PT ;  /* 0x0000000a0d00720c */ /* 0x000fc60003f84070 */
[--C-:B------:R-:W-:Y:S01]  /*7fd0*/  @!P1 IMAD.IADD R11, R11, 0x1, -R13.reuse ;  /* 0x000000010b0b9824 */ /* 0x100fe200078e0a0d */
[----:B------:R-:W-:Y:S01]  /*7fe0*/  ISETP.GT.U32.AND P1, PT, R13, R3, PT ;  /* 0x000000030d00720c */ /* 0x000fe20003f24070 */
[----:B------:R-:W-:Y:S01]  /*7ff0*/  @!P5 IMAD.IADD R9, R9, 0x1, -R13 ;  /* 0x000000010909d824 */ /* 0x000fe200078e0a0d */
[----:B------:R-:W-:Y:S01]  /*8000*/  ISETP.GE.AND P5, PT, R0, RZ, PT ;  /* 0x000000ff0000720c */ /* 0x000fe20003fa6270 */
[----:B0-----:R-:W-:Y:S01]  /*8010*/  IMAD.MOV.U32 R2, RZ, RZ, R19 ;  /* 0x000000ffff027224 */ /* 0x001fe200078e0013 */
[----:B------:R-:W-:Y:S01]  /*8020*/  IABS R19, R27 ;  /* 0x0000001b00137213 */ /* 0x000fe20000000000 */
        /* <DEDUP_REMOVED lines=8> */
[----:B------:R-:W-:Y:S02]  /*80b0*/  IMAD R7, R13, R18, R7 ;  /* 0x000000120d077224 */ /* 0x000fe400078e0207 */
[--C-:B------:R-:W-:Y:S01]  /*80c0*/  @!P4 IMAD.IADD R10, R10, 0x1, -R13.reuse ;  /* 0x000000010a0ac824 */ /* 0x100fe200078e0a0d */
[----:B------:R-:W-:Y:S01]  /*80d0*/  ISETP.GE.AND P4, PT, R12, RZ, PT ;  /* 0x000000ff0c00720c */ /* 0x000fe20003f86270 */
[--C-:B------:R-:W-:Y:S01]  /*80e0*/  @!P3 IMAD.IADD R5, R5, 0x1, -R13.reuse ;  /* 0x000000010505b824 */ /* 0x100fe200078e0a0d */
[----:B------:R-:W-:Y:S01]  /*80f0*/  LOP3.LUT R12, R15, 0x28, RZ, 0xfc, !PT ;  /* 0x000000280f0c7812 */ /* 0x000fe200078efcff */
[----:B------:R-:W-:Y:S01]  /*8100*/  @!P6 IMAD.IADD R9, R9, 0x1, -R13 ;  /* 0x000000010909e824 */ /* 0x000fe200078e0a0d */
[----:B------:R-:W-:Y:S01]  /*8110*/  ISETP.GT.U32.AND P6, PT, R13, R0, PT ;  /* 0x000000000d00720c */ /* 0x000fe20003fc4070 */
[----:B0-----:R-:W-:Y:S01]  /*8120*/  IMAD.MOV.U32 R2, RZ, RZ, R11 ;  /* 0x000000ffff027224 */ /* 0x001fe200078e000b */
[----:B------:R-:W-:Y:S01]  /*8130*/  LOP3.LUT R11, R15, 0x26, RZ, 0xfc, !PT ;  /* 0x000000260f0b7812 */ /* 0x000fe200078efcff */
[----:B------:R-:W-:Y:S01]  /*8140*/  IMAD.MOV.U32 R4, RZ, RZ, R10 ;  /* 0x000000ffff047224 */ /* 0x000fe200078e000a */
[----:B------:R-:W-:Y:S01]  /*8150*/  IABS R10, R12 ;  /* 0x0000000c000a7213 */ /* 0x000fe20000000000 */
[----:B------:R-:W-:Y:S01]  /*8160*/  @!P2 IMAD.MOV R2, RZ, RZ, -R2 ;  /* 0x000000ffff02a224 */ /* 0x000fe200078e0a02 */
[----:B------:R-:W-:Y:S01]  /*8170*/  ISETP.GT.U32.AND P2, PT, R13, R5, PT ;  /* 0x000000050d00720c */ /* 0x000fe20003f44070 */
[----:B------:R-:W-:Y:S01]  /*8180*/  @!P0 IMAD.MOV R4, RZ, RZ, -R4 ;  /* 0x000000ffff048224 */ /* 0x000fe200078e0a04 */
[----:B------:R-:W-:Y:S01]  /*8190*/  ISETP.GE.AND P0, PT, R6, RZ, PT ;  /* 0x000000ff0600720c */ /* 0x000fe20003f06270 */
[----:B------:R-:W-:Y:S01]  /*81a0*/  @!P1 IMAD.IADD R3, R3, 0x1, -R13 ;  /* 0x0000000103039824 */ /* 0x000fe200078e0a0d */
[----:B------:R0:W-:Y:S01]  /*81b0*/  STL [R1+0x30], R2 ;  /* 0x0000300201007387 */ /* 0x0001e20000100800 */
[----:B------:R-:W-:-:S02]  /*81c0*/  IABS R6, R11 ;  /* 0x0000000b00067213 */ /* 0x000fc40000000000 */
[--C-:B------:R-:W-:Y:S01]  /*81d0*/  @!P6 IMAD.IADD R0, R0, 0x1, -R13.reuse ;  /* 0x000000010000e824 */ /* 0x100fe200078e0a0d */
[----:B------:R-:W-:Y:S01]  /*81e0*/  ISETP.GT.U32.AND P1, PT, R13, R3, PT ;  /* 0x000000030d00720c */ /* 0x000fe20003f24070 */
[----:B------:R1:W-:Y:S01]  /*81f0*/  STL [R1+0x2c], R4 ;  /* 0x00002c0401007387 */ /* 0x0003e20000100800 */
[----:B------:R-:W-:Y:S02]  /*8200*/  ISETP.GE.AND P3, PT, R14, RZ, PT ;  /* 0x000000ff0e00720c */ /* 0x000fe40003f66270 */
[----:B------:R-:W-:Y:S01]  /*8210*/  LOP3.LUT R14, R15, 0x22, RZ, 0xfc, !PT ;  /* 0x000000220f0e7812 */ /* 0x000fe200078efcff */
[----:B------:R-:W-:Y:S01]  /*8220*/  @!P2 IMAD.IADD R5, R5, 0x1, -R13 ;  /* 0x000000010505a824 */ /* 0x000fe200078e0a0d */
[----:B------:R-:W-:Y:S01]  /*8230*/  ISETP.GE.AND P2, PT, R8, RZ, PT ;  /* 0x000000ff0800720c */ /* 0x000fe20003f46270 */
[----:B0-----:R-:W-:Y:S01]  /*8240*/  IMAD.MOV.U32 R2, RZ, RZ, R9 ;  /* 0x000000ffff027224 */ /* 0x001fe200078e0009 */
[----:B------:R-:W-:Y:S01]  /*8250*/  ISETP.GE.AND P6, PT, R11, RZ, PT ;  /* 0x000000ff0b00720c */ /* 0x000fe20003fc6270 */
[----:B------:R-:W-:Y:S01]  /*8260*/  IMAD.MOV.U32 R9, RZ, RZ, R10 ;  /* 0x000000ffff097224 */ /* 0x000fe200078e000a */
[----:B------:R-:W-:Y:S01]  /*8270*/  LOP3.LUT R11, R15, 0x18, RZ, 0xfc, !PT ;  /* 0x000000180f0b7812 */ /* 0x000fe200078efcff */
[----:B------:R-:W-:Y:S01]  /*8280*/  @!P5 IMAD.MOV R2, RZ, RZ, -R2 ;  /* 0x000000ffff02d224 */ /* 0x000fe200078e0a02 */
[----:B------:R-:W-:Y:S01]  /*8290*/  ISETP.GT.U32.AND P5, PT, R13, R7, PT ;  /* 0x000000070d00720c */ /* 0x000fe20003fa4070 */
[----:B------:R-:W-:Y:S01]  /*82a0*/  IMAD.MOV.U32 R10, RZ, RZ, R6 ;  /* 0x000000ffff0a7224 */ /* 0x000fe200078e0006 */
[----:B-1----:R-:W-:Y:S01]  /*82b0*/  LOP3.LUT R4, R15, 0x14, RZ, 0xfc, !PT ;  /* 0x000000140f047812 */ /* 0x002fe200078efcff */
[----:B------:R-:W-:Y:S01]  /*82c0*/  IMAD.HI.U32 R6, R24, R9, RZ ;  /* 0x0000000918067227 */ /* 0x000fe200078e00ff */
[----:B------:R0:W-:Y:S01]  /*82d0*/  STL [R1+0x28], R2 ;  /* 0x0000280201007387 */ /* 0x0001e20000100800 */
[----:B------:R-:W-:-:S02]  /*82e0*/  IABS R23, R11 ;  /* 0x0000000b00177213 */ /* 0x000fc40000000000 */
[----:B------:R-:W-:Y:S02]  /*82f0*/  IMAD.MOV R6, RZ, RZ, -R6 ;  /* 0x000000ffff067224 */ /* 0x000fe400078e0a06 */
[----:B------:R-:W-:Y:S01]  /*8300*/  @!P1 IMAD.IADD R3, R3, 0x1, -R13 ;  /* 0x0000000103039824 */ /* 0x000fe200078e0a0d */
[----:B------:R-:W-:Y:S01]  /*8310*/  ISETP.GE.AND P1, PT, R12, RZ, PT ;  /* 0x000000ff0c00720c */ /* 0x000fe20003f26270 */
[----:B------:R-:W-:Y:S01]  /*8320*/  IMAD R9, R13, R6, R9 ;  /* 0x000000060d097224 */ /* 0x000fe200078e0209 */
[----:B------:R-:W-:Y:S01]  /*8330*/  LOP3.LUT R12, R15, 0x24, RZ, 0xfc, !PT ;  /* 0x000000240f0c7812 */ /* 0x000fe200078efcff */
[----:B------:R-:W-:Y:S01]  /*8340*/  @!P5 IMAD.IADD R7, R7, 0x1, -R13 ;  /* 0x000000010707d824 */ /* 0x000fe200078e0a0d */
[----:B------:R-:W-:Y:S01]  /*8350*/  ISETP.GT.U32.AND P5, PT, R13, R0, PT ;  /* 0x000000000d00720c */ /* 0x000fe20003fa4070 */
[----:B0-----:R-:W-:Y:S01]  /*8360*/  IMAD.MOV.U32 R2, RZ, RZ, R5 ;  /* 0x000000ffff027224 */ /* 0x001fe200078e0005 */
[----:B------:R-:W-:Y:S01]  /*8370*/  LOP3.LUT R6, R15, 0x16, RZ, 0xfc, !PT ;  /* 0x000000160f067812 */ /* 0x000fe200078efcff */
[----:B------:R-:W-:-:S04]  /*8380*/  IMAD.HI.U32 R8, R24, R10, RZ ;  /* 0x0000000a18087227 */ /* 0x000fc800078e00ff */
[----:B------:R-:W-:Y:S01]  /*8390*/  @!P4 IMAD.MOV R2, RZ, RZ, -R2 ;  /* 0x000000ffff02c224 */ /* 0x000fe200078e0a02 */
[----:B------:R-:W-:Y:S01]  /*83a0*/  ISETP.GT.U32.AND P4, PT, R13, R7, PT ;  /* 0x000000070d00720c */ /* 0x000fe20003f84070 */
[----:B------:R-:W-:-:S03]  /*83b0*/  IMAD.MOV R8, RZ, RZ, -R8 ;  /* 0x000000ffff087224 */ /* 0x000fc600078e0a08 */
[----:B------:R0:W-:Y:S01]  /*83c0*/  STL [R1+0x24], R2 ;  /* 0x0000240201007387 */ /* 0x0001e20000100800 */
[----:B------:R-:W-:Y:S01]  /*83d0*/  @!P5 IMAD.IADD R0, R0, 0x1, -R13 ;  /* 0x000000010000d824 */ /* 0x000fe200078e0a0d */
[C---:B------:R-:W-:Y:S01]  /*83e0*/  ISETP.GT.U32.AND P5, PT, R13.reuse, R9, PT ;  /* 0x000000090d00720c */ /* 0x040fe20003fa4070 */
[----:B------:R-:W-:Y:S01]  /*83f0*/  IMAD R10, R13, R8, R10 ;  /* 0x000000080d0a7224 */ /* 0x000fe200078e020a */
[----:B------:R-:W-:-:S04]  /*8400*/  LOP3.LUT R8, R15, 0x1e, RZ, 0xfc, !PT ;  /* 0x0000001e0f087812 */ /* 0x000fc800078efcff */
[----:B------:R-:W-:Y:S01]  /*8410*/  IABS R17, R8 ;  /* 0x0000000800117213 */ /* 0x000fe20000000000 */
[----:B------:R-:W-:Y:S01]  /*8420*/  @!P4 IMAD.IADD R7, R7, 0x1, -R13 ;  /* 0x000000010707c824 */ /* 0x000fe200078e0a0d */
[----:B------:R-:W-:Y:S01]  /*8430*/  ISETP.GE.AND P4, PT, R14, RZ, PT ;  /* 0x000000ff0e00720c */ /* 0x000fe20003f86270 */
[----:B0-----:R-:W-:Y:S01]  /*8440*/  IMAD.MOV.U32 R2, RZ, RZ, R3 ;  /* 0x000000ffff027224 */ /* 0x001fe200078e0003 */
[----:B------:R-:W-:Y:S01]  /*8450*/  IABS R14, R14 ;  /* 0x0000000e000e7213 */ /* 0x000fe20000000000 */
[----:B------:R-:W-:Y:S01]  /*8460*/  @!P2 IMAD.MOV R7, RZ, RZ, -R7 ;  /* 0x000000ffff07a224 */ /* 0x000fe200078e0a07 */
[----:B------:R-:W-:Y:S01]  /*8470*/  ISETP.GT.U32.AND P2, PT, R13, R10, PT ;  /* 0x0000000a0d00720c */ /* 0x000fe20003f44070 */
[----:B------:R-:W-:Y:S01]  /*8480*/  @!P3 IMAD.MOV R2, RZ, RZ, -R2 ;  /* 0x000000ffff02b224 */ /* 0x000fe200078e0a02 */
[----:B------:R-:W-:Y:S01]  /*8490*/  ISETP.GE.AND P3, PT, R12, RZ, PT ;  /* 0x000000ff0c00720c */ /* 0x000fe20003f66270 */
[----:B------:R-:W-:Y:S01]  /*84a0*/  @!P5 IMAD.IADD R9, R9, 0x1, -R13 ;  /* 0x000000010909d824 */ /* 0x000fe200078e0a0d */
[----:B------:R-:W-:-:S02]  /*84b0*/  IABS R12, R12 ;  /* 0x0000000c000c7213 */ /* 0x000fc40000000000 */
[----:B------:R0:W-:Y:S02]  /*84c0*/  STL [R1+0x1c], R2 ;  /* 0x00001c0201007387 */ /* 0x0001e40000100800 */
[----:B------:R-:W-:Y:S01]  /*84d0*/  ISETP.GT.U32.AND P5, PT, R13, R9, PT ;  /* 0x000000090d00720c */ /* 0x000fe20003fa4070 */
[----:B------:R-:W-:-:S04]  /*84e0*/  IMAD.HI.U32 R3, R24, R12, RZ ;  /* 0x0000000c18037227 */ /* 0x000fc800078e00ff */
[----:B------:R-:W-:Y:S02]  /*84f0*/  IMAD.MOV R3, RZ, RZ, -R3 ;  /* 0x000000ffff037224 */ /* 0x000fe400078e0a03 */
[--C-:B------:R-:W-:Y:S02]  /*8500*/  @!P2 IMAD.IADD R10, R10, 0x1, -R13.reuse ;  /* 0x000000010a0aa824 */ /* 0x100fe400078e0a0d */
[C---:B------:R-:W-:Y:S02]  /*8510*/  IMAD R12, R13.reuse, R3, R12 ;  /* 0x000000030d0c7224 */ /* 0x040fe400078e020c */
[----:B0-----:R-:W-:Y:S01]  /*8520*/  IMAD.MOV.U32 R2, RZ, RZ, R0 ;  /* 0x000000ffff027224 */ /* 0x001fe200078e0000 */
[----:B------:R-:W-:Y:S01]  /*8530*/  ISETP.GT.U32.AND P2, PT, R13, R10, PT ;  /* 0x0000000a0d00720c */ /* 0x000fe20003f44070 */
[----:B------:R-:W-:Y:S01]  /*8540*/  @!P5 IMAD.IADD R9, R9, 0x1, -R13 ;  /* 0x000000010909d824 */ /* 0x000fe200078e0a0d */
[----:B------:R-:W-:Y:S01]  /*8550*/  ISETP.GT.U32.AND P5, PT, R13, R12, PT ;  /* 0x0000000c0d00720c */ /* 0x000fe20003fa4070 */
[----:B------:R-:W-:-:S04]  /*8560*/  IMAD.HI.U32 R0, R24, R14, RZ ;  /* 0x0000000e18007227 */ /* 0x000fc800078e00ff */
[----:B------:R-:W-:Y:S01]  /*8570*/  @!P0 IMAD.MOV R2, RZ, RZ, -R2 ;  /* 0x000000ffff028224 */ /* 0x000fe200078e0a02 */
[----:B------:R-:W-:Y:S01]  /*8580*/  ISETP.GE.AND P0, PT, R16, RZ, PT ;  /* 0x000000ff1000720c */ /* 0x000fe20003f06270 */
[----:B------:R-:W-:Y:S01]  /*8590*/  IMAD.MOV R0, RZ, RZ, -R0 ;  /* 0x000000ffff007224 */ /* 0x000fe200078e0a00 */
[----:B------:R-:W-:Y:S01]  /*85a0*/  IABS R16, R16 ;  /* 0x0000001000107213 */ /* 0x000fe20000000000 */
[----:B------:R-:W-:Y:S01]  /*85b0*/  IMAD.HI.U32 R3, R24, R17, RZ ;  /* 0x0000001118037227 */ /* 0x000fe200078e00ff */
[----:B------:R0:W-:Y:S03]  /*85c0*/  STL [R1+0x2404], R2 ;  /* 0x0024040201007387 */ /* 0x0001e60000100800 */
[----:B------:R-:W-:Y:S01]  /*85d0*/  @!P5 IMAD.IADD R12, R12, 0x1, -R13 ;  /* 0x000000010c0cd824 */ /* 0x000fe200078e0a0d */
[----:B------:R1:W-:Y:S01]  /*85e0*/  STL [R1+0x2408], R7 ;  /* 0x0024080701007387 */ /* 0x0003e20000100800 */
[----:B------:R-:W-:-:S02]  /*85f0*/  IMAD R14, R13, R0, R14 ;  /* 0x000000000d0e7224 */ /* 0x000fc400078e020e */
[C---:B------:R-:W-:Y:S01]  /*8600*/  IMAD.HI.U32 R5, R24.reuse, R16, RZ ;  /* 0x0000001018057227 */ /* 0x040fe200078e00ff */
[----:B------:R-:W-:Y:S02]  /*8610*/  ISETP.GT.U32.AND P5, PT, R13, R12, PT ;  /* 0x0000000c0d00720c */ /* 0x000fe40003fa4070 */
[C---:B0-----:R-:W-:Y:S01]  /*8620*/  LOP3.LUT R2, R15.reuse, 0xe, RZ, 0xfc, !PT ;  /* 0x0000000e0f027812 */ /* 0x041fe200078efcff */
[----:B------:R-:W-:Y:S01]  /*8630*/  IMAD.HI.U32 R0, R24, R19, RZ ;  /* 0x0000001318007227 */ /* 0x000fe200078e00ff */
[----:B-1----:R-:W-:-:S03]  /*8640*/  LOP3.LUT R7, R15, 0x12, RZ, 0xfc, !PT ;  /* 0x000000120f077812 */ /* 0x002fc600078efcff */
[----:B------:R-:W-:Y:S02]  /*8650*/  IMAD.MOV R3, RZ, RZ, -R3 ;  /* 0x000000ffff037224 */ /* 0x000fe400078e0a03 */
[----:B------:R-:W-:Y:S02]  /*8660*/  IMAD.MOV R5, RZ, RZ, -R5 ;  /* 0x000000ffff057224 */ /* 0x000fe400078e0a05 */
[----:B------:R-:W-:Y:S02]  /*8670*/  IMAD.MOV R0, RZ, RZ, -R0 ;  /* 0x000000ffff007224 */ /* 0x000fe400078e0a00 */
[----:B------:R-:W-:Y:S01]  /*8680*/  @!P1 IMAD.MOV R9, RZ, RZ, -R9 ;  /* 0x000000ffff099224 */ /* 0x000fe200078e0a09 */
[C---:B------:R-:W-:Y:S01]  /*8690*/  ISETP.GT.U32.AND P1, PT, R13.reuse, R14, PT ;  /* 0x0000000e0d00720c */ /* 0x040fe20003f24070 */
[C---:B------:R-:W-:Y:S01]  /*86a0*/  IMAD R17, R13.reuse, R3, R17 ;  /* 0x000000030d117224 */ /* 0x040fe200078e0211 */
[----:B------:R-:W-:Y:S01]  /*86b0*/  IABS R3, R4 ;  /* 0x0000000400037213 */ /* 0x000fe20000000000 */
[C---:B------:R-:W-:Y:S01]  /*86c0*/  IMAD R16, R13.reuse, R5, R16 ;  /* 0x000000050d107224 */ /* 0x040fe200078e0210 */
[----:B------:R0:W-:Y:S01]  /*86d0*/  STL [R1+0x240c], R9 ;  /* 0x00240c0901007387 */ /* 0x0001e20000100800 */
[C---:B------:R-:W-:Y:S01]  /*86e0*/  IMAD R19, R13.reuse, R0, R19 ;  /* 0x000000000d137224 */ /* 0x040fe200078e0213 */
[----:B------:R-:W-:Y:S01]  /*86f0*/  IABS R0, R6 ;  /* 0x0000000600007213 */ /* 0x000fe20000000000 */
[----:B------:R-:W-:Y:S01]  /*8700*/  IMAD.HI.U32 R5, R24, R21, RZ ;  /* 0x0000001518057227 */ /* 0x000fe200078e00ff */
[----:B------:R-:W-:Y:S03]  /*8710*/  STL [R1+0x70], R11 ;  /* 0x0000700b01007387 */ /* 0x000fe60000100800 */
[----:B------:R-:W-:Y:S01]  /*8720*/  @!P5 IMAD.IADD R12, R12, 0x1, -R13 ;  /* 0x000000010c0cd824 */ /* 0x000fe200078e0a0d */
[----:B------:R-:W-:Y:S01]  /*8730*/  ISETP.GT.U32.AND P5, PT, R13, R17, PT ;  /* 0x000000110d00720c */ /* 0x000fe20003fa4070 */
[----:B------:R-:W-:Y:S01]  /*8740*/  IMAD.MOV R5, RZ, RZ, -R5 ;  /* 0x000000ffff057224 */ /* 0x000fe200078e0a05 */
[----:B------:R1:W-:Y:S01]  /*8750*/  STL [R1+0x68], R6 ;  /* 0x0000680601007387 */ /* 0x0003e20000100800 */
[----:B------:R-:W-:Y:S01]  /*8760*/  @!P2 IMAD.IADD R10, R10, 0x1, -R13 ;  /* 0x000000010a0aa824 */ /* 0x000fe200078e0a0d */
[----:B0-----:R-:W-:Y:S01]  /*8770*/  LOP3.LUT R9, R15, 0x4, RZ, 0xfc, !PT ;  /* 0x000000040f097812 */ /* 0x001fe200078efcff */
[C---:B------:R-:W-:Y:S01]  /*8780*/  IMAD R21, R13.reuse, R5, R21 ;  /* 0x000000050d157224 */ /* 0x040fe200078e0215 */
[----:B------:R0:W-:Y:S01]  /*8790*/  STL [R1+0x60], R4 ;  /* 0x0000600401007387 */ /* 0x0001e20000100800 */
[----:B------:R-:W-:Y:S01]  /*87a0*/  IMAD.HI.U32 R5, R24, R3, RZ ;  /* 0x0000000318057227 */ /* 0x000fe200078e00ff */
[----:B------:R-:W-:-:S02]  /*87b0*/  ISETP.GT.U32.AND P2, PT, R13, R16, PT ;  /* 0x000000100d00720c */ /* 0x000fc40003f44070 */
[----:B------:R-:W-:Y:S01]  /*87c0*/  STL [R1+0x50], R7 ;  /* 0x0000500701007387 */ /* 0x000fe20000100800 */
[----:B------:R-:W-:Y:S02]  /*87d0*/  @!P6 IMAD.MOV R10, RZ, RZ, -R10 ;  /* 0x000000ffff0ae224 */ /* 0x000fe400078e0a0a */
[----:B-1----:R-:W-:Y:S01]  /*87e0*/  IMAD.HI.U32 R6, R24, R0, RZ ;  /* 0x0000000018067227 */ /* 0x002fe200078e00ff */
[----:B0-----:R-:W-:-:S03]  /*87f0*/  LOP3.LUT R4, R15, 0x10, RZ, 0xfc, !PT ;  /* 0x000000100f047812 */ /* 0x001fc600078efcff */
[----:B------:R-:W-:Y:S02]  /*8800*/  IMAD.MOV R6, RZ, RZ, -R6 ;  /* 0x000000ffff067224 */ /* 0x000fe400078e0a06 */
[----:B------:R-:W-:Y:S02]  /*8810*/  IMAD.MOV R5, RZ, RZ, -R5 ;  /* 0x000000ffff057224 */ /* 0x000fe400078e0a05 */
[----:B------:R-:W-:Y:S01]  /*8820*/  IMAD R0, R13, R6, R0 ;  /* 0x000000060d007224 */ /* 0x000fe200078e0200 */
[----:B------:R0:W-:Y:S01]  /*8830*/  STL [R1+0x40], R4 ;  /* 0x0000400401007387 */ /* 0x0001e20000100800 */
[----:B------:R-:W-:Y:S01]  /*8840*/  IABS R6, R4 ;  /* 0x0000000400067213 */ /* 0x000fe20000000000 */
[----:B------:R-:W-:Y:S01]  /*8850*/  @!P5 IMAD.IADD R17, R17, 0x1, -R13 ;  /* 0x000000011111d824 */ /* 0x000fe200078e0a0d */
[----:B------:R-:W-:Y:S01]  /*8860*/  ISETP.GE.AND P5, PT, R8, RZ, PT ;  /* 0x000000ff0800720c */ /* 0x000fe20003fa6270 */
[----:B------:R-:W-:Y:S01]  /*8870*/  IMAD R3, R13, R5, R3 ;  /* 0x000000050d037224 */ /* 0x000fe200078e0203 */
[----:B------:R1:W-:Y:S01]  /*8880*/  STL [R1+0x2410], R10 ;  /* 0x0024100a01007387 */ /* 0x0003e20000100800 */
[----:B------:R-:W-:Y:S01]  /*8890*/  IABS R5, R7 ;  /* 0x0000000700057213 */ /* 0x000fe20000000000 */
[--C-:B------:R-:W-:Y:S01]  /*88a0*/  @!P2 IMAD.IADD R16, R16, 0x1, -R13.reuse ;  /* 0x000000011010a824 */ /* 0x100fe200078e0a0d */
[----:B------:R-:W-:Y:S01]  /*88b0*/  IABS R8, R2 ;  /* 0x0000000200087213 */ /* 0x000fe20000000000 */
[----:B------:R2:W-:Y:S01]  /*88c0*/  STL [R1+0x20], R2 ;  /* 0x0000200201007387 */ /* 0x0005e20000100800 */
[C---:B0-----:R-:W-:Y:S01]  /*88d0*/  LOP3.LUT R4, R15.reuse, 0xa, RZ, 0xfc, !PT ;  /* 0x0000000a0f047812 */ /* 0x041fe200078efcff */
[----:B------:R-:W-:Y:S01]  /*88e0*/  @!P1 IMAD.IADD R14, R14, 0x1, -R13 ;  /* 0x000000010e0e9824 */ /* 0x000fe200078e0a0d */
[----:B------:R-:W-:Y:S01]  /*88f0*/  LOP3.LUT R7, R15, 0x2, RZ, 0xfc, !PT ;  /* 0x000000020f077812 */ /* 0x000fe200078efcff */
[----:B------:R0:W-:Y:S01]  /*8900*/  STL [R1+0x249c], R26 ;  /* 0x00249c1a01007387 */ /* 0x0001e20000100800 */
[----:B------:R-:W-:Y:S01]  /*8910*/  ISETP.GT.U32.AND P2, PT, R13, R16, PT ;  /* 0x000000100d00720c */ /* 0x000fe20003f44070 */
[----:B------:R-:W-:Y:S01]  /*8920*/  IMAD.HI.U32 R11, R24, R23, RZ ;  /* 0x00000017180b7227 */ /* 0x000fe200078e00ff */
[----:B-1----:R-:W-:-:S02]  /*8930*/  LOP3.LUT R10, R15, 0x8, RZ, 0xfc, !PT ;  /* 0x000000080f0a7812 */ /* 0x002fc400078efcff */
[----:B------:R-:W-:Y:S01]  /*8940*/  ISETP.GT.U32.AND P1, PT, R13, R14, PT ;  /* 0x0000000e0d00720c */ /* 0x000fe20003f24070 */
[----:B------:R-:W-:Y:S01]  /*8950*/  IMAD.MOV R11, RZ, RZ, -R11 ;  /* 0x000000ffff0b7224 */ /* 0x000fe200078e0a0b */
[----:B--2---:R-:W-:Y:S01]  /*8960*/  LOP3.LUT R2, R15, 0x6, RZ, 0xfc, !PT ;  /* 0x000000060f027812 */ /* 0x004fe200078efcff */
[----:B------:R-:W-:Y:S01]  /*8970*/  IMAD.HI.U32 R18, R24, R5, RZ ;  /* 0x0000000518127227 */ /* 0x000fe200078e00ff */
[----:B------:R-:W-:-:S03]  /*8980*/  IABS R15, R4 ;  /* 0x00000004000f7213 */ /* 0x000fc60000000000 */
[----:B------:R-:W-:Y:S01]  /*8990*/  IMAD R23, R13, R11, R23 ;  /* 0x0000000b0d177224 */ /* 0x000fe200078e0217 */
[----:B------:R-:W-:Y:S01]  /*89a0*/  IABS R11, R26 ;  /* 0x0000001a000b7213 */ /* 0x000fe20000000000 */
[----:B------:R-:W-:Y:S01]  /*89b0*/  IMAD.HI.U32 R29, R24, R15, RZ ;  /* 0x0000000f181d7227 */ /* 0x000fe200078e00ff */
[----:B0-----:R-:W-:-:S03]  /*89c0*/  IABS R26, R7 ;  /* 0x00000007001a7213 */ /* 0x001fc60000000000 */
[----:B------:R-:W-:Y:S02]  /*89d0*/  IMAD.MOV R29, RZ, RZ, -R29 ;  /* 0x000000ffff1d7224 */ /* 0x000fe400078e0a1d */
[----:B------:R-:W-:Y:S01]  /*89e0*/  @!P2 IMAD.IADD R16, R16, 0x1, -R13 ;  /* 0x000000011010a824 */ /* 0x000fe200078e0a0d */
[C---:B------:R-:W-:Y:S01]  /*89f0*/  ISETP.GT.U32.AND P2, PT, R13.reuse, R21, PT ;  /* 0x000000150d00720c */ /* 0x040fe20003f44070 */
[C---:B------:R-:W-:Y:S02]  /*8a00*/  IMAD R15, R13.reuse, R29, R15 ;  /* 0x0000001d0d0f7224 */ /* 0x040fe400078e020f */
[----:B------:R-:W2:Y:S01]  /*8a10*/  LDL.LU R29, [R1+0x68] ;  /* 0x00006800011d7983 */ /* 0x000ea20000300800 */
[----:B------:R-:W-:Y:S01]  /*8a20*/  @!P1 IMAD.IADD R14, R14, 0x1, -R13 ;  /* 0x000000010e0e9824 */ /* 0x000fe200078e0a0d */
[----:B------:R-:W-:Y:S01]  /*8a30*/  ISETP.GT.U32.AND P1, PT, R13, R19, PT ;  /* 0x000000130d00720c */ /* 0x000fe20003f24070 */
[----:B------:R-:W-:Y:S02]  /*8a40*/  IMAD.MOV R18, RZ, RZ, -R18 ;  /* 0x000000ffff127224 */ /* 0x000fe400078e0a12 */
[----:B------:R-:W-:-:S04]  /*8a50*/  IMAD.HI.U32 R20, R24, R8, RZ ;  /* 0x0000000818147227 */ /* 0x000fc800078e00ff */
[----:B------:R-:W-:Y:S02]  /*8a60*/  IMAD R5, R13, R18, R5 ;  /* 0x000000120d057224 */ /* 0x000fe400078e0205 */
[----:B------:R-:W-:Y:S02]  /*8a70*/  @!P2 IMAD.IADD R21, R21, 0x1, -R13 ;  /* 0x000000011515a824 */ /* 0x000fe400078e0a0d */
[----:B------:R-:W-:-:S03]  /*8a80*/  IMAD.HI.U32 R18, R24, R11, RZ ;  /* 0x0000000b18127227 */ /* 0x000fc600078e00ff */
[----:B------:R-:W-:Y:S01]  /*8a90*/  ISETP.GT.U32.AND P2, PT, R13, R21, PT ;  /* 0x000000150d00720c */ /* 0x000fe20003f44070 */
[----:B------:R-:W-:Y:S01]  /*8aa0*/  @!P1 IMAD.IADD R19, R19, 0x1, -R13 ;  /* 0x0000000113139824 */ /* 0x000fe200078e0a0d */
[C---:B------:R-:W-:Y:S01]  /*8ab0*/  ISETP.GT.U32.AND P1, PT, R13.reuse, R17, PT ;  /* 0x000000110d00720c */ /* 0x040fe20003f24070 */
[----:B------:R-:W-:Y:S02]  /*8ac0*/  IMAD.MOV R18, RZ, RZ, -R18 ;  /* 0x000000ffff127224 */ /* 0x000fe400078e0a12 */
[----:B------:R-:W-:Y:S01]  /*8ad0*/  IMAD.HI.U32 R22, R24, R6, RZ ;  /* 0x0000000618167227 */ /* 0x000fe200078e00ff */
[----:B------:R-:W-:-:S03]  /*8ae0*/  ISETP.GT.U32.AND P6, PT, R13, R19, PT ;  /* 0x000000130d00720c */ /* 0x000fc60003fc4070 */
[----:B------:R-:W-:Y:S01]  /*8af0*/  IMAD R11, R13, R18, R11 ;  /* 0x000000120d0b7224 */ /* 0x000fe200078e020b */
[----:B------:R-:W-:Y:S01]  /*8b00*/  IABS R18, R10 ;  /* 0x0000000a00127213 */ /* 0x000fe20000000000 */
[----:B------:R-:W-:Y:S02]  /*8b10*/  IMAD.MOV R20, RZ, RZ, -R20 ;  /* 0x000000ffff147224 */ /* 0x000fe400078e0a14 */
[--C-:B------:R-:W-:Y:S01]  /*8b20*/  @!P2 IMAD.IADD R21, R21, 0x1, -R13.reuse ;  /* 0x000000011515a824 */ /* 0x100fe200078e0a0d */
[----:B------:R-:W-:Y:S01]  /*8b30*/  ISETP.GT.U32.AND P2, PT, R13, R3, PT ;  /* 0x000000030d00720c */ /* 0x000fe20003f44070 */
[----:B------:R-:W-:Y:S01]  /*8b40*/  @!P1 IMAD.IADD R17, R17, 0x1, -R13 ;  /* 0x0000000111119824 */ /* 0x000fe200078e0a0d */
[----:B------:R-:W-:Y:S01]  /*8b50*/  ISETP.GT.U32.AND P1, PT, R13, R23, PT ;  /* 0x000000170d00720c */ /* 0x000fe20003f24070 */
[----:B------:R-:W-:Y:S02]  /*8b60*/  IMAD.MOV R22, RZ, RZ, -R22 ;  /* 0x000000ffff167224 */ /* 0x000fe400078e0a16 */
[----:B------:R-:W-:-:S04]  /*8b70*/  IMAD.HI.U32 R28, R24, R18, RZ ;  /* 0x00000012181c7227 */ /* 0x000fc800078e00ff */
[C---:B------:R-:W-:Y:S01]  /*8b80*/  IMAD R8, R13.reuse, R20, R8 ;  /* 0x000000140d087224 */ /* 0x040fe200078e0208 */
[----:B------:R-:W-:Y:S01]  /*8b90*/  IABS R20, R2 ;  /* 0x0000000200147213 */ /* 0x000fe20000000000 */
[----:B------:R-:W-:Y:S01]  /*8ba0*/  IMAD R6, R13, R22, R6 ;  /* 0x000000160d067224 */ /* 0x000fe200078e0206 */
[----:B------:R-:W-:Y:S01]  /*8bb0*/  IABS R22, R9 ;  /* 0x0000000900167213 */ /* 0x000fe20000000000 */
[----:B------:R-:W-:Y:S02]  /*8bc0*/  IMAD.MOV R28, RZ, RZ, -R28 ;  /* 0x000000ffff1c7224 */ /* 0x000fe400078e0a1c */
[--C-:B------:R-:W-:Y:S01]  /*8bd0*/  @!P1 IMAD.IADD R23, R23, 0x1, -R13.reuse ;  /* 0x0000000117179824 */ /* 0x100fe200078e0a0d */
[----:B------:R-:W-:Y:S01]  /*8be0*/  ISETP.GE.AND P1, PT, R27, RZ, PT ;  /* 0x000000ff1b00720c */ /* 0x000fe20003f26270 */
[----:B------:R-:W-:Y:S01]  /*8bf0*/  @!P2 IMAD.IADD R3, R3, 0x1, -R13 ;  /* 0x000000010303a824 */ /* 0x000fe200078e0a0d */
[----:B------:R-:W-:Y:S01]  /*8c00*/  ISETP.GE.AND P2, PT, R25, RZ, PT ;  /* 0x000000ff1900720c */ /* 0x000fe20003f46270 */
[----:B------:R-:W-:-:S04]  /*8c10*/  IMAD.HI.U32 R27, R24, R20, RZ ;  /* 0x00000014181b7227 */ /* 0x000fc800078e00ff */
[----:B------:R-:W-:Y:S02]  /*8c20*/  IMAD R18, R13, R28, R18 ;  /* 0x0000001c0d127224 */ /* 0x000fe400078e0212 */
[----:B------:R-:W-:Y:S01]  /*8c30*/  IMAD.HI.U32 R25, R24, R22, RZ ;  /* 0x0000001618197227 */ /* 0x000fe200078e00ff */
[----:B------:R-:W3:Y:S03]  /*8c40*/  LDL.LU R28, [R1+0x60] ;  /* 0x00006000011c7983 */ /* 0x000ee60000300800 */
[----:B------:R-:W-:Y:S02]  /*8c50*/  IMAD.MOV R27, RZ, RZ, -R27 ;  /* 0x000000ffff1b7224 */ /* 0x000fe400078e0a1b */
[----:B------:R-:W-:Y:S02]  /*8c60*/  IMAD.MOV R25, RZ, RZ, -R25 ;  /* 0x000000ffff197224 */ /* 0x000fe400078e0a19 */
[----:B------:R-:W-:-:S02]  /*8c70*/  @!P3 IMAD.MOV R12, RZ, RZ, -R12 ;  /* 0x000000ffff0cb224 */ /* 0x000fc400078e0a0c */
[C---:B------:R-:W-:Y:S02]  /*8c80*/  IMAD R20, R13.reuse, R27, R20 ;  /* 0x0000001b0d147224 */ /* 0x040fe400078e0214 */
[----:B------:R-:W-:Y:S01]  /*8c90*/  @!P4 IMAD.MOV R14, RZ, RZ, -R14 ;  /* 0x000000ffff0ec224 */ /* 0x000fe200078e0a0e */
[----:B------:R-:W4:Y:S01]  /*8ca0*/  LDL.LU R27, [R1+0x20] ;  /* 0x00002000011b7983 */ /* 0x000f220000300800 */
[----:B------:R-:W-:Y:S02]  /*8cb0*/  IMAD R22, R13, R25, R22 ;  /* 0x000000190d167224 */ /* 0x000fe400078e0216 */
[----:B------:R-:W-:Y:S01]  /*8cc0*/  @!P6 IMAD.IADD R19, R19, 0x1, -R13 ;  /* 0x000000011313e824 */ /* 0x000fe200078e0a0d */
[----:B------:R-:W4:Y:S01]  /*8cd0*/  LDL.LU R25, [R1+0x40] ;  /* 0x0000400001197983 */ /* 0x000f220000300800 */
[----:B------:R-:W-:Y:S01]  /*8ce0*/  @!P2 IMAD.MOV R21, RZ, RZ, -R21 ;  /* 0x000000ffff15a224 */ /* 0x000fe200078e0a15 */
[C---:B------:R-:W-:Y:S02]  /*8cf0*/  ISETP.GT.U32.AND P6, PT, R13.reuse, R0, PT ;  /* 0x000000000d00720c */ /* 0x040fe40003fc4070 */
[----:B------:R0:W-:Y:S01]  /*8d00*/  STL [R1+0x2414], R12 ;  /* 0x0024140c01007387 */ /* 0x0001e20000100800 */
[----:B------:R-:W-:-:S03]  /*8d10*/  ISETP.GT.U32.AND P2, PT, R13, R11, PT ;  /* 0x0000000b0d00720c */ /* 0x000fc60003f44070 */
[----:B0-----:R-:W4:Y:S01]  /*8d20*/  LDL.LU R12, [R1+0x50] ;  /* 0x00005000010c7983 */ /* 0x001f220000300800 */
[----:B------:R-:W-:-:S03]  /*8d30*/  IMAD.HI.U32 R24, R24, R26, RZ ;  /* 0x0000001a18187227 */ /* 0x000fc600078e00ff */
[----:B------:R0:W-:Y:S01]  /*8d40*/  STL [R1+0x2418], R14 ;  /* 0x0024180e01007387 */ /* 0x0001e20000100800 */
[----:B------:R-:W-:Y:S02]  /*8d50*/  @!P0 IMAD.MOV R16, RZ, RZ, -R16 ;  /* 0x000000ffff108224 */ /* 0x000fe400078e0a10 */
[----:B------:R-:W-:Y:S02]  /*8d60*/  @!P5 IMAD.MOV R17, RZ, RZ, -R17 ;  /* 0x000000ffff11d224 */ /* 0x000fe400078e0a11 */
[----:B------:R-:W-:Y:S02]  /*8d70*/  @!P1 IMAD.MOV R19, RZ, RZ, -R19 ;  /* 0x000000ffff139224 */ /* 0x000fe400078e0a13 */
[----:B------:R-:W-:Y:S01]  /*8d80*/  @!P6 IMAD.IADD R0, R0, 0x1, -R13 ;  /* 0x000000010000e824 */ /* 0x000fe200078e0a0d */
[----:B------:R-:W-:Y:S01]  /*8d90*/  ISETP.GT.U32.AND P6, PT, R13, R5, PT ;  /* 0x000000050d00720c */ /* 0x000fe20003fc4070 */
[----:B0-----:R-:W4:Y:S01]  /*8da0*/  LDL.LU R14, [R1+0x70] ;  /* 0x00007000010e7983 */ /* 0x001f220000300800 */
[----:B------:R-:W-:-:S03]  /*8db0*/  IMAD.MOV R24, RZ, RZ, -R24 ;  /* 0x000000ffff187224 */ /* 0x000fc600078e0a18 */
[----:B------:R-:W-:Y:S01]  /*8dc0*/  STL [R1+0x241c], R16 ;  /* 0x00241c1001007387 */ /* 0x000fe20000100800 */
[----:B------:R-:W-:-:S03]  /*8dd0*/  IMAD R24, R13, R24, R26 ;  /* 0x000000180d187224 */ /* 0x000fc600078e021a */
[----:B------:R-:W-:Y:S01]  /*8de0*/  STL [R1+0x2420], R17 ;  /* 0x0024201101007387 */ /* 0x000fe20000100800 */
[--C-:B------:R-:W-:Y:S01]  /*8df0*/  @!P2 IMAD.IADD R11, R11, 0x1, -R13.reuse ;  /* 0x000000010b0ba824 */ /* 0x100fe200078e0a0d */
[----:B------:R-:W-:Y:S02]  /*8e00*/  ISETP.GT.U32.AND P3, PT, R13, R23, PT ;  /* 0x000000170d00720c */ /* 0x000fe40003f64070 */
[----:B------:R-:W-:Y:S01]  /*8e10*/  @!P6 IMAD.IADD R5, R5, 0x1, -R13 ;  /* 0x000000010505e824 */ /* 0x000fe200078e0a0d */
[----:B------:R-:W-:Y:S01]  /*8e20*/  STL [R1+0x2424], R19 ;  /* 0x0024241301007387 */ /* 0x000fe20000100800 */
[----:B------:R-:W-:-:S03]  /*8e30*/  ISETP.GT.U32.AND P6, PT, R13, R6, PT ;  /* 0x000000060d00720c */ /* 0x000fc60003fc4070 */
[----:B------:R-:W4:Y:S04]  /*8e40*/  LDL.LU R26, [R1+0x249c] ;  /* 0x00249c00011a7983 */ /* 0x000f280000300800 */
[----:B------:R-:W-:Y:S01]  /*8e50*/  STL [R1+0x2428], R21 ;  /* 0x0024281501007387 */ /* 0x000fe20000100800 */
[----:B--2---:R-:W-:Y:S01]  /*8e60*/  ISETP.GE.AND P2, PT, R29, RZ, PT ;  /* 0x000000ff1d00720c */ /* 0x004fe20003f46270 */
[--C-:B------:R-:W-:Y:S02]  /*8e70*/  @!P3 IMAD.IADD R23, R23, 0x1, -R13.reuse ;  /* 0x000000011717b824 */ /* 0x100fe400078e0a0d */
[----:B------:R-:W2:Y:S01]  /*8e80*/  LDL.LU R29, [R1+0x1d8] ;  /* 0x0001d800011d7983 */ /* 0x000ea20000300800 */
[C---:B------:R-:W-:Y:S01]  /*8e90*/  ISETP.GT.U32.AND P3, PT, R13.reuse, R15, PT ;  /* 0x0000000f0d00720c */ /* 0x040fe20003f64070 */
[----:B------:R-:W-:Y:S01]  /*8ea0*/  @!P6 IMAD.IADD R6, R6, 0x1, -R13 ;  /* 0x000000010606e824 */ /* 0x000fe200078e0a0d */
[----:B------:R-:W-:-:S02]  /*8eb0*/  ISETP.GT.U32.AND P4, PT, R13, R0, PT ;  /* 0x000000000d00720c */ /* 0x000fc40003f84070 */
[C---:B------:R-:W-:Y:S02]  /*8ec0*/  ISETP.GT.U32.AND P0, PT, R13.reuse, R3, PT ;  /* 0x000000030d00720c */ /* 0x040fe40003f04070 */
[C---:B------:R-:W-:Y:S02]  /*8ed0*/  ISETP.GT.U32.AND P5, PT, R13.reuse, R5, PT ;  /* 0x000000050d00720c */ /* 0x040fe40003fa4070 */
[C---:B------:R-:W-:Y:S02]  /*8ee0*/  ISETP.GT.U32.AND P1, PT, R13.reuse, R6, PT ;  /* 0x000000060d00720c */ /* 0x040fe40003f24070 */
[----:B------:R-:W-:-:S03]  /*8ef0*/  ISETP.GT.U32.AND P6, PT, R13, R8, PT ;  /* 0x000000080d00720c */ /* 0x000fc60003fc4070 */
[--C-:B------:R-:W-:Y:S02]  /*8f00*/  @!P3 IMAD.IADD R15, R15, 0x1, -R13.reuse ;  /* 0x000000010f0fb824 */ /* 0x100fe400078e0a0d */
[--C-:B------:R-:W-:Y:S01]  /*8f10*/  @!P4 IMAD.IADD R0, R0, 0x1, -R13.reuse ;  /* 0x000000010000c824 */ /* 0x100fe200078e0a0d */
[----:B------:R-:W-:Y:S01]  /*8f20*/  ISETP.GT.U32.AND P4, PT, R13, R18, PT ;  /* 0x000000120d00720c */ /* 0x000fe20003f84070 */
[--C-:B------:R-:W-:Y:S01]  /*8f30*/  @!P0 IMAD.IADD R3, R3, 0x1, -R13.reuse ;  /* 0x0000000103038824 */ /* 0x100fe200078e0a0d */
[----:B------:R-:W-:Y:S01]  /*8f40*/  ISETP.GT.U32.AND P0, PT, R13, R20, PT ;  /* 0x000000140d00720c */ /* 0x000fe20003f04070 */
[--C-:B------:R-:W-:Y:S01]  /*8f50*/  @!P5 IMAD.IADD R5, R5, 0x1, -R13.reuse ;  /* 0x000000010505d824 */ /* 0x100fe200078e0a0d */
[----:B------:R-:W-:Y:S01]  /*8f60*/  ISETP.GT.U32.AND P5, PT, R13, R22, PT ;  /* 0x000000160d00720c */ /* 0x000fe20003fa4070 */
[--C-:B------:R-:W-:Y:S02]  /*8f70*/  @!P1 IMAD.IADD R6, R6, 0x1, -R13.reuse ;  /* 0x0000000106069824 */ /* 0x100fe400078e0a0d */
[----:B------:R-:W-:-:S05]  /*8f80*/  @!P6 IMAD.IADD R8, R8, 0x1, -R13 ;  /* 0x000000010808e824 */ /* 0x000fca00078e0a0d */
[----:B------:R-:W-:Y:S01]  /*8f90*/  ISETP.GT.U32.AND P6, PT, R13, R8, PT ;  /* 0x000000080d00720c */ /* 0x000fe20003fc4070 */
[--C-:B------:R-:W-:Y:S02]  /*8fa0*/  @!P4 IMAD.IADD R18, R18, 0x1, -R13.reuse ;  /* 0x000000011212c824 */ /* 0x100fe400078e0a0d */
[--C-:B------:R-:W-:Y:S01]  /*8fb0*/  @!P0 IMAD.IADD R20, R20, 0x1, -R13.reuse ;  /* 0x0000000114148824 */ /* 0x100fe200078e0a0d */
[----:B---3--:R-:W-:Y:S02]  /*8fc0*/  ISETP.GE.AND P3, PT, R28, RZ, PT ;  /* 0x000000ff1c00720c */ /* 0x008fe40003f66270 */
[----:B------:R-:W0:Y:S01]  /*8fd0*/  S2R R28, SR_TID.X ;  /* 0x00000000001c7919 */ /* 0x000e220000002100 */
[----:B------:R-:W-:Y:S02]  /*8fe0*/  @!P5 IMAD.IADD R22, R22, 0x1, -R13 ;  /* 0x000000011616d824 */ /* 0x000fe400078e0a0d */
[----:B------:R-:W-:Y:S01]  /*8ff0*/  @!P2 IMAD.MOV R0, RZ, RZ, -R0 ;  /* 0x000000ffff00a224 */ /* 0x000fe200078e0a00 */
[----:B----4-:R-:W-:-:S02]  /*9000*/  ISETP.GE.AND P5, PT, R27, RZ, PT ;  /* 0x000000ff1b00720c */ /* 0x010fc40003fa6270 */
[----:B------:R-:W-:Y:S01]  /*9010*/  ISETP.GE.AND P0, PT, R25, RZ, PT ;  /* 0x000000ff1900720c */ /* 0x000fe20003f06270 */
[----:B------:R-:W-:Y:S01]  /*9020*/  @!P6 IMAD.IADD R8, R8, 0x1, -R13 ;  /* 0x000000010808e824 */ /* 0x000fe200078e0a0d */
[----:B------:R-:W-:Y:S02]  /*9030*/  ISETP.GE.AND P4, PT, R12, RZ, PT ;  /* 0x000000ff0c00720c */ /* 0x000fe40003f86270 */
[----:B0-----:R-:W-:Y:S02]  /*9040*/  LOP3.LUT R28, R28, 0x7, RZ, 0xc0, !PT ;  /* 0x000000071c1c7812 */ /* 0x001fe400078ec0ff */
[----:B------:R-:W-:-:S03]  /*9050*/  ISETP.GE.AND P1, PT, R14, RZ, PT ;  /* 0x000000ff0e00720c */ /* 0x000fc60003f26270 */
[----:B------:R-:W-:Y:S02]  /*9060*/  IMAD R25, R28, 0x410, RZ ;  /* 0x000004101c197824 */ /* 0x000fe400078e02ff */
[----:B------:R-:W-:-:S04]  /*9070*/  @!P3 IMAD.MOV R3, RZ, RZ, -R3 ;  /* 0x000000ffff03b224 */ /* 0x000fc800078e0a03 */
[----:B------:R-:W-:-:S04]  /*9080*/  @!P4 IMAD.MOV R5, RZ, RZ, -R5 ;  /* 0x000000ffff05c224 */ /* 0x000fc800078e0a05 */
[----:B------:R-:W-:Y:S01]  /*9090*/  @!P1 IMAD.MOV R23, RZ, RZ, -R23 ;  /* 0x000000ffff179224 */ /* 0x000fe200078e0a17 */
[----:B------:R-:W-:Y:S01]  /*90a0*/  ISETP.GT.U32.AND P1, PT, R13, R11, PT ;  /* 0x0000000b0d00720c */ /* 0x000fe20003f24070 */
[----:B------:R-:W-:-:S03]  /*90b0*/  @!P0 IMAD.MOV R6, RZ, RZ, -R6 ;  /* 0x000000ffff068224 */ /* 0x000fc600078e0a06 */
[----:B------:R-:W-:Y:S01]  /*90c0*/  STL [R1+0x242c], R23 ;  /* 0x00242c1701007387 */ /* 0x000fe20000100800 */
[----:B------:R-:W-:-:S03]  /*90d0*/  @!P5 IMAD.MOV R8, RZ, RZ, -R8 ;  /* 0x000000ffff08d224 */ /* 0x000fc600078e0a08 */
[----:B------:R2:W-:Y:S01]  /*90e0*/  STL [R1+0x2430], R0 ;  /* 0x0024300001007387 */ /* 0x0005e20000100800 */
[----:B------:R-:W-:-:S03]  /*90f0*/  ISETP.GE.AND P5, PT, R26, RZ, PT ;  /* 0x000000ff1a00720c */ /* 0x000fc60003fa6270 */
[----:B------:R-:W-:Y:S01]  /*9100*/  STL [R1+0x2434], R3 ;  /* 0x0024340301007387 */ /* 0x000fe20000100800 */
[----:B------:R-:W-:-:S03]  /*9110*/  @!P1 IMAD.IADD R11, R11, 0x1, -R13 ;  /* 0x000000010b0b9824 */ /* 0x000fc600078e0a0d */
[----:B------:R-:W-:Y:S01]  /*9120*/  STL [R1+0x2438], R5 ;  /* 0x0024380501007387 */ /* 0x000fe20000100800 */
[----:B------:R-:W-:-:S03]  /*9130*/  ISETP.GE.AND P1, PT, R4, RZ, PT ;  /* 0x000000ff0400720c */ /* 0x000fc60003f26270 */
[----:B------:R-:W-:Y:S01]  /*9140*/  STL [R1+0x243c], R6 ;  /* 0x00243c0601007387 */ /* 0x000fe20000100800 */
[C---:B------:R-:W-:Y:S02]  /*9150*/  ISETP.GT.U32.AND P2, PT, R13.reuse, R15, PT ;  /* 0x0000000f0d00720c */ /* 0x040fe40003f44070 */
[----:B------:R-:W-:Y:S01]  /*9160*/  ISETP.GT.U32.AND P4, PT, R13, R20, PT ;  /* 0x000000140d00720c */ /* 0x000fe20003f84070 */
[----:B------:R-:W-:-:S10]  /*9170*/  @!P5 IMAD.MOV R11, RZ, RZ, -R11 ;  /* 0x000000ffff0bd224 */ /* 0x000fd400078e0a0b */
[--C-:B------:R-:W-:Y:S01]  /*9180*/  @!P2 IMAD.IADD R15, R15, 0x1, -R13.reuse ;  /* 0x000000010f0fa824 */ /* 0x100fe200078e0a0d */
[----:B------:R-:W-:Y:S01]  /*9190*/  ISETP.GE.AND P2, PT, R10, RZ, PT ;  /* 0x000000ff0a00720c */ /* 0x000fe20003f46270 */
[----:B------:R-:W-:Y:S01]  /*91a0*/  @!P4 IMAD.IADD R20, R20, 0x1, -R13 ;  /* 0x000000011414c824 */ /* 0x000fe200078e0a0d */
[----:B------:R-:W-:Y:S02]  /*91b0*/  ISETP.GE.AND P4, PT, R9, RZ, PT ;  /* 0x000000ff0900720c */ /* 0x000fe40003f86270 */
[----:B--2---:R-:W-:-:S05]  /*91c0*/  LOP3.LUT R0, R25, R29, RZ, 0x3c, !PT ;  /* 0x0000001d19007212 */ /* 0x004fca00078e3cff */
[----:B------:R0:W-:Y:S04]  /*91d0*/  STL [R1+0x314], R0 ;  /* 0x0003140001007387 */ /* 0x0001e80000100800 */
[----:B------:R-:W-:Y:S04]  /*91e0*/  STL [R1+0x2440], R8 ;  /* 0x0024400801007387 */ /* 0x000fe80000100800 */
[----:B------:R-:W2:Y:S04]  /*91f0*/  LDL.LU R26, [R1+0x2498] ;  /* 0x00249800011a7983 */ /* 0x000ea80000300800 */
[----:B------:R-:W3:Y:S04]  /*9200*/  LDL.LU R4, [R1+0x2494] ;  /* 0x0024940001047983 */ /* 0x000ee80000300800 */
[----:B------:R-:W4:Y:S04]  /*9210*/  LDL.LU R17, [R1+0x1c4] ;  /* 0x0001c40001117983 */ /* 0x000f280000300800 */
[----:B------:R-:W2:Y:S04]  /*9220*/  LDL.LU R16, [R1+0x1c8] ;  /* 0x0001c80001107983 */ /* 0x000ea80000300800 */
[----:B------:R-:W4:Y:S04]  /*9230*/  LDL.LU R14, [R1+0x1cc] ;  /* 0x0001cc00010e7983 */ /* 0x000f280000300800 */
[----:B------:R-:W4:Y:S04]  /*9240*/  LDL.LU R12, [R1+0x1d0] ;  /* 0x0001d000010c7983 */ /* 0x000f280000300800 */
[----:B------:R-:W4:Y:S04]  /*9250*/  LDL.LU R27, [R1+0x1d4] ;  /* 0x0001d400011b7983 */ /* 0x000f280000300800 */
[----:B------:R-:W-:Y:S04]  /*9260*/  STL [R1+0x2444], R11 ;  /* 0x0024440b01007387 */ /* 0x000fe80000100800 */
[----:B------:R-:W4:Y:S04]  /*9270*/  LDL.LU R28, [R1+0x88] ;  /* 0x00008800011c7983 */ /* 0x000f280000300800 */
[----:B------:R-:W4:Y:S04]  /*9280*/  LDL.LU R29, [R1+0x1c0] ;  /* 0x0001c000011d7983 */ /* 0x000f280000300800 */
[----:B------:R-:W4:Y:S04]  /*9290*/  LDL.LU R10, [R1+0x94] ;  /* 0x00009400010a7983 */ /* 0x000f280000300800 */
[----:B------:R-:W4:Y:S01]  /*92a0*/  LDL.LU R9, [R1+0xb0] ;  /* 0x0000b00001097983 */ /* 0x000f220000300800 */
[----:B------:R-:W-:-:S02]  /*92b0*/  ISETP.GT.U32.AND P3, PT, R13, R18, PT ;  /* 0x000000120d00720c */ /* 0x000fc40003f64070 */
[----:B------:R-:W-:-:S11]  /*92c0*/  ISETP.GT.U32.AND P6, PT, R13, R24, PT ;  /* 0x000000180d00720c */ /* 0x000fd60003fc4070 */
[--C-:B------:R-:W-:Y:S01]  /*92d0*/  @!P3 IMAD.IADD R18, R18, 0x1, -R13.reuse ;  /* 0x000000011212b824 */ /* 0x100fe200078e0a0d */
[----:B------:R-:W-:Y:S02]  /*92e0*/  ISETP.GE.AND P3, PT, R2, RZ, PT ;  /* 0x000000ff0200720c */ /* 0x000fe40003f66270 */
[----:B------:R-:W1:Y:S01]  /*92f0*/  S2R R2, SR_TID.X ;  /* 0x0000000000027919 */ /* 0x000e620000002100 */
[----:B------:R-:W-:Y:S01]  /*9300*/  @!P6 IMAD.IADD R24, R24, 0x1, -R13 ;  /* 0x000000011818e824 */ /* 0x000fe200078e0a0d */
[----:B------:R-:W-:-:S04]  /*9310*/  ISETP.GT.U32.AND P6, PT, R13, R22, PT ;  /* 0x000000160d00720c */ /* 0x000fc80003fc4070 */
[----:B------:R-:W-:-:S09]  /*9320*/  ISETP.GT.U32.AND P0, PT, R13, R24, PT ;  /* 0x000000180d00720c */ /* 0x000fd20003f04070 */
[----:B------:R-:W-:Y:S01]  /*9330*/  @!P6 IMAD.IADD R22, R22, 0x1, -R13 ;  /* 0x000000011616e824 */ /* 0x000fe200078e0a0d */
[----:B------:R-:W-:Y:S01]  /*9340*/  ISETP.GE.AND P6, PT, R7, RZ, PT ;  /* 0x000000ff0700720c */ /* 0x000fe20003fc6270 */
[----:B------:R-:W-:Y:S01]  /*9350*/  @!P1 IMAD.MOV R15, RZ, RZ, -R15 ;  /* 0x000000ffff0f9224 */ /* 0x000fe200078e0a0f */
[----:B------:R-:W-:Y:S02]  /*9360*/  LOP3.LUT R25, RZ, c[0x0][0x17c], RZ, 0x33, !PT ;  /* 0x00005f00ff197a12 */ /* 0x000fe400078e33ff */
[----:B-1----:R-:W-:Y:S01]  /*9370*/  LOP3.LUT R2, R2, 0x3f, RZ, 0xc0, !PT ;  /* 0x0000003f02027812 */ /* 0x002fe200078ec0ff */
[----:B------:R-:W-:Y:S01]  /*9380*/  @!P0 IMAD.IADD R24, R24, 0x1, -R13 ;  /* 0x0000000118188824 */ /* 0x000fe200078e0a0d */
[----:B------:R-:W4:Y:S03]  /*9390*/  LDL.LU R7, [R1+0xbc] ;  /* 0x0000bc0001077983 */ /* 0x000f260000300800 */
[----:B0-----:R-:W-:Y:S01]  /*93a0*/  IMAD R0, R2, c[0x0][0x18c], RZ ;  /* 0x0000630002007a24 */ /* 0x001fe200078e02ff */
[----:B------:R-:W-:Y:S01]  /*93b0*/  ISETP.NE.AND P0, PT, RZ, c[0x0][0x17c], PT ;  /* 0x00005f00ff007a0c */ /* 0x000fe20003f05270 */
[----:B------:R-:W-:Y:S01]  /*93c0*/  @!P2 IMAD.MOV R18, RZ, RZ, -R18 ;  /* 0x000000ffff12a224 */ /* 0x000fe200078e0a12 */
[----:B------:R-:W4:Y:S02]  /*93d0*/  LDL.LU R2, [R1+0xc4] ;  /* 0x0000c40001027983 */ /* 0x000f240000300800 */
[----:B------:R-:W-:Y:S01]  /*93e0*/  LEA R13, P5, R0, c[0x0][0x168], 0x1 ;  /* 0x00005a00000d7a11 */ /* 0x000fe200078a08ff */
[----:B------:R-:W-:-:S02]  /*93f0*/  @!P3 IMAD.MOV R20, RZ, RZ, -R20 ;  /* 0x000000ffff14b224 */ /* 0x000fc400078e0a14 */
[----:B------:R-:W-:Y:S02]  /*9400*/  @!P4 IMAD.MOV R22, RZ, RZ, -R22 ;  /* 0x000000ffff16c224 */ /* 0x000fe400078e0a16 */
[----:B------:R-:W-:Y:S01]  /*9410*/  STL [R1+0x23bc], R13 ;  /* 0x0023bc0d01007387 */ /* 0x000fe20000100800 */
[----:B------:R-:W-:-:S03]  /*9420*/  @!P6 IMAD.MOV R24, RZ, RZ, -R24 ;  /* 0x000000ffff18e224 */ /* 0x000fc600078e0a18 */
[----:B------:R-:W-:Y:S04]  /*9430*/  STL [R1+0x2448], R15 ;  /* 0x0024480f01007387 */ /* 0x000fe80000100800 */
[----:B------:R-:W-:Y:S04]  /*9440*/  STL [R1+0x244c], R18 ;  /* 0x00244c1201007387 */ /* 0x000fe80000100800 */
[----:B------:R-:W-:Y:S04]  /*9450*/  STL [R1+0x2450], R20 ;  /* 0x0024501401007387 */ /* 0x000fe80000100800 */
[----:B------:R-:W-:Y:S04]  /*9460*/  STL [R1+0x2454], R22 ;  /* 0x0024541601007387 */ /* 0x000fe80000100800 */
[----:B------:R-:W-:Y:S01]  /*9470*/  STL [R1+0x2458], R24 ;  /* 0x0024581801007387 */ /* 0x000fe20000100800 */
[----:B---3--:R-:W-:-:S05]  /*9480*/  SEL R4, R25, R4, !P0 ;  /* 0x0000000419047207 */ /* 0x008fca0004000000 */
[----:B------:R0:W-:Y:S01]  /*9490*/  STL [R1+0x245c], R4 ;  /* 0x00245c0401007387 */ /* 0x0001e20000100800 */
[C---:B--2---:R-:W-:Y:S02]  /*94a0*/  SEL R3, R25.reuse, R16, !P0 ;  /* 0x0000001019037207 */ /* 0x044fe40004000000 */
[C---:B----4-:R-:W-:Y:S02]  /*94b0*/  SEL R0, R25.reuse, R14, !P0 ;  /* 0x0000000e19007207 */ /* 0x050fe40004000000 */
[----:B0-----:R-:W-:-:S05]  /*94c0*/  SEL R4, R25, R17, !P0 ;  /* 0x0000001119047207 */ /* 0x001fca0004000000 */
[----:B------:R0:W-:Y:S04]  /*94d0*/  STL [R1+0x18], R4 ;  /* 0x0000180401007387 */ /* 0x0001e80000100800 */
[----:B------:R1:W-:Y:S04]  /*94e0*/  STL [R1+0x10], R3 ;  /* 0x0000100301007387 */ /* 0x0003e80000100800 */
[----:B------:R2:W-:Y:S01]  /*94f0*/  STL [R1+0xc], R0 ;  /* 0x00000c0001007387 */ /* 0x0005e20000100800 */
[C---:B0-----:R-:W-:Y:S02]  /*9500*/  SEL R4, R25.reuse, R12, !P0 ;  /* 0x0000000c19047207 */ /* 0x041fe40004000000 */
[----:B-1----:R-:W-:-:S02]  /*9510*/  SEL R3, R25, R27, !P0 ;  /* 0x0000001b19037207 */ /* 0x002fc40004000000 */
[C---:B--2---:R-:W-:Y:S02]  /*9520*/  SEL R0, R25.reuse, R26, !P0 ;  /* 0x0000001a19007207 */ /* 0x044fe40004000000 */
[C---:B------:R-:W-:Y:S01]  /*9530*/  SEL R26, R25.reuse, R28, !P0 ;  /* 0x0000001c191a7207 */ /* 0x040fe20004000000 */
[----:B------:R-:W-:Y:S01]  /*9540*/  STL [R1+0x8], R4 ;  /* 0x0000080401007387 */ /* 0x000fe20000100800 */
[C---:B------:R-:W-:Y:S02]  /*9550*/  SEL R27, R25.reuse, R29, !P0 ;  /* 0x0000001d191b7207 */ /* 0x040fe40004000000 */
[C---:B------:R-:W-:Y:S01]  /*9560*/  SEL R28, R25.reuse, R10, !P0 ;  /* 0x0000000a191c7207 */ /* 0x040fe20004000000 */
[----:B------:R-:W-:Y:S01]  /*9570*/  STL [R1+0x4], R3 ;  /* 0x0000040301007387 */ /* 0x000fe20000100800 */
[----:B------:R-:W-:-:S03]  /*9580*/  SEL R29, R25, R9, !P0 ;  /* 0x00000009191d7207 */ /* 0x000fc60004000000 */
[----:B------:R-:W-:Y:S04]  /*9590*/  STL [R1+0x2460], R26 ;  /* 0x0024601a01007387 */ /* 0x000fe80000100800 */
[----:B------:R-:W-:Y:S04]  /*95a0*/  STL [R1], R0 ;  /* 0x0000000001007387 */ /* 0x000fe80000100800 */
[----:B------:R-:W-:Y:S04]  /*95b0*/  STL [R1+0x2464], R27 ;  /* 0x0024641b01007387 */ /* 0x000fe80000100800 */
[----:B------:R-:W-:Y:S04]  /*95c0*/  STL [R1+0x2468], R28 ;  /* 0x0024681c01007387 */ /* 0x000fe80000100800 */
[----:B------:R0:W-:Y:S04]  /*95d0*/  STL [R1+0x246c], R29 ;  /* 0x00246c1d01007387 */ /* 0x0001e80000100800 */
[----:B0-----:R-:W2:Y:S01]  /*95e0*/  LDL.LU R29, [R1+0x1bc] ;  /* 0x0001bc00011d7983 */ /* 0x001ea20000300800 */
[----:B------:R-:W-:-:S02]  /*95f0*/  SEL R3, R25, R7, !P0 ;  /* 0x0000000719037207 */ /* 0x000fc40004000000 */
[----:B------:R-:W-:-:S03]  /*9600*/  SEL R0, R25, R2, !P0 ;  /* 0x0000000219007207 */ /* 0x000fc60004000000 */
[----:B------:R-:W-:Y:S04]  /*9610*/  STL [R1+0x20], R3 ;  /* 0x0000200301007387 */ /* 0x000fe80000100800 */
[----:B--2---:R0:W-:Y:S04]  /*9620*/  STL [R1+0x2488], R29 ;  /* 0x0024881d01007387 */ /* 0x0041e80000100800 */
[----:B------:R-:W-:Y:S04]  /*9630*/  STL [R1+0x40], R0 ;  /* 0x0000400001007387 */ /* 0x000fe80000100800 */
[----:B0-----:R-:W2:Y:S04]  /*9640*/  LDL.LU R29, [R1+0x1b0] ;  /* 0x0001b000011d7983 */ /* 0x001ea80000300800 */
[----:B--2---:R0:W-:Y:S04]  /*9650*/  STL [R1+0x248c], R29 ;  /* 0x00248c1d01007387 */ /* 0x0041e80000100800 */
[----:B0-----:R-:W2:Y:S04]  /*9660*/  LDL.LU R29, [R1+0x1a8] ;  /* 0x0001a800011d7983 */ /* 0x001ea80000300800 */
[----:B--2---:R0:W-:Y:S04]  /*9670*/  STL [R1+0x2490], R29 ;  /* 0x0024901d01007387 */ /* 0x0041e80000100800 */
[----:B0-----:R-:W2:Y:S04]  /*9680*/  LDL.LU R29, [R1+0x1a4] ;  /* 0x0001a400011d7983 */ /* 0x001ea80000300800 */
[----:B------:R-:W3:Y:S04]  /*9690*/  LDL.LU R28, [R1+0x1b8] ;  /* 0x0001b800011c7983 */ /* 0x000ee80000300800 */
[----:B------:R-:W4:Y:S04]  /*96a0*/  LDL.LU R27, [R1+0x1b4] ;  /* 0x0001b400011b7983 */ /* 0x000f280000300800 */
[----:B------:R-:W3:Y:S04]  /*96b0*/  LDL.LU R26, [R1+0x1ac] ;  /* 0x0001ac00011a7983 */ /* 0x000ee80000300800 */
        /* <DEDUP_REMOVED lines=23> */
[----:B------:R-:W3:Y:S01]  /*9830*/  LDL.LU R2, [R1+0x16c] ;  /* 0x00016c0001027983 */ /* 0x000ee20000300800 */
[----:B--2---:R-:W-:-:S05]  /*9840*/  SEL R29, R25, R29, !P0 ;  /* 0x0000001d191d7207 */ /* 0x004fca0004000000 */
[----:B------:R0:W-:Y:S04]  /*9850*/  STL [R1+0x50], R29 ;  /* 0x0000501d01007387 */ /* 0x0001e80000100800 */
[----:B0-----:R-:W2:Y:S02]  /*9860*/  LDL.LU R29, [R1+0x2490] ;  /* 0x00249000011d7983 */ /* 0x001ea40000300800 */
[----:B--2---:R-:W-:-:S05]  /*9870*/  SEL R29, R25, R29, !P0 ;  /* 0x0000001d191d7207 */ /* 0x004fca0004000000 */
[----:B------:R0:W-:Y:S04]  /*9880*/  STL [R1+0x58], R29 ;  /* 0x0000581d01007387 */ /* 0x0001e80000100800 */
[----:B0-----:R-:W2:Y:S02]  /*9890*/  LDL.LU R29, [R1+0x248c] ;  /* 0x00248c00011d7983 */ /* 0x001ea40000300800 */
[----:B--2---:R-:W-:-:S05]  /*98a0*/  SEL R29, R25, R29, !P0 ;  /* 0x0000001d191d7207 */ /* 0x004fca0004000000 */
[----:B------:R0:W-:Y:S04]  /*98b0*/  STL [R1+0x60], R29 ;  /* 0x0000601d01007387 */ /* 0x0001e80000100800 */
[----:B0-----:R-:W2:Y:S01]  /*98c0*/  LDL.LU R29, [R1+0x2488] ;  /* 0x00248800011d7983 */ /* 0x001ea20000300800 */
[C---:B---3--:R-:W-:Y:S02]  /*98d0*/  SEL R28, R25.reuse, R28, !P0 ;  /* 0x0000001c191c7207 */ /* 0x048fe40004000000 */
[C---:B----4-:R-:W-:Y:S02]  /*98e0*/  SEL R27, R25.reuse, R27, !P0 ;  /* 0x0000001b191b7207 */ /* 0x050fe40004000000 */
[C---:B------:R-:W-:Y:S02]  /*98f0*/  SEL R26, R25.reuse, R26, !P0 ;  /* 0x0000001a191a7207 */ /* 0x040fe40004000000 */
[----:B------:R-:W-:-:S02]  /*9900*/  SEL R4, R25, R4, !P0 ;  /* 0x0000000419047207 */ /* 0x000fc40004000000 */
[C---:B------:R-:W-:Y:S02]  /*9910*/  SEL R24, R25.reuse, R24, !P0 ;  /* 0x0000001819187207 */ /* 0x040fe40004000000 */
[C---:B------:R-:W-:Y:S02]  /*9920*/  SEL R22, R25.reuse, R22, !P0 ;  /* 0x0000001619167207 */ /* 0x040fe40004000000 */
[C---:B------:R-:W-:Y:S02]  /*9930*/  SEL R18, R25.reuse, R18, !P0 ;  /* 0x0000001219127207 */ /* 0x040fe40004000000 */
[C---:B------:R-:W-:Y:S02]  /*9940*/  SEL R15, R25.reuse, R15, !P0 ;  /* 0x0000000f190f7207 */ /* 0x040fe40004000000 */
[C---:B------:R-:W-:Y:S02]  /*9950*/  SEL R11, R25.reuse, R11, !P0 ;  /* 0x0000000b190b7207 */ /* 0x040fe40004000000 */
[----:B------:R-:W-:-:S02]  /*9960*/  SEL R8, R25, R8, !P0 ;  /* 0x0000000819087207 */ /* 0x000fc40004000000 */
[----:B--2---:R-:W-:-:S05]  /*9970*/  SEL R29, R25, R29, !P0 ;  /* 0x0000001d191d7207 */ /* 0x004fca0004000000 */
[----:B------:R-:W-:Y:S04]  /*9980*/  STL [R1+0x68], R29 ;  /* 0x0000681d01007387 */ /* 0x000fe80000100800 */
[----:B------:R-:W-:Y:S04]  /*9990*/  STL [R1+0x70], R28 ;  /* 0x0000701c01007387 */ /* 0x000fe80000100800 */
[----:B------:R-:W-:Y:S04]  /*99a0*/  STL [R1+0x88], R27 ;  /* 0x0000881b01007387 */ /* 0x000fe80000100800 */
[----:B------:R-:W-:Y:S04]  /*99b0*/  STL [R1+0x94], R26 ;  /* 0x0000941a01007387 */ /* 0x000fe80000100800 */
[----:B------:R0:W-:Y:S04]  /*99c0*/  STL [R1+0xb0], R4 ;  /* 0x0000b00401007387 */ /* 0x0001e80000100800 */
[----:B------:R-:W-:Y:S01]  /*99d0*/  STL [R1+0xbc], R24 ;  /* 0x0000bc1801007387 */ /* 0x000fe20000100800 */
[----:B0-----:R-:W-:-:S03]  /*99e0*/  SEL R4, R25, R20, !P0 ;  /* 0x0000001419047207 */ /* 0x001fc60004000000 */
        /* <DEDUP_REMOVED lines=8> */
[----:B------:R-:W-:Y:S01]  /*9a70*/  STL [R1+0x108], R8 ;  /* 0x0001080801007387 */ /* 0x000fe20000100800 */
[C---:B------:R-:W-:Y:S02]  /*9a80*/  SEL R6, R25.reuse, R5, !P0 ;  /* 0x0000000519067207 */ /* 0x040fe40004000000 */
[C---:B------:R-:W-:Y:S01]  /*9a90*/  SEL R5, R25.reuse, R3, !P0 ;  /* 0x0000000319057207 */ /* 0x040fe20004000000 */
[----:B------:R0:W-:Y:S01]  /*9aa0*/  STL [R1+0x110], R4 ;  /* 0x0001100401007387 */ /* 0x0001e20000100800 */
[----:B------:R-:W-:-:S03]  /*9ab0*/  SEL R3, R25, R23, !P0 ;  /* 0x0000001719037207 */ /* 0x000fc60004000000 */
[----:B------:R-:W-:Y:S01]  /*9ac0*/  STL [R1+0x128], R6 ;  /* 0x0001280601007387 */ /* 0x000fe20000100800 */
[----:B0-----:R-:W-:-:S03]  /*9ad0*/  SEL R4, R25, R0, !P0 ;  /* 0x0000000019047207 */ /* 0x001fc60004000000 */
[----:B------:R-:W-:Y:S01]  /*9ae0*/  STL [R1+0x1e8], R5 ;  /* 0x0001e80501007387 */ /* 0x000fe20000100800 */
[----:B------:R-:W-:-:S03]  /*9af0*/  SEL R0, R25, R21, !P0 ;  /* 0x0000001519007207 */ /* 0x000fc60004000000 */
[----:B------:R0:W-:Y:S04]  /*9b00*/  STL [R1+0x1e4], R4 ;  /* 0x0001e40401007387 */ /* 0x0001e80000100800 */
[----:B------:R1:W-:Y:S01]  /*9b10*/  STL [R1+0x1e0], R3 ;  /* 0x0001e00301007387 */ /* 0x0003e20000100800 */
[----:B0-----:R-:W-:-:S03]  /*9b20*/  SEL R4, R25, R19, !P0 ;  /* 0x0000001319047207 */ /* 0x001fc60004000000 */
[----:B------:R0:W-:Y:S01]  /*9b30*/  STL [R1+0x1dc], R0 ;  /* 0x0001dc0001007387 */ /* 0x0001e20000100800 */
[----:B-1----:R-:W-:-:S03]  /*9b40*/  SEL R3, R25, R17, !P0 ;  /* 0x0000001119037207 */ /* 0x002fc60004000000 */
[----:B------:R1:W-:Y:S01]  /*9b50*/  STL [R1+0x1d8], R4 ;  /* 0x0001d80401007387 */ /* 0x0003e20000100800 */
[----:B0-----:R-:W-:-:S03]  /*9b60*/  SEL R0, R25, R16, !P0 ;  /* 0x0000001019007207 */ /* 0x001fc60004000000 */
[----:B------:R0:W-:Y:S01]  /*9b70*/  STL [R1+0x1d4], R3 ;  /* 0x0001d40301007387 */ /* 0x0001e20000100800 */
[----:B-1----:R-:W-:-:S03]  /*9b80*/  SEL R4, R25, R14, !P0 ;  /* 0x0000000e19047207 */ /* 0x002fc60004000000 */
[----:B------:R1:W-:Y:S04]  /*9b90*/  STL [R1+0x1d0], R0 ;  /* 0x0001d00001007387 */ /* 0x0003e80000100800 */
[----:B------:R2:W-:Y:S01]  /*9ba0*/  STL [R1+0x1cc], R4 ;  /* 0x0001cc0401007387 */ /* 0x0005e20000100800 */
[C---:B0-----:R-:W-:Y:S02]  /*9bb0*/  SEL R3, R25.reuse, R12, !P0 ;  /* 0x0000000c19037207 */ /* 0x041fe40004000000 */
[----:B-1----:R-:W-:-:S03]  /*9bc0*/  SEL R0, R25, R10, !P0 ;  /* 0x0000000a19007207 */ /* 0x002fc60004000000 */
[----:B------:R0:W-:Y:S01]  /*9bd0*/  STL [R1+0x1c8], R3 ;  /* 0x0001c80301007387 */ /* 0x0001e20000100800 */
[----:B--2---:R-:W-:-:S03]  /*9be0*/  SEL R4, R25, R9, !P0 ;  /* 0x0000000919047207 */ /* 0x004fc60004000000 */
[----:B------:R1:W-:Y:S04]  /*9bf0*/  STL [R1+0x1c4], R0 ;  /* 0x0001c40001007387 */ /* 0x0003e80000100800 */
[----:B------:R-:W-:Y:S04]  /*9c00*/  STL [R1+0x1c0], R4 ;  /* 0x0001c00401007387 */ /* 0x000fe80000100800 */
[----:B------:R-:W2:Y:S01]  /*9c10*/  LDL.LU R29, [R1+0x158] ;  /* 0x00015800011d7983 */ /* 0x000ea20000300800 */
[C---:B0-----:R-:W-:Y:S02]  /*9c20*/  SEL R3, R25.reuse, R7, !P0 ;  /* 0x0000000719037207 */ /* 0x041fe40004000000 */
[----:B-1----:R-:W-:-:S03]  /*9c30*/  SEL R0, R25, R2, !P0 ;  /* 0x0000000219007207 */ /* 0x002fc60004000000 */
        /* <DEDUP_REMOVED lines=169> */
[----:B--2---:R-:W-:-:S05]  /*a6d0*/  SEL R29, R25, R29, !P0 ;  /* 0x0000001d191d7207 */ /* 0x004fca0004000000 */
[----:B------:R0:W-:Y:S04]  /*a6e0*/  STL [R1+0x12c], R29 ;  /* 0x00012c1d01007387 */ /* 0x0001e80000100800 */
[----:B0-----:R-:W2:Y:S04]  /*a6f0*/  LDL.LU R29, [R1+0x246c] ;  /* 0x00246c00011d7983 */ /* 0x001ea80000300800 */
[----:B------:R0:W-:Y:S04]  /*a700*/  STL [R1+0x124], R28 ;  /* 0x0001241c01007387 */ /* 0x0001e80000100800 */
[----:B0-----:R-:W3:Y:S04]  /*a710*/  LDL.LU R28, [R1+0x2468] ;  /* 0x00246800011c7983 */ /* 0x001ee80000300800 */
[----:B------:R0:W-:Y:S04]  /*a720*/  STL [R1+0x120], R27 ;  /* 0x0001201b01007387 */ /* 0x0001e80000100800 */
[----:B0-----:R-:W4:Y:S04]  /*a730*/  LDL.LU R27, [R1+0x2464] ;  /* 0x00246400011b7983 */ /* 0x001f280000300800 */
[----:B------:R0:W-:Y:S04]  /*a740*/  STL [R1+0x11c], R26 ;  /* 0x00011c1a01007387 */ /* 0x0001e80000100800 */
[----:B0-----:R-:W2:Y:S04]  /*a750*/  LDL.LU R26, [R1+0x2460] ;  /* 0x00246000011a7983 */ /* 0x001ea80000300800 */
        /* <DEDUP_REMOVED lines=23> */
[----:B0-----:R-:W3:Y:S04]  /*a8d0*/  LDL.LU R0, [R1+0x2430] ;  /* 0x0024300001007983 */ /* 0x001ee80000300800 */
[----:B------:R0:W-:Y:S04]  /*a8e0*/  STL [R1+0xcc], R23 ;  /* 0x0000cc1701007387 */ /* 0x0001e80000100800 */
[----:B0-----:R-:W4:Y:S04]  /*a8f0*/  LDL.LU R23, [R1+0x242c] ;  /* 0x00242c0001177983 */ /* 0x001f280000300800 */
        /* <DEDUP_REMOVED lines=19> */
[----:B0-----:R-:W4:Y:S01]  /*aa30*/  LDL.LU R2, [R1+0x2404] ;  /* 0x0024040001027983 */ /* 0x001f220000300800 */
[----:B------:R-:W-:-:S05]  /*aa40*/  SEL R13, R25, R13, !P0 ;  /* 0x0000000d190d7207 */ /* 0x000fca0004000000 */
[----:B------:R0:W-:Y:S01]  /*aa50*/  STL [R1+0x84], R13 ;  /* 0x0000840d01007387 */ /* 0x0001e20000100800 */
[C---:B--2---:R-:W-:Y:S02]  /*aa60*/  SEL R3, R25.reuse, R3, !P0 ;  /* 0x0000000319037207 */ /* 0x044fe40004000000 */
[C---:B---3--:R-:W-:Y:S02]  /*aa70*/  SEL R0, R25.reuse, R0, !P0 ;  /* 0x0000000019007207 */ /* 0x048fe40004000000 */
[C---:B----4-:R-:W-:Y:S02]  /*aa80*/  SEL R7, R25.reuse, R7, !P0 ;  /* 0x0000000719077207 */ /* 0x050fe40004000000 */
[C---:B0-----:R-:W-:Y:S02]  /*aa90*/  SEL R13, R25.reuse, R2, !P0 ;  /* 0x00000002190d7207 */ /* 0x041fe40004000000 */
[----:B------:R-:W2:Y:S04]  /*aaa0*/  LDL.LU R2, [R1+0x2400] ;  /* 0x0024000001027983 */ /* 0x000ea80000300800 */
[----:B------:R0:W-:Y:S04]  /*aab0*/  STL [R1+0x80], R13 ;  /* 0x0000800d01007387 */ /* 0x0001e80000100800 */
[----:B------:R1:W-:Y:S01]  /*aac0*/  STL [R1+0x7c], R7 ;  /* 0x00007c0701007387 */ /* 0x0003e20000100800 */
[----:B0-----:R-:W-:-:S02]  /*aad0*/  SEL R13, R25, R9, !P0 ;  /* 0x00000009190d7207 */ /* 0x001fc40004000000 */
[C---:B------:R-:W-:Y:S02]  /*aae0*/  SEL R9, R25.reuse, R10, !P0 ;  /* 0x0000000a19097207 */ /* 0x040fe40004000000 */
[C---:B-1----:R-:W-:Y:S01]  /*aaf0*/  SEL R7, R25.reuse, R12, !P0 ;  /* 0x0000000c19077207 */ /* 0x042fe20004000000 */
[----:B------:R-:W-:Y:S01]  /*ab00*/  STL [R1+0x78], R13 ;  /* 0x0000780d01007387 */ /* 0x000fe20000100800 */
[----:B------:R-:W-:-:S03]  /*ab10*/  SEL R10, R25, R14, !P0 ;  /* 0x0000000e190a7207 */ /* 0x000fc60004000000 */
[----:B------:R0:W-:Y:S04]  /*ab20*/  STL [R1+0x74], R9 ;  /* 0x0000740901007387 */ /* 0x0001e80000100800 */
[----:B------:R1:W-:Y:S01]  /*ab30*/  STL [R1+0x6c], R7 ;  /* 0x00006c0701007387 */ /* 0x0003e20000100800 */
[----:B0-----:R-:W-:-:S03]  /*ab40*/  SEL R9, R25, R16, !P0 ;  /* 0x0000001019097207 */ /* 0x001fc60004000000 */
[----:B------:R0:W-:Y:S01]  /*ab50*/  STL [R1+0x64], R10 ;  /* 0x0000640a01007387 */ /* 0x0001e20000100800 */
[----:B-1----:R-:W-:-:S03]  /*ab60*/  SEL R7, R25, R17, !P0 ;  /* 0x0000001119077207 */ /* 0x002fc60004000000 */
[----:B------:R-:W3:Y:S04]  /*ab70*/  LDL.LU R14, [R1+0x1ec] ;  /* 0x0001ec00010e7983 */ /* 0x000ee80000300800 */
[----:B------:R1:W-:Y:S01]  /*ab80*/  STL [R1+0x5c], R9 ;  /* 0x00005c0901007387 */ /* 0x0003e20000100800 */
[----:B0-----:R-:W-:-:S03]  /*ab90*/  SEL R10, R25, R19, !P0 ;  /* 0x00000013190a7207 */ /* 0x001fc60004000000 */
[----:B------:R0:W-:Y:S04]  /*aba0*/  STL [R1+0x54], R7 ;  /* 0x0000540701007387 */ /* 0x0001e80000100800 */
[----:B------:R-:W-:Y:S01]  /*abb0*/  STL [R1+0x4c], R10 ;  /* 0x00004c0a01007387 */ /* 0x000fe20000100800 */
[C---:B-1----:R-:W-:Y:S02]  /*abc0*/  SEL R9, R25.reuse, R23, !P0 ;  /* 0x0000001719097207 */ /* 0x042fe40004000000 */
[----:B0-----:R-:W-:-:S05]  /*abd0*/  SEL R7, R25, R21, !P0 ;  /* 0x0000001519077207 */ /* 0x001fca0004000000 */
[----:B------:R0:W-:Y:S04]  /*abe0*/  STL [R1+0x48], R7 ;  /* 0x0000480701007387 */ /* 0x0001e80000100800 */
[----:B0-----:R-:W4:Y:S04]  /*abf0*/  LDL.LU R7, [R1+0x1fc] ;  /* 0x0001fc0001077983 */ /* 0x001f280000300800 */
[----:B------:R-:W-:Y:S04]  /*ac00*/  STL [R1+0x44], R9 ;  /* 0x0000440901007387 */ /* 0x000fe80000100800 */
[----:B------:R0:W-:Y:S02]  /*ac10*/  STL [R1+0x3c], R0 ;  /* 0x00003c0001007387 */ /* 0x0001e40000100800 */
[----:B0-----:R-:W-:-:S02]  /*ac20*/  SEL R0, R25, R5, !P0 ;  /* 0x0000000519007207 */ /* 0x001fc40004000000 */
[----:B------:R-:W4:Y:S04]  /*ac30*/  LDL.LU R5, [R1+0x1f8] ;  /* 0x0001f80001057983 */ /* 0x000f280000300800 */
[----:B------:R0:W-:Y:S04]  /*ac40*/  STL [R1+0x38], R3 ;  /* 0x0000380301007387 */ /* 0x0001e80000100800 */
[----:B0-----:R-:W4:Y:S04]  /*ac50*/  LDL.LU R3, [R1+0x18] ;  /* 0x0000180001037983 */ /* 0x001f280000300800 */
[----:B------:R0:W-:Y:S04]  /*ac60*/  STL [R1+0x34], R0 ;  /* 0x0000340001007387 */ /* 0x0001e80000100800 */
[----:B------:R-:W4:Y:S04]  /*ac70*/  LDL.LU R19, [R1+0x10] ;  /* 0x0000100001137983 */ /* 0x000f280000300800 */
[----:B------:R-:W4:Y:S01]  /*ac80*/  LDL.LU R23, [R1+0xc] ;  /* 0x00000c0001177983 */ /* 0x000f220000300800 */
[----:B0-----:R-:W-:-:S03]  /*ac90*/  SEL R0, R25, R6, !P0 ;  /* 0x0000000619007207 */ /* 0x001fc60004000000 */
[----:B------:R-:W4:Y:S04]  /*aca0*/  LDL.LU R12, [R1+0x8] ;  /* 0x00000800010c7983 */ /* 0x000f280000300800 */
[----:B------:R0:W-:Y:S04]  /*acb0*/  STL [R1+0x30], R0 ;  /* 0x0000300001007387 */ /* 0x0001e80000100800 */
[----:B------:R-:W4:Y:S04]  /*acc0*/  LDL.LU R9, [R1+0x4] ;  /* 0x0000040001097983 */ /* 0x000f280000300800 */
[----:B------:R-:W4:Y:S04]  /*acd0*/  LDL.LU R10, [R1] ;  /* 0x00000000010a7983 */ /* 0x000f280000300800 */
[----:B------:R-:W1:Y:S01]  /*ace0*/  S2R R16, SR_TID.X ;  /* 0x0000000000107919 */ /* 0x000e620000002100 */
[----:B0-----:R-:W-:-:S02]  /*acf0*/  SEL R0, R25, R8, !P0 ;  /* 0x0000000819007207 */ /* 0x001fc40004000000 */
[----:B------:R-:W-:-:S03]  /*ad00*/  SEL R13, R25, R11, !P0 ;  /* 0x0000000b190d7207 */ /* 0x000fc60004000000 */
[----:B------:R0:W-:Y:S01]  /*ad10*/  STL [R1+0x2c], R0 ;  /* 0x00002c0001007387 */ /* 0x0001e20000100800 */
[C---:B------:R-:W-:Y:S02]  /*ad20*/  SEL R6, R25.reuse, R18, !P0 ;  /* 0x0000001219067207 */ /* 0x040fe40004000000 */
[C---:B------:R-:W-:Y:S01]  /*ad30*/  SEL R22, R25.reuse, R22, !P0 ;  /* 0x0000001619167207 */ /* 0x040fe20004000000 */
[----:B------:R-:W-:Y:S01]  /*ad40*/  STL [R1+0x23c0], R13 ;  /* 0x0023c00d01007387 */ /* 0x000fe20000100800 */
[----:B0-----:R-:W-:-:S05]  /*ad50*/  SEL R0, R25, R15, !P0 ;  /* 0x0000000f19007207 */ /* 0x001fca0004000000 */
[----:B------:R0:W-:Y:S01]  /*ad60*/  STL [R1+0x24], R0 ;  /* 0x0000240001007387 */ /* 0x0001e20000100800 */
[----:B-1----:R-:W-:-:S03]  /*ad70*/  LOP3.LUT R16, R16, 0x3f, RZ, 0xc0, !PT ;  /* 0x0000003f10107812 */ /* 0x002fc600078ec0ff */
[----:B------:R-:W-:Y:S01]  /*ad80*/  STL [R1+0x1c], R6 ;  /* 0x00001c0601007387 */ /* 0x000fe20000100800 */
[C---:B------:R-:W-:Y:S01]  /*ad90*/  SEL R24, R25.reuse, R24, !P0 ;  /* 0x0000001819187207 */ /* 0x040fe20004000000 */
[----:B------:R-:W-:Y:S01]  /*ada0*/  IMAD R16, R16, c[0x0][0x18c], RZ ;  /* 0x0000630010107a24 */ /* 0x000fe200078e02ff */
[----:B0-----:R-:W-:Y:S01]  /*adb0*/  SEL R0, R25, R20, !P0 ;  /* 0x0000001419007207 */ /* 0x001fe20004000000 */
[----:B------:R-:W-:Y:S04]  /*adc0*/  STL [R1+0x23c4], R22 ;  /* 0x0023c41601007387 */ /* 0x000fe80000100800 */
[----:B------:R0:W-:Y:S04]  /*add0*/  STL [R1+0x14], R0 ;  /* 0x0000140001007387 */ /* 0x0001e80000100800 */
[----:B------:R-:W-:Y:S04]  /*ade0*/  STL [R1+0x23c8], R24 ;  /* 0x0023c81801007387 */ /* 0x000fe80000100800 */
[----:B------:R-:W4:Y:S01]  /*adf0*/  LDL.LU R21, [R1+0x20] ;  /* 0x0000200001157983 */ /* 0x000f220000300800 */
[----:B0-----:R-:W-:-:S03]  /*ae00*/  LEA.HI.X.SX32 R0, R16, c[0x0][0x16c], 0x1, P5 ;  /* 0x00005b0010007a11 */ /* 0x001fc600028f0eff */
[----:B------:R-:W4:Y:S04]  /*ae10*/  LDL.LU R17, [R1+0x40] ;  /* 0x0000400001117983 */ /* 0x000f280000300800 */
[----:B------:R3:W-:Y:S04]  /*ae20*/  STL [R1+0x23cc], R0 ;  /* 0x0023cc0001007387 */ /* 0x0007e80000100800 */
[----:B------:R-:W4:Y:S01]  /*ae30*/  LDL.LU R16, [R1+0x50] ;  /* 0x0000500001107983 */ /* 0x000f220000300800 */
[----:B------:R-:W-:Y:S02]  /*ae40*/  IMAD R4, R4, c[0x0][0x190], RZ ;  /* 0x0000640004047a24 */ /* 0x000fe400078e02ff */
[----:B--2---:R-:W-:-:S02]  /*ae50*/  IMAD R2, R2, c[0x0][0x184], RZ ;  /* 0x0000610002027a24 */ /* 0x004fc400078e02ff */
[----:B---3--:R-:W-:-:S05]  /*ae60*/  IMAD R0, R14, c[0x0][0x184], RZ ;  /* 0x000061000e007a24 */ /* 0x008fca00078e02ff */
[----:B------:R4:W-:Y:S04]  /*ae70*/  STL [R1+0x1f4], R0 ;  /* 0x0001f40001007387 */ /* 0x0009e80000100800 */
[----:B------:R-:W2:Y:S04]  /*ae80*/  LDL.LU R14, [R1+0x58] ;  /* 0x00005800010e7983 */ /* 0x000ea80000300800 */
[----:B------:R0:W-:Y:S01]  /*ae90*/  STL [R1+0x2390], R2 ;  /* 0x0023900201007387 */ /* 0x0001e20000100800 */
[----:B----4-:R-:W-:-:S03]  /*aea0*/  IMAD R0, R7, c[0x0][0x184], RZ ;  /* 0x0000610007007a24 */ /* 0x010fc600078e02ff */
[----:B------:R-:W3:Y:S01]  /*aeb0*/  LDL.LU R7, [R1+0x60] ;  /* 0x0000600001077983 */ /* 0x000ee20000300800 */
[----:B0-----:R-:W-:-:S05]  /*aec0*/  IMAD R2, R5, c[0x0][0x184], RZ ;  /* 0x0000610005027a24 */ /* 0x001fca00078e02ff */
[----:B------:R0:W-:Y:S04]  /*aed0*/  STL [R1+0x1ec], R2 ;  /* 0x0001ec0201007387 */ /* 0x0001e80000100800 */
[----:B------:R1:W-:Y:S04]  /*aee0*/  STL [R1+0xb4], R0 ;  /* 0x0000b40001007387 */ /* 0x0003e80000100800 */
[----:B------:R-:W-:Y:S01]  /*aef0*/  STL [R1+0xa4], R4 ;  /* 0x0000a40401007387 */ /* 0x000fe20000100800 */
[----:B0-----:R-:W-:Y:S02]  /*af00*/  IMAD R2, R3, c[0x0][0x190], RZ ;  /* 0x0000640003027a24 */ /* 0x001fe400078e02ff */
[----:B-1----:R-:W-:-:S02]  /*af10*/  IMAD R0, R19, c[0x0][0x190], RZ ;  /* 0x0000640013007a24 */ /* 0x002fc400078e02ff */
[----:B------:R-:W4:Y:S01]  /*af20*/  LDL.LU R19, [R1+0x68] ;  /* 0x0000680001137983 */ /* 0x000f220000300800 */
[----:B------:R-:W-:-:S03]  /*af30*/  IMAD R3, R23, c[0x0][0x190], RZ ;  /* 0x0000640017037a24 */ /* 0x000fc600078e02ff */
[----:B------:R0:W-:Y:S04]  /*af40*/  STL [R1+0x18], R2 ;  /* 0x0000180201007387 */ /* 0x0001e80000100800 */
[----:B------:R1:W-:Y:S04]  /*af50*/  STL [R1+0x10], R0 ;  /* 0x0000100001007387 */ /* 0x0003e80000100800 */
[----:B------:R-:W-:Y:S01]  /*af60*/  STL [R1+0xc], R3 ;  /* 0x00000c0301007387 */ /* 0x000fe20000100800 */
[----:B0-----:R-:W-:-:S03]  /*af70*/  IMAD R2, R9, c[0x0][0x190], RZ ;  /* 0x0000640009027a24 */ /* 0x001fc600078e02ff */
[----:B------:R-:W4:Y:S01]  /*af80*/  LDL.LU R9, [R1+0x70] ;  /* 0x0000700001097983 */ /* 0x000f220000300800 */
[----:B-1----:R-:W-:-:S05]  /*af90*/  IMAD R0, R12, c[0x0][0x190], RZ ;  /* 0x000064000c007a24 */ /* 0x002fca00078e02ff */
[----:B------:R0:W-:Y:S04]  /*afa0*/  STL [R1+0x8], R0 ;  /* 0x0000080001007387 */ /* 0x0001e80000100800 */
[----:B------:R-:W-:Y:S01]  /*afb0*/  STL [R1+0x4], R2 ;  /* 0x0000040201007387 */ /* 0x000fe20000100800 */
[----:B0-----:R-:W-:-:S03]  /*afc0*/  IMAD R0, R10, c[0x0][0x190], RZ ;  /* 0x000064000a007a24 */ /* 0x001fc600078e02ff */
[----:B------:R-:W4:Y:S04]  /*afd0*/  LDL.LU R10, [R1+0x88] ;  /* 0x00008800010a7983 */ /* 0x000f280000300800 */
[----:B------:R-:W4:Y:S01]  /*afe0*/  LDL.LU R23, [R1+0x94] ;  /* 0x0000940001177983 */ /* 0x000f220000300800 */
[----:B------:R-:W-:Y:S02]  /*aff0*/  IMAD R26, R26, c[0x0][0x190], RZ ;  /* 0x000064001a1a7a24 */ /* 0x000fe400078e02ff */
[----:B------:R-:W-:Y:S01]  /*b000*/  IMAD R27, R27, c[0x0][0x190], RZ ;  /* 0x000064001b1b7a24 */ /* 0x000fe200078e02ff */
[----:B------:R-:W-:Y:S01]  /*b010*/  STL [R1], R0 ;  /* 0x0000000001007387 */ /* 0x000fe20000100800 */
[----:B------:R-:W-:Y:S02]  /*b020*/  IMAD R28, R28, c[0x0][0x190], RZ ;  /* 0x000064001c1c7a24 */ /* 0x000fe400078e02ff */
[----:B------:R-:W-:Y:S01]  /*b030*/  IMAD R29, R29, c[0x0][0x190], RZ ;  /* 0x000064001d1d7a24 */ /* 0x000fe200078e02ff */
[----:B------:R-:W4:Y:S04]  /*b040*/  LDL.LU R12, [R1+0xb0] ;  /* 0x0000b000010c7983 */ /* 0x000f280000300800 */
[----:B------:R-:W-:Y:S04]  /*b050*/  STL [R1+0x23d0], R26 ;  /* 0x0023d01a01007387 */ /* 0x000fe80000100800 */
[----:B------:R-:W-:Y:S04]  /*b060*/  STL [R1+0x23b4], R27 ;  /* 0x0023b41b01007387 */ /* 0x000fe80000100800 */
[----:B------:R-:W-:Y:S01]  /*b070*/  STL [R1+0x23b0], R28 ;  /* 0x0023b01c01007387 */ /* 0x000fe20000100800 */
[----:B------:R-:W-:-:S03]  /*b080*/  IMAD R3, R21, c[0x0][0x190], RZ ;  /* 0x0000640015037a24 */ /* 0x000fc600078e02ff */
[----:B------:R-:W-:Y:S01]  /*b090*/  STL [R1+0x23ac], R29 ;  /* 0x0023ac1d01007387 */ /* 0x000fe20000100800 */
[----:B------:R-:W-:-:S03]  /*b0a0*/  IMAD R4, R17, c[0x0][0x190], RZ ;  /* 0x0000640011047a24 */ /* 0x000fc600078e02ff */
[----:B------:R-:W-:Y:S01]  /*b0b0*/  STL [R1+0x23a8], R3 ;  /* 0x0023a80301007387 */ /* 0x000fe20000100800 */
[----:B------:R-:W-:-:S03]  /*b0c0*/  IMAD R5, R16, c[0x0][0x190], RZ ;  /* 0x0000640010057a24 */ /* 0x000fc600078e02ff */
[----:B------:R0:W-:Y:S04]  /*b0d0*/  STL [R1+0x23a4], R4 ;  /* 0x0023a40401007387 */ /* 0x0001e80000100800 */
[----:B------:R1:W-:Y:S01]  /*b0e0*/  STL [R1+0x23a0], R5 ;  /* 0x0023a00501007387 */ /* 0x0003e20000100800 */
[----:B--2---:R-:W-:-:S03]  /*b0f0*/  IMAD R6, R14, c[0x0][0x190], RZ ;  /* 0x000064000e067a24 */ /* 0x004fc600078e02ff */
[----:B------:R-:W2:Y:S04]  /*b100*/  LDL.LU R14, [R1+0xbc] ;  /* 0x0000bc00010e7983 */ /* 0x000ea80000300800 */
[----:B------:R-:W2:Y:S04]  /*b110*/  LDL.LU R15, [R1+0xc4] ;  /* 0x0000c400010f7983 */ /* 0x000ea80000300800 */
[----:B------:R0:W-:Y:S04]  /*b120*/  STL [R1+0x23b8], R6 ;  /* 0x0023b80601007387 */ /* 0x0001e80000100800 */
[----:B------:R-:W2:Y:S04]  /*b130*/  LDL.LU R16, [R1+0xd0] ;  /* 0x0000d00001107983 */ /* 0x000ea80000300800 */
[----:B------:R-:W2:Y:S01]  /*b140*/  LDL.LU R17, [R1+0xd8] ;  /* 0x0000d80001117983 */ /* 0x000ea20000300800 */
[----:B---3--:R-:W-:-:S05]  /*b150*/  IMAD R7, R7, c[0x0][0x190], RZ ;  /* 0x0000640007077a24 */ /* 0x008fca00078e02ff */
[----:B------:R-:W-:Y:S04]  /*b160*/  STL [R1+0x23d4], R7 ;  /* 0x0023d40701007387 */ /* 0x000fe80000100800 */
[----:B------:R-:W3:Y:S01]  /*b170*/  LDL.LU R18, [R1+0xec] ;  /* 0x0000ec0001127983 */ /* 0x000ee20000300800 */
[----:B----4-:R-:W-:-:S03]  /*b180*/  IMAD R8, R19, c[0x0][0x190], RZ ;  /* 0x0000640013087a24 */ /* 0x010fc600078e02ff */
[----:B------:R-:W4:Y:S04]  /*b190*/  LDL.LU R19, [R1+0xf4] ;  /* 0x0000f40001137983 */ /* 0x000f280000300800 */
[----:B------:R-:W-:Y:S04]  /*b1a0*/  STL [R1+0x2394], R8 ;  /* 0x0023940801007387 */ /* 0x000fe80000100800 */
[----:B------:R-:W4:Y:S04]  /*b1b0*/  LDL.LU R20, [R1+0xfc] ;  /* 0x0000fc0001147983 */ /* 0x000f280000300800 */
[----:B------:R-:W4:Y:S01]  /*b1c0*/  LDL.LU R21, [R1+0x108] ;  /* 0x0001080001157983 */ /* 0x000f220000300800 */
[----:B------:R-:W-:-:S05]  /*b1d0*/  IMAD R9, R9, c[0x0][0x190], RZ ;  /* 0x0000640009097a24 */ /* 0x000fca00078e02ff */
[----:B------:R-:W-:Y:S01]  /*b1e0*/  STL [R1+0x23d8], R9 ;  /* 0x0023d80901007387 */ /* 0x000fe20000100800 */
[----:B------:R-:W-:-:S03]  /*b1f0*/  IMAD R11, R23, c[0x0][0x190], RZ ;  /* 0x00006400170b7a24 */ /* 0x000fc600078e02ff */
[----:B------:R-:W4:Y:S04]  /*b200*/  LDL.LU R23, [R1+0x110] ;  /* 0x0001100001177983 */ /* 0x000f280000300800 */
[----:B------:R-:W4:Y:S04]  /*b210*/  LDL.LU R25, [R1+0x128] ;  /* 0x0001280001197983 */ /* 0x000f280000300800 */
[----:B------:R-:W1:Y:S01]  /*b220*/  LDL.LU R13, [R1+0x1e8] ;  /* 0x0001e800010d7983 */ /* 0x000e620000300800 */
[----:B------:R-:W-:-:S05]  /*b230*/  IMAD R10, R10, c[0x0][0x190], RZ ;  /* 0x000064000a0a7a24 */ /* 0x000fca00078e02ff */
[----:B------:R-:W-:Y:S04]  /*b240*/  STL.64 [R1+0x2398], R10 ;  /* 0x0023980a01007387 */ /* 0x000fe80000100a00 */
[----:B0-----:R-:W4:Y:S04]  /*b250*/  LDL.LU R4, [R1+0x1e4] ;  /* 0x0001e40001047983 */ /* 0x001f280000300800 */
[----:B------:R-:W4:Y:S04]  /*b260*/  LDL.LU R3, [R1+0x1e0] ;  /* 0x0001e00001037983 */ /* 0x000f280000300800 */
[----:B------:R-:W4:Y:S04]  /*b270*/  LDL.LU R29, [R1+0x1dc] ;  /* 0x0001dc00011d7983 */ /* 0x000f280000300800 */
[----:B------:R-:W4:Y:S04]  /*b280*/  LDL.LU R28, [R1+0x1d8] ;  /* 0x0001d800011c7983 */ /* 0x000f280000300800 */
[----:B------:R-:W4:Y:S04]  /*b290*/  LDL.LU R27, [R1+0x1d4] ;  /* 0x0001d400011b7983 */ /* 0x000f280000300800 */
[----:B------:R-:W4:Y:S04]  /*b2a0*/  LDL.LU R2, [R1+0x1d0] ;  /* 0x0001d00001027983 */ /* 0x000f280000300800 */
[----:B------:R-:W4:Y:S04]  /*b2b0*/  LDL.LU R0, [R1+0x1cc] ;  /* 0x0001cc0001007983 */ /* 0x000f280000300800 */
[----:B------:R-:W4:Y:S01]  /*b2c0*/  LDL.LU R24, [R1+0x1c8] ;  /* 0x0001c80001187983 */ /* 0x000f220000300800 */
[----:B------:R-:W-:-:S05]  /*b2d0*/  IMAD R12, R12, c[0x0][0x190], RZ ;  /* 0x000064000c0c7a24 */ /* 0x000fca00078e02ff */
[----:B------:R-:W-:Y:S01]  /*b2e0*/  STL [R1+0x23dc], R12 ;  /* 0x0023dc0c01007387 */ /* 0x000fe20000100800 */
[----:B--2---:R-:W-:Y:S02]  /*b2f0*/  IMAD R14, R14, c[0x0][0x190], RZ ;  /* 0x000064000e0e7a24 */ /* 0x004fe400078e02ff */
[----:B------:R-:W-:-:S03]  /*b300*/  IMAD R15, R15, c[0x0][0x190], RZ ;  /* 0x000064000f0f7a24 */ /* 0x000fc600078e02ff */
[----:B------:R-:W-:Y:S01]  /*b310*/  STL [R1+0x23e0], R14 ;  /* 0x0023e00e01007387 */ /* 0x000fe20000100800 */
[----:B------:R-:W-:-:S03]  /*b320*/  IMAD R16, R16, c[0x0][0x190], RZ ;  /* 0x0000640010107a24 */ /* 0x000fc600078e02ff */
[----:B------:R-:W-:Y:S01]  /*b330*/  STL [R1+0x23e4], R15 ;  /* 0x0023e40f01007387 */ /* 0x000fe20000100800 */
[----:B------:R-:W-:-:S03]  /*b340*/  IMAD R17, R17, c[0x0][0x190], RZ ;  /* 0x0000640011117a24 */ /* 0x000fc600078e02ff */
[----:B------:R-:W-:Y:S04]  /*b350*/  STL [R1+0x23e8], R16 ;  /* 0x0023e81001007387 */ /* 0x000fe80000100800 */
[----:B------:R-:W-:Y:S01]  /*b360*/  STL [R1+0x23ec], R17 ;  /* 0x0023ec1101007387 */ /* 0x000fe20000100800 */
[----:B---3--:R-:W-:-:S05]  /*b370*/  IMAD R18, R18, c[0x0][0x190], RZ ;  /* 0x0000640012127a24 */ /* 0x008fca00078e02ff */
[----:B------:R-:W-:Y:S01]  /*b380*/  STL [R1+0x23f0], R18 ;  /* 0x0023f01201007387 */ /* 0x000fe20000100800 */
[----:B----4-:R-:W-:Y:S02]  /*b390*/  IMAD R19, R19, c[0x0][0x190], RZ ;  /* 0x0000640013137a24 */ /* 0x010fe400078e02ff */
[----:B------:R-:W-:-:S03]  /*b3a0*/  IMAD R20, R20, c[0x0][0x190], RZ ;  /* 0x0000640014147a24 */ /* 0x000fc600078e02ff */
[----:B------:R-:W-:Y:S01]  /*b3b0*/  STL [R1+0x23f4], R19 ;  /* 0x0023f41301007387 */ /* 0x000fe20000100800 */
[----:B------:R-:W-:-:S03]  /*b3c0*/  IMAD R21, R21, c[0x0][0x190], RZ ;  /* 0x0000640015157a24 */ /* 0x000fc600078e02ff */
[----:B------:R-:W-:Y:S04]  /*b3d0*/  STL [R1+0x23f8], R20 ;  /* 0x0023f81401007387 */ /* 0x000fe80000100800 */
[----:B------:R-:W2:Y:S04]  /*b3e0*/  LDL.LU R22, [R1+0x1c4] ;  /* 0x0001c40001167983 */ /* 0x000ea80000300800 */
[----:B------:R-:W-:Y:S04]  /*b3f0*/  STL [R1+0x23fc], R21 ;  /* 0x0023fc1501007387 */ /* 0x000fe80000100800 */
[----:B------:R-:W3:Y:S01]  /*b400*/  LDL.LU R26, [R1+0x1c0] ;  /* 0x0001c000011a7983 */ /* 0x000ee20000300800 */
[----:B-1----:R-:W-:-:S03]  /*b410*/  IMAD R5, R13, c[0x0][0x190], RZ ;  /* 0x000064000d057a24 */ /* 0x002fc600078e02ff */
[----:B------:R-:W4:Y:S04]  /*b420*/  LDL.LU R13, [R1+0x1bc] ;  /* 0x0001bc00010d7983 */ /* 0x000f280000300800 */
[----:B------:R0:W-:Y:S01]  /*b430*/  STL [R1+0x20], R5 ;  /* 0x0000200501007387 */ /* 0x0001e20000100800 */
[----:B------:R-:W-:Y:S02]  /*b440*/  IMAD R6, R4, c[0x0][0x190], RZ ;  /* 0x0000640004067a24 */ /* 0x000fe400078e02ff */
[----:B0-----:R-:W-:Y:S02]  /*b450*/  IMAD R5, R3, c[0x0][0x190], RZ ;  /* 0x0000640003057a24 */ /* 0x001fe400078e02ff */
[----:B------:R-:W-:Y:S01]  /*b460*/  IMAD R4, R29, c[0x0][0x190], RZ ;  /* 0x000064001d047a24 */ /* 0x000fe200078e02ff */
[----:B------:R-:W-:Y:S01]  /*b470*/  STL [R1+0x40], R6 ;  /* 0x0000400601007387 */ /* 0x000fe20000100800 */
[----:B------:R-:W-:-:S03]  /*b480*/  IMAD R3, R28, c[0x0][0x190], RZ ;  /* 0x000064001c037a24 */ /* 0x000fc600078e02ff */
[----:B------:R0:W-:Y:S04]  /*b490*/  STL [R1+0x50], R5 ;  /* 0x0000500501007387 */ /* 0x0001e80000100800 */
[----:B------:R1:W-:Y:S04]  /*b4a0*/  STL [R1+0x58], R4 ;  /* 0x0000580401007387 */ /* 0x0003e80000100800 */
[----:B------:R1:W-:Y:S01]  /*b4b0*/  STL [R1+0x60], R3 ;  /* 0x0000600301007387 */ /* 0x0003e20000100800 */
[----:B0-----:R-:W-:Y:S02]  /*b4c0*/  IMAD R5, R27, c[0x0][0x190], RZ ;  /* 0x000064001b057a24 */ /* 0x001fe400078e02ff */
[----:B-1----:R-:W-:-:S03]  /*b4d0*/  IMAD R4, R2, c[0x0][0x190], RZ ;  /* 0x0000640002047a24 */ /* 0x002fc600078e02ff */
[----:B------:R-:W-:Y:S01]  /*b4e0*/  STL [R1+0x68], R5 ;  /* 0x0000680501007387 */ /* 0x000fe20000100800 */
[----:B------:R-:W-:-:S03]  /*b4f0*/  IMAD R3, R0, c[0x0][0x190], RZ ;  /* 0x0000640000037a24 */ /* 0x000fc600078e02ff */
[----:B------:R-:W4:Y:S01]  /*b500*/  LDL.LU R2, [R1+0x1b8] ;  /* 0x0001b80001027983 */ /* 0x000f220000300800 */
[----:B------:R-:W-:-:S03]  /*b510*/  IMAD R0, R24, c[0x0][0x190], RZ ;  /* 0x0000640018007a24 */ /* 0x000fc600078e02ff */
[----:B------:R-:W-:Y:S04]  /*b520*/  STL [R1+0x70], R4 ;  /* 0x0000700401007387 */ /* 0x000fe80000100800 */
[----:B------:R-:W-:Y:S04]  /*b530*/  STL [R1+0x88], R3 ;  /* 0x0000880301007387 */ /* 0x000fe80000100800 */
[----:B------:R-:W4:Y:S04]  /*b540*/  LDL.LU R21, [R1+0x1b4] ;  /* 0x0001b40001157983 */ /* 0x000f280000300800 */
[----:B------:R-:W4:Y:S04]  /*b550*/  LDL.LU R20, [R1+0x1b0] ;  /* 0x0001b00001147983 */ /* 0x000f280000300800 */
[----:B------:R0:W-:Y:S04]  /*b560*/  STL [R1+0x94], R0 ;  /* 0x0000940001007387 */ /* 0x0001e80000100800 */
[----:B------:R-:W4:Y:S04]  /*b570*/  LDL.LU R19, [R1+0x1ac] ;  /* 0x0001ac0001137983 */ /* 0x000f280000300800 */
        /* <DEDUP_REMOVED lines=12> */
[----:B0-----:R-:W4:Y:S04]  /*b640*/  LDL.LU R0, [R1+0x178] ;  /* 0x0001780001007983 */ /* 0x001f280000300800 */
[----:B------:R-:W4:Y:S04]  /*b650*/  LDL.LU R5, [R1+0x174] ;  /* 0x0001740001057983 */ /* 0x000f280000300800 */
[----:B------:R-:W4:Y:S01]  /*b660*/  LDL.LU R24, [R1+0x170] ;  /* 0x0001700001187983 */ /* 0x000f220000300800 */
[----:B--2---:R-:W-:-:S05]  /*b670*/  IMAD R3, R22, c[0x0][0x190], RZ ;  /* 0x0000640016037a24 */ /* 0x004fca00078e02ff */
[----:B------:R3:W-:Y:S04]  /*b680*/  STL [R1+0xb0], R3 ;  /* 0x0000b00301007387 */ /* 0x0007e80000100800 */
[----:B------:R-:W2:Y:S04]  /*b690*/  LDL.LU R22, [R1+0x16c] ;  /* 0x00016c0001167983 */ /* 0x000ea80000300800 */
[----:B------:R-:W2:Y:S01]  /*b6a0*/  LDL.LU R4, [R1+0x168] ;  /* 0x0001680001047983 */ /* 0x000ea20000300800 */
[----:B---3--:R-:W-:-:S05]  /*b6b0*/  IMAD R3, R26, c[0x0][0x190], RZ ;  /* 0x000064001a037a24 */ /* 0x008fca00078e02ff */
[----:B------:R0:W-:Y:S04]  /*b6c0*/  STL [R1+0xbc], R3 ;  /* 0x0000bc0301007387 */ /* 0x0001e80000100800 */
[----:B0-----:R-:W3:Y:S01]  /*b6d0*/  LDL.LU R3, [R1+0x164] ;  /* 0x0001640001037983 */ /* 0x001ee20000300800 */
[----:B----4-:R-:W-:-:S05]  /*b6e0*/  IMAD R13, R13, c[0x0][0x190], RZ ;  /* 0x000064000d0d7a24 */ /* 0x010fca00078e02ff */
[----:B------:R0:W-:Y:S04]  /*b6f0*/  STL [R1+0xc4], R13 ;  /* 0x0000c40d01007387 */ /* 0x0001e80000100800 */
[----:B------:R-:W4:Y:S04]  /*b700*/  LDL.LU R29, [R1+0x160] ;  /* 0x00016000011d7983 */ /* 0x000f280000300800 */
[----:B------:R-:W4:Y:S04]  /*b710*/  LDL.LU R28, [R1+0x15c] ;  /* 0x00015c00011c7983 */ /* 0x000f280000300800 */
[----:B------:R-:W4:Y:S04]  /*b720*/  LDL.LU R27, [R1+0x158] ;  /* 0x00015800011b7983 */ /* 0x000f280000300800 */
[----:B------:R-:W4:Y:S04]  /*b730*/  LDL.LU R26, [R1+0x154] ;  /* 0x00015400011a7983 */ /* 0x000f280000300800 */
[----:B0-----:R-:W4:Y:S01]  /*b740*/  LDL.LU R13, [R1+0x150] ;  /* 0x00015000010d7983 */ /* 0x001f220000300800 */
[----:B------:R-:W-:-:S05]  /*b750*/  IMAD R2, R2, c[0x0][0x190], RZ ;  /* 0x0000640002027a24 */ /* 0x000fca00078e02ff */
[----:B------:R0:W-:Y:S01]  /*b760*/  STL [R1+0xd0], R2 ;  /* 0x0000d00201007387 */ /* 0x0001e20000100800 */
[----:B------:R-:W-:-:S03]  /*b770*/  IMAD R21, R21, c[0x0][0x190], RZ ;  /* 0x0000640015157a24 */ /* 0x000fc600078e02ff */
[----:B0-----:R-:W4:Y:S04]  /*b780*/  LDL.LU R2, [R1+0x14c] ;  /* 0x00014c0001027983 */ /* 0x001f280000300800 */
[----:B------:R0:W-:Y:S02]  /*b790*/  STL [R1+0xd8], R21 ;  /* 0x0000d81501007387 */ /* 0x0001e40000100800 */
[----:B0-----:R-:W-:Y:S02]  /*b7a0*/  IMAD R21, R20, c[0x0][0x190], RZ ;  /* 0x0000640014157a24 */ /* 0x001fe400078e02ff */
[----:B------:R-:W-:Y:S02]  /*b7b0*/  IMAD R20, R19, c[0x0][0x190], RZ ;  /* 0x0000640013147a24 */ /* 0x000fe400078e02ff */
[----:B------:R-:W-:-:S02]  /*b7c0*/  IMAD R19, R18, c[0x0][0x190], RZ ;  /* 0x0000640012137a24 */ /* 0x000fc400078e02ff */
[----:B------:R-:W-:Y:S01]  /*b7d0*/  IMAD R18, R17, c[0x0][0x190], RZ ;  /* 0x0000640011127a24 */ /* 0x000fe200078e02ff */
[----:B------:R-:W-:Y:S01]  /*b7e0*/  STL [R1+0xec], R21 ;  /* 0x0000ec1501007387 */ /* 0x000fe20000100800 */
[----:B------:R-:W-:Y:S02]  /*b7f0*/  IMAD R17, R16, c[0x0][0x190], RZ ;  /* 0x0000640010117a24 */ /* 0x000fe400078e02ff */
[----:B------:R-:W-:Y:S01]  /*b800*/  IMAD R16, R15, c[0x0][0x190], RZ ;  /* 0x000064000f107a24 */ /* 0x000fe200078e02ff */
[----:B------:R-:W-:Y:S01]  /*b810*/  STL [R1+0xf4], R20 ;  /* 0x0000f41401007387 */ /* 0x000fe20000100800 */
[----:B------:R-:W-:-:S03]  /*b820*/  IMAD R15, R14, c[0x0][0x190], RZ ;  /* 0x000064000e0f7a24 */ /* 0x000fc600078e02ff */
        /* <DEDUP_REMOVED lines=16> */
[----:B------:R-:W-:Y:S04]  /*b930*/  STL [R1+0x188], R10 ;  /* 0x0001880a01007387 */ /* 0x000fe80000100800 */
[----:B------:R-:W-:Y:S04]  /*b940*/  STL [R1+0x184], R9 ;  /* 0x0001840901007387 */ /* 0x000fe80000100800 */
[----:B------:R-:W-:Y:S04]  /*b950*/  STL [R1+0x180], R8 ;  /* 0x0001800801007387 */ /* 0x000fe80000100800 */
[----:B------:R-:W4:Y:S04]  /*b960*/  LDL.LU R0, [R1+0x148] ;  /* 0x0001480001007983 */ /* 0x000f280000300800 */
[----:B------:R0:W-:Y:S04]  /*b970*/  STL [R1+0x17c], R7 ;  /* 0x00017c0701007387 */ /* 0x0001e80000100800 */
[----:B------:R1:W-:Y:S01]  /*b980*/  STL [R1+0x178], R6 ;  /* 0x0001780601007387 */ /* 0x0003e20000100800 */
[----:B0-----:R-:W-:-:S02]  /*b990*/  IMAD R7, R5, c[0x0][0x190], RZ ;  /* 0x0000640005077a24 */ /* 0x001fc400078e02ff */
[----:B-1----:R-:W-:-:S03]  /*b9a0*/  IMAD R6, R24, c[0x0][0x190], RZ ;  /* 0x0000640018067a24 */ /* 0x002fc600078e02ff */
[----:B------:R-:W-:Y:S04]  /*b9b0*/  STL [R1+0x174], R7 ;  /* 0x0001740701007387 */ /* 0x000fe80000100800 */
[----:B------:R-:W4:Y:S04]  /*b9c0*/  LDL.LU R24, [R1+0x144] ;  /* 0x0001440001187983 */ /* 0x000f280000300800 */
[----:B------:R0:W-:Y:S01]  /*b9d0*/  STL [R1+0x170], R6 ;  /* 0x0001700601007387 */ /* 0x0001e20000100800 */
[----:B--2---:R-:W-:-:S03]  /*b9e0*/  IMAD R5, R22, c[0x0][0x190], RZ ;  /* 0x0000640016057a24 */ /* 0x004fc600078e02ff */
[----:B------:R-:W2:Y:S01]  /*b9f0*/  LDL.LU R22, [R1+0x140] ;  /* 0x0001400001167983 */ /* 0x000ea20000300800 */
[----:B0-----:R-:W-:-:S03]  /*ba00*/  IMAD R6, R4, c[0x0][0x190], RZ ;  /* 0x0000640004067a24 */ /* 0x001fc600078e02ff */
[----:B------:R3:W-:Y:S04]  /*ba10*/  STL [R1+0x16c], R5 ;  /* 0x00016c0501007387 */ /* 0x0007e80000100800 */
[----:B------:R-:W-:Y:S01]  /*ba20*/  STL [R1+0x168], R6 ;  /* 0x0001680601007387 */ /* 0x000fe20000100800 */
[----:B---3--:R-:W-:-:S05]  /*ba30*/  IMAD R5, R3, c[0x0][0x190], RZ ;  /* 0x0000640003057a24 */ /* 0x008fca00078e02ff */
[----:B------:R0:W-:Y:S01]  /*ba40*/  STL [R1+0x164], R5 ;  /* 0x0001640501007387 */ /* 0x0001e20000100800 */
[----:B----4-:R-:W-:Y:S02]  /*ba50*/  IMAD R4, R29, c[0x0][0x190], RZ ;  /* 0x000064001d047a24 */ /* 0x010fe400078e02ff */
[----:B------:R-:W-:-:S03]  /*ba60*/  IMAD R3, R28, c[0x0][0x190], RZ ;  /* 0x000064001c037a24 */ /* 0x000fc600078e02ff */
[----:B------:R-:W-:Y:S01]  /*ba70*/  STL [R1+0x160], R4 ;  /* 0x0001600401007387 */ /* 0x000fe20000100800 */
[----:B0-----:R-:W-:-:S03]  /*ba80*/  IMAD R5, R27, c[0x0][0x190], RZ ;  /* 0x000064001b057a24 */ /* 0x001fc600078e02ff */
[----:B------:R0:W-:Y:S04]  /*ba90*/  STL [R1+0x15c], R3 ;  /* 0x00015c0301007387 */ /* 0x0001e80000100800 */
[----:B------:R-:W-:Y:S01]  /*baa0*/  STL [R1+0x158], R5 ;  /* 0x0001580501007387 */ /* 0x000fe20000100800 */
[----:B0-----:R-:W-:-:S03]  /*bab0*/  IMAD R3, R13, c[0x0][0x190], RZ ;  /* 0x000064000d037a24 */ /* 0x001fc600078e02ff */
[----:B------:R-:W3:Y:S01]  /*bac0*/  LDL.LU R13, [R1+0x13c] ;  /* 0x00013c00010d7983 */ /* 0x000ee20000300800 */
[----:B------:R-:W-:-:S05]  /*bad0*/  IMAD R4, R26, c[0x0][0x190], RZ ;  /* 0x000064001a047a24 */ /* 0x000fca00078e02ff */
[----:B------:R-:W-:Y:S04]  /*bae0*/  STL [R1+0x154], R4 ;  /* 0x0001540401007387 */ /* 0x000fe80000100800 */
[----:B------:R-:W-:Y:S04]  /*baf0*/  STL [R1+0x150], R3 ;  /* 0x0001500301007387 */ /* 0x000fe80000100800 */
[----:B------:R-:W4:Y:S04]  /*bb00*/  LDL.LU R21, [R1+0x138] ;  /* 0x0001380001157983 */ /* 0x000f280000300800 */
[----:B------:R-:W4:Y:S01]  /*bb10*/  LDL.LU R20, [R1+0x134] ;  /* 0x0001340001147983 */ /* 0x000f220000300800 */
[----:B------:R-:W-:-:S05]  /*bb20*/  IMAD R2, R2, c[0x0][0x190], RZ ;  /* 0x0000640002027a24 */ /* 0x000fca00078e02ff */
        /* <DEDUP_REMOVED lines=17> */
[----:B------:R-:W-:-:S05]  /*bc40*/  IMAD R0, R0, c[0x0][0x190], RZ ;  /* 0x0000640000007a24 */ /* 0x000fca00078e02ff */
[----:B------:R-:W-:Y:S04]  /*bc50*/  STL [R1+0x148], R0 ;  /* 0x0001480001007387 */ /* 0x000fe80000100800 */
[----:B------:R-:W4:Y:S04]  /*bc60*/  LDL.LU R27, [R1+0xd4] ;  /* 0x0000d400011b7983 */ /* 0x000f280000300800 */
[----:B------:R-:W4:Y:S01]  /*bc70*/  LDL.LU R4, [R1+0xcc] ;  /* 0x0000cc0001047983 */ /* 0x000f220000300800 */
[----:B------:R-:W-:-:S05]  /*bc80*/  IMAD R3, R24, c[0x0][0x190], RZ ;  /* 0x0000640018037a24 */ /* 0x000fca00078e02ff */
[----:B------:R0:W-:Y:S04]  /*bc90*/  STL [R1+0x144], R3 ;  /* 0x0001440301007387 */ /* 0x0001e80000100800 */
[----:B0-----:R-:W4:Y:S01]  /*bca0*/  LDL.LU R3, [R1+0xc8] ;  /* 0x0000c80001037983 */ /* 0x001f220000300800 */
[----:B--2---:R-:W-:-:S05]  /*bcb0*/  IMAD R0, R22, c[0x0][0x190], RZ ;  /* 0x0000640016007a24 */ /* 0x004fca00078e02ff */
[----:B------:R0:W-:Y:S04]  /*bcc0*/  STL [R1+0x140], R0 ;  /* 0x0001400001007387 */ /* 0x0001e80000100800 */
[----:B------:R-:W2:Y:S04]  /*bcd0*/  LDL.LU R29, [R1+0xc0] ;  /* 0x0000c000011d7983 */ /* 0x000ea80000300800 */
[----:B------:R-:W2:Y:S04]  /*bce0*/  LDL.LU R26, [R1+0xb8] ;  /* 0x0000b800011a7983 */ /* 0x000ea80000300800 */
[----:B0-----:R-:W2:Y:S04]  /*bcf0*/  LDL.LU R0, [R1+0xac] ;  /* 0x0000ac0001007983 */ /* 0x001ea80000300800 */
[----:B------:R-:W2:Y:S04]  /*bd00*/  LDL.LU R24, [R1+0xa8] ;  /* 0x0000a80001187983 */ /* 0x000ea80000300800 */
[----:B------:R-:W2:Y:S01]  /*bd10*/  LDL.LU R22, [R1+0xa0] ;  /* 0x0000a00001167983 */ /* 0x000ea20000300800 */
[----:B---3--:R-:W-:-:S05]  /*bd20*/  IMAD R13, R13, c[0x0][0x190], RZ ;  /* 0x000064000d0d7a24 */ /* 0x008fca00078e02ff */
[----:B------:R0:W-:Y:S04]  /*bd30*/  STL [R1+0x13c], R13 ;  /* 0x00013c0d01007387 */ /* 0x0001e80000100800 */
[----:B0-----:R-:W3:Y:S01]  /*bd40*/  LDL.LU R13, [R1+0x9c] ;  /* 0x00009c00010d7983 */ /* 0x001ee20000300800 */
[----:B----4-:R-:W-:-:S05]  /*bd50*/  IMAD R21, R21, c[0x0][0x190], RZ ;  /* 0x0000640015157a24 */ /* 0x010fca00078e02ff */
[----:B------:R0:W-:Y:S02]  /*bd60*/  STL [R1+0x138], R21 ;  /* 0x0001381501007387 */ /* 0x0001e40000100800 */
[----:B0-----:R-:W-:Y:S02]  /*bd70*/  IMAD R21, R20, c[0x0][0x190], RZ ;  /* 0x0000640014157a24 */ /* 0x001fe400078e02ff */
        /* <DEDUP_REMOVED lines=27> */
[----:B------:R-:W4:Y:S04]  /*bf30*/  LDL.LU R2, [R1+0x98] ;  /* 0x0000980001027983 */ /* 0x000f280000300800 */
[----:B------:R0:W-:Y:S04]  /*bf40*/  STL [R1+0xe8], R7 ;  /* 0x0000e80701007387 */ /* 0x0001e80000100800 */
[----:B------:R1:W-:Y:S01]  /*bf50*/  STL [R1+0xe4], R6 ;  /* 0x0000e40601007387 */ /* 0x0003e20000100800 */
[----:B0-----:R-:W-:-:S02]  /*bf60*/  IMAD R7, R5, c[0x0][0x190], RZ ;  /* 0x0000640005077a24 */ /* 0x001fc400078e02ff */
[----:B-1----:R-:W-:-:S03]  /*bf70*/  IMAD R6, R28, c[0x0][0x190], RZ ;  /* 0x000064001c067a24 */ /* 0x002fc600078e02ff */
[----:B------:R-:W-:Y:S01]  /*bf80*/  STL [R1+0xe0], R7 ;  /* 0x0000e00701007387 */ /* 0x000fe20000100800 */
[----:B------:R-:W-:-:S03]  /*bf90*/  IMAD R5, R27, c[0x0][0x190], RZ ;  /* 0x000064001b057a24 */ /* 0x000fc600078e02ff */
[----:B------:R-:W4:Y:S04]  /*bfa0*/  LDL.LU R28, [R1+0x90] ;  /* 0x00009000011c7983 */ /* 0x000f280000300800 */
[----:B------:R0:W-:Y:S04]  /*bfb0*/  STL [R1+0xdc], R6 ;  /* 0x0000dc0601007387 */ /* 0x0001e80000100800 */
[----:B------:R-:W4:Y:S01]  /*bfc0*/  LDL.LU R27, [R1+0x8c] ;  /* 0x00008c00011b7983 */ /* 0x000f220000300800 */
[----:B0-----:R-:W-:-:S03]  /*bfd0*/  IMAD R6, R4, c[0x0][0x190], RZ ;  /* 0x0000640004067a24 */ /* 0x001fc600078e02ff */
[----:B------:R2:W-:Y:S04]  /*bfe0*/  STL [R1+0xd4], R5 ;  /* 0x0000d40501007387 */ /* 0x0005e80000100800 */
[----:B------:R-:W-:Y:S01]  /*bff0*/  STL [R1+0xcc], R6 ;  /* 0x0000cc0601007387 */ /* 0x000fe20000100800 */
[----:B------:R-:W-:-:S05]  /*c000*/  IMAD R4, R3, c[0x0][0x190], RZ ;  /* 0x0000640003047a24 */ /* 0x000fca00078e02ff */
[----:B------:R0:W-:Y:S01]  /*c010*/  STL [R1+0xc8], R4 ;  /* 0x0000c80401007387 */ /* 0x0001e20000100800 */
[----:B--2---:R-:W-:Y:S02]  /*c020*/  IMAD R5, R29, c[0x0][0x190], RZ ;  /* 0x000064001d057a24 */ /* 0x004fe400078e02ff */
[----:B------:R-:W-:-:S03]  /*c030*/  IMAD R3, R26, c[0x0][0x190], RZ ;  /* 0x000064001a037a24 */ /* 0x000fc600078e02ff */
[----:B------:R-:W-:Y:S01]  /*c040*/  STL [R1+0xc0], R5 ;  /* 0x0000c00501007387 */ /* 0x000fe20000100800 */
[----:B0-----:R-:W-:-:S03]  /*c050*/  IMAD R4, R0, c[0x0][0x190], RZ ;  /* 0x0000640000047a24 */ /* 0x001fc600078e02ff */
[----:B------:R0:W-:Y:S01]  /*c060*/  STL [R1+0xb8], R3 ;  /* 0x0000b80301007387 */ /* 0x0001e20000100800 */
[----:B------:R-:W-:-:S03]  /*c070*/  IMAD R0, R24, c[0x0][0x190], RZ ;  /* 0x0000640018007a24 */ /* 0x000fc600078e02ff */
[----:B------:R-:W-:Y:S04]  /*c080*/  STL [R1+0xac], R4 ;  /* 0x0000ac0401007387 */ /* 0x000fe80000100800 */
[----:B------:R-:W2:Y:S01]  /*c090*/  LDL.LU R8, [R1+0x84] ;  /* 0x0000840001087983 */ /* 0x000ea20000300800 */
[----:B0-----:R-:W-:-:S03]  /*c0a0*/  IMAD R3, R22, c[0x0][0x190], RZ ;  /* 0x0000640016037a24 */ /* 0x001fc600078e02ff */
[----:B------:R3:W-:Y:S04]  /*c0b0*/  STL [R1+0xa8], R0 ;  /* 0x0000a80001007387 */ /* 0x0007e80000100800 */
[----:B------:R-:W-:Y:S04]  /*c0c0*/  STL [R1+0xa0], R3 ;  /* 0x0000a00301007387 */ /* 0x000fe80000100800 */
[----:B------:R-:W2:Y:S04]  /*c0d0*/  LDL.LU R21, [R1+0x80] ;  /* 0x0000800001157983 */ /* 0x000ea80000300800 */
[----:B------:R-:W2:Y:S01]  /*c0e0*/  LDL.LU R20, [R1+0x7c] ;  /* 0x00007c0001147983 */ /* 0x000ea20000300800 */
[----:B---3--:R-:W-:-:S05]  /*c0f0*/  IMAD R0, R13, c[0x0][0x190], RZ ;  /* 0x000064000d007a24 */ /* 0x008fca00078e02ff */
[----:B------:R0:W-:Y:S04]  /*c100*/  STL [R1+0x9c], R0 ;  /* 0x00009c0001007387 */ /* 0x0001e80000100800 */
        /* <DEDUP_REMOVED lines=10> */
[----:B0-----:R-:W3:Y:S04]  /*c1b0*/  LDL.LU R0, [R1+0x38] ;  /* 0x0000380001007983 */ /* 0x001ee80000300800 */
[----:B------:R-:W3:Y:S04]  /*c1c0*/  LDL.LU R24, [R1+0x34] ;  /* 0x0000340001187983 */ /* 0x000ee80000300800 */
[----:B------:R-:W3:Y:S04]  /*c1d0*/  LDL.LU R22, [R1+0x30] ;  /* 0x0000300001167983 */ /* 0x000ee80000300800 */
[----:B------:R-:W3:Y:S01]  /*c1e0*/  LDL.LU R13, [R1+0x2c] ;  /* 0x00002c00010d7983 */ /* 0x000ee20000300800 */
[----:B----4-:R-:W-:-:S03]  /*c1f0*/  IMAD R3, R2, c[0x0][0x190], RZ ;  /* 0x0000640002037a24 */ /* 0x010fc600078e02ff */
[----:B------:R-:W4:Y:S04]  /*c200*/  LDL.LU R2, [R1+0x24] ;  /* 0x0000240001027983 */ /* 0x000f280000300800 */
[----:B------:R-:W4:Y:S04]  /*c210*/  LDL.LU R10, [R1+0x1c] ;  /* 0x00001c00010a7983 */ /* 0x000f280000300800 */
[----:B------:R0:W-:Y:S04]  /*c220*/  STL [R1+0x98], R3 ;  /* 0x0000980301007387 */ /* 0x0001e80000100800 */
[----:B------:R-:W4:Y:S04]  /*c230*/  LDL.LU R11, [R1+0x14] ;  /* 0x00001400010b7983 */ /* 0x000f280000300800 */
[----:B------:R-:W4:Y:S01]  /*c240*/  LDL.LU R6, [R1+0xa4] ;  /* 0x0000a40001067983 */ /* 0x000f220000300800 */
[----:B------:R-:W-:-:S05]  /*c250*/  IMAD R4, R28, c[0x0][0x190], RZ ;  /* 0x000064001c047a24 */ /* 0x000fca00078e02ff */
[----:B------:R-:W-:Y:S01]  /*c260*/  STL [R1+0x90], R4 ;  /* 0x0000900401007387 */ /* 0x000fe20000100800 */
[----:B0-----:R-:W-:-:S03]  /*c270*/  IMAD R3, R27, c[0x0][0x190], RZ ;  /* 0x000064001b037a24 */ /* 0x001fc600078e02ff */
[----:B------:R-:W4:Y:S04]  /*c280*/  LDL.LU R27, [R1+0xb4] ;  /* 0x0000b400011b7983 */ /* 0x000f280000300800 */
[----:B------:R0:W-:Y:S04]  /*c290*/  STL [R1+0x8c], R3 ;  /* 0x00008c0301007387 */ /* 0x0001e80000100800 */
[----:B------:R-:W4:Y:S04]  /*c2a0*/  LDL.LU R28, [R1+0x18] ;  /* 0x00001800011c7983 */ /* 0x000f280000300800 */
[----:B------:R-:W4:Y:S04]  /*c2b0*/  LDL.LU R29, [R1+0x10] ;  /* 0x00001000011d7983 */ /* 0x000f280000300800 */
[----:B0-----:R-:W4:Y:S04]  /*c2c0*/  LDL.LU R3, [R1+0xc] ;  /* 0x00000c0001037983 */ /* 0x001f280000300800 */
[----:B------:R-:W4:Y:S04]  /*c2d0*/  LDL.LU R4, [R1+0x8] ;  /* 0x0000080001047983 */ /* 0x000f280000300800 */
[----:B------:R-:W4:Y:S01]  /*c2e0*/  LDL.LU R5, [R1+0x4] ;  /* 0x0000040001057983 */ /* 0x000f220000300800 */
[----:B--2---:R-:W-:-:S05]  /*c2f0*/  IMAD R8, R8, c[0x0][0x190], RZ ;  /* 0x0000640008087a24 */ /* 0x004fca00078e02ff */
[----:B------:R0:W-:Y:S01]  /*c300*/  STL [R1+0x84], R8 ;  /* 0x0000840801007387 */ /* 0x0001e20000100800 */
[----:B------:R-:W-:-:S03]  /*c310*/  IMAD R21, R21, c[0x0][0x190], RZ ;  /* 0x0000640015157a24 */ /* 0x000fc600078e02ff */
[----:B0-----:R-:W2:Y:S01]  /*c320*/  LDL.LU R8, [R1] ;  /* 0x0000000001087983 */ /* 0x001ea20000300800 */
[----:B------:R-:W-:-:S03]  /*c330*/  IMAD R20, R20, c[0x0][0x190], RZ ;  /* 0x0000640014147a24 */ /* 0x000fc600078e02ff */
[----:B------:R0:W-:Y:S04]  /*c340*/  STL [R1+0x80], R21 ;  /* 0x0000801501007387 */ /* 0x0001e80000100800 */
[----:B0-----:R-:W2:Y:S04]  /*c350*/  LDL.LU R21, [R1+0x23fc] ;  /* 0x0023fc0001157983 */ /* 0x001ea80000300800 */
[----:B------:R0:W-:Y:S04]  /*c360*/  STL [R1+0x7c], R20 ;  /* 0x00007c1401007387 */ /* 0x0001e80000100800 */
[----:B0-----:R-:W2:Y:S01]  /*c370*/  LDL.LU R20, [R1+0x23f8] ;  /* 0x0023f80001147983 */ /* 0x001ea20000300800 */
[----:B---3--:R-:W-:-:S02]  /*c380*/  IMAD R19, R19, c[0x0][0x190], RZ ;  /* 0x0000640013137a24 */ /* 0x008fc400078e02ff */
[----:B------:R-:W-:-:S03]  /*c390*/  IMAD R18, R18, c[0x0][0x190], RZ ;  /* 0x0000640012127a24 */ /* 0x000fc600078e02ff */
[----:B------:R0:W-:Y:S01]  /*c3a0*/  STL [R1+0x78], R19 ;  /* 0x0000781301007387 */ /* 0x0001e20000100800 */
[----:B------:R-:W-:Y:S02]  /*c3b0*/  IMAD R17, R17, c[0x0][0x190], RZ ;  /* 0x0000640011117a24 */ /* 0x000fe400078e02ff */
[----:B------:R-:W-:Y:S01]  /*c3c0*/  IMAD R16, R16, c[0x0][0x190], RZ ;  /* 0x0000640010107a24 */ /* 0x000fe200078e02ff */
[----:B0-----:R-:W3:Y:S01]  /*c3d0*/  LDL.LU R19, [R1+0x23f4] ;  /* 0x0023f40001137983 */ /* 0x001ee20000300800 */
[----:B------:R-:W-:-:S03]  /*c3e0*/  IMAD R15, R15, c[0x0][0x190], RZ ;  /* 0x000064000f0f7a24 */ /* 0x000fc600078e02ff */
[----:B------:R0:W-:Y:S01]  /*c3f0*/  STL [R1+0x74], R18 ;  /* 0x0000741201007387 */ /* 0x0001e20000100800 */
[----:B------:R-:W-:Y:S02]  /*c400*/  IMAD R14, R14, c[0x0][0x190], RZ ;  /* 0x000064000e0e7a24 */ /* 0x000fe400078e02ff */
[----:B------:R-:W-:Y:S01]  /*c410*/  IMAD R12, R12, c[0x0][0x190], RZ ;  /* 0x000064000c0c7a24 */ /* 0x000fe200078e02ff */
[----:B0-----:R-:W2:Y:S04]  /*c420*/  LDL.LU R18, [R1+0x23f0] ;  /* 0x0023f00001127983 */ /* 0x001ea80000300800 */
[----:B------:R0:W-:Y:S01]  /*c430*/  STL [R1+0x6c], R17 ;  /* 0x00006c1101007387 */ /* 0x0001e20000100800 */
[----:B------:R-:W-:Y:S02]  /*c440*/  IMAD R9, R9, c[0x0][0x190], RZ ;  /* 0x0000640009097a24 */ /* 0x000fe400078e02ff */
[----:B------:R-:W-:Y:S01]  /*c450*/  IMAD R7, R7, c[0x0][0x190], RZ ;  /* 0x0000640007077a24 */ /* 0x000fe200078e02ff */
[----:B0-----:R-:W2:Y:S04]  /*c460*/  LDL.LU R17, [R1+0x23ec] ;  /* 0x0023ec0001117983 */ /* 0x001ea80000300800 */
[----:B------:R0:W-:Y:S01]  /*c470*/  STL [R1+0x64], R16 ;  /* 0x0000641001007387 */ /* 0x0001e20000100800 */
[----:B------:R-:W-:-:S03]  /*c480*/  IMAD R26, R26, c[0x0][0x190], RZ ;  /* 0x000064001a1a7a24 */ /* 0x000fc600078e02ff */
        /* <DEDUP_REMOVED lines=24> */
[----:B0-----:R-:W2:Y:S01]  /*c610*/  LDL.LU R13, [R1+0x23c0] ;  /* 0x0023c000010d7983 */ /* 0x001ea20000300800 */
[----:B----4-:R-:W-:-:S02]  /*c620*/  IMAD R10, R10, c[0x0][0x190], RZ ;  /* 0x000064000a0a7a24 */ /* 0x010fc400078e02ff */
[----:B--2---:R-:W-:-:S05]  /*c630*/  IMAD R13, R13, c[0x0][0x190], RZ ;  /* 0x000064000d0d7a24 */ /* 0x004fca00078e02ff */
[----:B------:R0:W-:Y:S04]  /*c640*/  STL [R1+0x28], R13 ;  /* 0x0000280d01007387 */ /* 0x0001e80000100800 */
[----:B0-----:R-:W2:Y:S04]  /*c650*/  LDL.LU R13, [R1+0x23bc] ;  /* 0x0023bc00010d7983 */ /* 0x001ea80000300800 */
[----:B------:R0:W-:Y:S02]  /*c660*/  STL [R1+0x1c], R10 ;  /* 0x00001c0a01007387 */ /* 0x0001e40000100800 */
[----:B0-----:R-:W-:-:S05]  /*c670*/  IMAD R10, R11, c[0x0][0x190], RZ ;  /* 0x000064000b0a7a24 */ /* 0x001fca00078e02ff */
[----:B------:R0:W-:Y:S02]  /*c680*/  STL [R1+0x14], R10 ;  /* 0x0000140a01007387 */ /* 0x0001e40000100800 */
[----:B0-----:R-:W-:Y:S02]  /*c690*/  LEA R10, P4, R27, c[0x0][0x160], 0x1 ;  /* 0x000058001b0a7a11 */ /* 0x001fe400078808ff */
[----:B--2---:R-:W-:-:S05]  /*c6a0*/  LEA R11, P5, R6, R13, 0x1 ;  /* 0x0000000d060b7211 */ /* 0x004fca00078a08ff */
[----:B------:R0:W-:Y:S02]  /*c6b0*/  STL [R1+0x2354], R11 ;  /* 0x0023540b01007387 */ /* 0x0001e40000100800 */
[----:B0-----:R-:W-:-:S05]  /*c6c0*/  LEA R11, P3, R28, R13, 0x1 ;  /* 0x0000000d1c0b7211 */ /* 0x001fca00078608ff */
        /* <DEDUP_REMOVED lines=9> */
[----:B0-----:R-:W-:Y:S02]  /*c760*/  LEA.HI.X.SX32 R11, R6, R0, 0x1, P5 ;  /* 0x00000000060b7211 */ /* 0x001fe400028f0eff */
[----:B------:R-:W2:Y:S04]  /*c770*/  LDL.LU R6, [R1+0x23b8] ;  /* 0x0023b80001067983 */ /* 0x000ea80000300800 */
[----:B------:R0:W-:Y:S02]  /*c780*/  STL [R1+0x233c], R11 ;  /* 0x00233c0b01007387 */ /* 0x0001e40000100800 */
[----:B0-----:R-:W-:-:S05]  /*c790*/  LEA R11, P5, R8, R13, 0x1 ;  /* 0x0000000d080b7211 */ /* 0x001fca00078a08ff */
[----:B------:R0:W-:Y:S02]  /*c7a0*/  STL [R1+0x2338], R11 ;  /* 0x0023380b01007387 */ /* 0x0001e40000100800 */
[----:B0-----:R-:W-:Y:S02]  /*c7b0*/  LEA.HI.X.SX32 R11, R27, c[0x0][0x164], 0x1, P4 ;  /* 0x000059001b0b7a11 */ /* 0x001fe400020f0eff */
[----:B------:R-:W-:-:S05]  /*c7c0*/  LEA R27, P4, R26, R13, 0x1 ;  /* 0x0000000d1a1b7211 */ /* 0x000fca00078808ff */
[----:B------:R0:W-:Y:S04]  /*c7d0*/  STL [R1+0x2334], R27 ;  /* 0x0023341b01007387 */ /* 0x0001e80000100800 */
[----:B0-----:R-:W4:Y:S01]  /*c7e0*/  LDL.LU R27, [R1+0x23b4] ;  /* 0x0023b400011b7983 */ /* 0x001f220000300800 */
[----:B------:R-:W-:-:S05]  /*c7f0*/  LEA.HI.X.SX32 R28, R28, R0, 0x1, P3 ;  /* 0x000000001c1c7211 */ /* 0x000fca00018f0eff */
[----:B------:R4:W-:Y:S02]  /*c800*/  STL [R1+0x232c], R28 ;  /* 0x00232c1c01007387 */ /* 0x0009e40000100800 */
[----:B----4-:R-:W-:-:S05]  /*c810*/  LEA R28, P3, R27, R13, 0x1 ;  /* 0x0000000d1b1c7211 */ /* 0x010fca00078608ff */
[----:B------:R0:W-:Y:S04]  /*c820*/  STL [R1+0x2330], R28 ;  /* 0x0023301c01007387 */ /* 0x0001e80000100800 */
[----:B0-----:R-:W4:Y:S01]  /*c830*/  LDL.LU R28, [R1+0x23b0] ;  /* 0x0023b000011c7983 */ /* 0x001f220000300800 */
[----:B------:R-:W-:-:S03]  /*c840*/  LEA.HI.X.SX32 R29, R29, R0, 0x1, P2 ;  /* 0x000000001d1d7211 */ /* 0x000fc600010f0eff */
[----:B------:R-:W-:Y:S04]  /*c850*/  STL.64 [R1+0x1738], R10 ;  /* 0x0017380a01007387 */ /* 0x000fe80000100a00 */
[----:B------:R4:W-:Y:S02]  /*c860*/  STL [R1+0x2324], R29 ;  /* 0x0023241d01007387 */ /* 0x0009e40000100800 */
[----:B----4-:R-:W-:-:S05]  /*c870*/  LEA R29, P2, R28, R13, 0x1 ;  /* 0x0000000d1c1d7211 */ /* 0x010fca00078408ff */
[----:B------:R0:W-:Y:S04]  /*c880*/  STL [R1+0x2328], R29 ;  /* 0x0023281d01007387 */ /* 0x0001e80000100800 */
[----:B0-----:R-:W4:Y:S01]  /*c890*/  LDL.LU R29, [R1+0x23ac] ;  /* 0x0023ac00011d7983 */ /* 0x001f220000300800 */
[----:B------:R-:W-:-:S05]  /*c8a0*/  LEA.HI.X.SX32 R3, R3, R0, 0x1, P1 ;  /* 0x0000000003037211 */ /* 0x000fca00008f0eff */
        /* <DEDUP_REMOVED lines=17> */
[----:B------:R0:W-:Y:S02]  /*c9c0*/  STL [R1+0x2308], R8 ;  /* 0x0023080801007387 */ /* 0x0001e40000100800 */
[----:B0-----:R-:W-:Y:S02]  /*c9d0*/  LEA.HI.X.SX32 R8, R26, R0, 0x1, P4 ;  /* 0x000000001a087211 */ /* 0x001fe400020f0eff */
[----:B--2---:R-:W-:-:S03]  /*c9e0*/  LEA R26, P4, R6, R13, 0x1 ;  /* 0x0000000d061a7211 */ /* 0x004fc600078808ff */
[----:B------:R0:W-:Y:S04]  /*c9f0*/  STL [R1+0x22fc], R8 ;  /* 0x0022fc0801007387 */ /* 0x0001e80000100800 */
[----:B------:R1:W-:Y:S01]  /*ca00*/  STL [R1+0x2300], R26 ;  /* 0x0023001a01007387 */ /* 0x0003e20000100800 */
[----:B0-----:R-:W-:Y:S01]  /*ca10*/  LEA.HI.X.SX32 R8, R27, R0, 0x1, P3 ;  /* 0x000000001b087211 */ /* 0x001fe200018f0eff */
[----:B------:R-:W-:Y:S02]  /*ca20*/  IMAD.MOV.U32 R27, RZ, RZ, R11 ;  /* 0x000000ffff1b7224 */ /* 0x000fe400078e000b */
[----:B-1----:R-:W-:Y:S02]  /*ca30*/  IMAD.MOV.U32 R26, RZ, RZ, R10 ;  /* 0x000000ffff1a7224 */ /* 0x002fe400078e000a */
[----:B------:R-:W2:Y:S04]  /*ca40*/  LDL.LU.64 R10, [R1+0x2398] ;  /* 0x00239800010a7983 */ /* 0x000ea80000300a00 */
[----:B------:R0:W-:Y:S02]  /*ca50*/  STL [R1+0x22f4], R8 ;  /* 0x0022f40801007387 */ /* 0x0001e40000100800 */
[----:B0-----:R-:W-:-:S05]  /*ca60*/  LEA R8, P3, R7, R13, 0x1 ;  /* 0x0000000d07087211 */ /* 0x001fca00078608ff */
[----:B------:R0:W-:Y:S04]  /*ca70*/  STL [R1+0x22f8], R8 ;  /* 0x0022f80801007387 */ /* 0x0001e80000100800 */
[----:B0-----:R-:W4:Y:S01]  /*ca80*/  LDL.LU R8, [R1+0x2394] ;  /* 0x0023940001087983 */ /* 0x001f220000300800 */
[-C--:B------:R-:W-:Y:S02]  /*ca90*/  LEA.HI.X.SX32 R28, R28, R0.reuse, 0x1, P2 ;  /* 0x000000001c1c7211 */ /* 0x080fe400010f0eff */
[----:B------:R-:W-:-:S03]  /*caa0*/  LEA.HI.X.SX32 R29, R29, R0, 0x1, P1 ;  /* 0x000000001d1d7211 */ /* 0x000fc600008f0eff */
[----:B------:R-:W-:Y:S04]  /*cab0*/  STL [R1+0x22ec], R28 ;  /* 0x0022ec1c01007387 */ /* 0x000fe80000100800 */
[----:B------:R0:W-:Y:S02]  /*cac0*/  STL [R1+0x22e4], R29 ;  /* 0x0022e41d01007387 */ /* 0x0001e40000100800 */
[----:B0-----:R-:W-:Y:S01]  /*cad0*/  IMAD.MOV.U32 R29, RZ, RZ, R27 ;  /* 0x000000ffff1d7224 */ /* 0x001fe200078e001b */
[-C--:B------:R-:W-:Y:S01]  /*cae0*/  LEA R27, P1, R9, R13.reuse, 0x1 ;  /* 0x0000000d091b7211 */ /* 0x080fe200078208ff */
[----:B------:R-:W-:Y:S02]  /*caf0*/  IMAD R23, R23, c[0x0][0x190], RZ ;  /* 0x0000640017177a24 */ /* 0x000fe400078e02ff */
[----:B------:R-:W-:Y:S01]  /*cb00*/  IMAD R25, R25, c[0x0][0x190], RZ ;  /* 0x0000640019197a24 */ /* 0x000fe200078e02ff */
[----:B----4-:R-:W-:-:S05]  /*cb10*/  LEA R28, P2, R8, R13, 0x1 ;  /* 0x0000000d081c7211 */ /* 0x010fca00078408ff */
[----:B------:R0:W-:Y:S04]  /*cb20*/  STL [R1+0x22f0], R28 ;  /* 0x0022f01c01007387 */ /* 0x0001e80000100800 */
[----:B------:R2:W-:Y:S01]  /*cb30*/  STL [R1+0x22e8], R27 ;  /* 0x0022e81b01007387 */ /* 0x0005e20000100800 */
[----:B0-----:R-:W-:Y:S01]  /*cb40*/  IMAD.MOV.U32 R28, RZ, RZ, R26 ;  /* 0x000000ffff1c7224 */ /* 0x001fe200078e001a */
[-C--:B------:R-:W-:Y:S02]  /*cb50*/  LEA.HI.X.SX32 R26, R3, R0.reuse, 0x1, P0 ;  /* 0x00000000031a7211 */ /* 0x080fe400000f0eff */
[-C--:B------:R-:W-:Y:S02]  /*cb60*/  LEA.HI.X.SX32 R3, R4, R0.reuse, 0x1, P6 ;  /* 0x0000000004037211 */ /* 0x080fe400030f0eff */
[----:B--2---:R-:W-:Y:S01]  /*cb70*/  LEA R27, P0, R10, R13, 0x1 ;  /* 0x0000000d0a1b7211 */ /* 0x004fe200078008ff */
[----:B------:R0:W-:Y:S01]  /*cb80*/  STL [R1+0x22dc], R26 ;  /* 0x0022dc1a01007387 */ /* 0x0001e20000100800 */
[----:B------:R-:W-:-:S03]  /*cb90*/  LEA.HI.X.SX32 R4, R5, R0, 0x1, P5 ;  /* 0x0000000005047211 */ /* 0x000fc600028f0eff */
[----:B------:R-:W-:Y:S01]  /*cba0*/  STL [R1+0x22e0], R27 ;  /* 0x0022e01b01007387 */ /* 0x000fe20000100800 */
[----:B------:R-:W-:-:S03]  /*cbb0*/  LEA.HI.X.SX32 R5, R6, R0, 0x1, P4 ;  /* 0x0000000006057211 */ /* 0x000fc600020f0eff */
[----:B------:R1:W-:Y:S01]  /*cbc0*/  STL [R1+0x22d4], R3 ;  /* 0x0022d40301007387 */ /* 0x0003e20000100800 */
[----:B0-----:R-:W-:-:S05]  /*cbd0*/  LEA R26, P6, R11, R13, 0x1 ;  /* 0x0000000d0b1a7211 */ /* 0x001fca00078c08ff */
[----:B------:R-:W-:Y:S01]  /*cbe0*/  STL [R1+0x22d8], R26 ;  /* 0x0022d81a01007387 */ /* 0x000fe20000100800 */
[----:B-1----:R-:W-:-:S03]  /*cbf0*/  LEA R3, P5, R12, R13, 0x1 ;  /* 0x0000000d0c037211 */ /* 0x002fc600078a08ff */
[----:B------:R0:W-:Y:S04]  /*cc00*/  STL [R1+0x22cc], R4 ;  /* 0x0022cc0401007387 */ /* 0x0001e80000100800 */
[----:B------:R1:W-:Y:S01]  /*cc10*/  STL [R1+0x22d0], R3 ;  /* 0x0022d00301007387 */ /* 0x0003e20000100800 */
[----:B0-----:R-:W-:-:S03]  /*cc20*/  LEA R4, P4, R14, R13, 0x1 ;  /* 0x0000000d0e047211 */ /* 0x001fc600078808ff */
[----:B------:R-:W-:Y:S01]  /*cc30*/  STL [R1+0x22c4], R5 ;  /* 0x0022c40501007387 */ /* 0x000fe20000100800 */
[----:B-1----:R-:W-:-:S03]  /*cc40*/  LEA.HI.X.SX32 R3, R7, R0, 0x1, P3 ;  /* 0x0000000007037211 */ /* 0x002fc600018f0eff */
[----:B------:R-:W2:Y:S04]  /*cc50*/  LDL.LU R7, [R1+0x20] ;  /* 0x0000200001077983 */ /* 0x000ea80000300800 */
[----:B------:R0:W-:Y:S04]  /*cc60*/  STL [R1+0x22c8], R4 ;  /* 0x0022c80401007387 */ /* 0x0001e80000100800 */
[----:B------:R-:W4:Y:S04]  /*cc70*/  LDL.LU R6, [R1+0x40] ;  /* 0x0000400001067983 */ /* 0x000f280000300800 */
[----:B------:R1:W-:Y:S01]  /*cc80*/  STL [R1+0x22bc], R3 ;  /* 0x0022bc0301007387 */ /* 0x0003e20000100800 */
[----:B0-----:R-:W-:-:S03]  /*cc90*/  LEA R4, P3, R15, R13, 0x1 ;  /* 0x0000000d0f047211 */ /* 0x001fc600078608ff */
[----:B------:R-:W4:Y:S01]  /*cca0*/  LDL.LU R27, [R1+0x50] ;  /* 0x00005000011b7983 */ /* 0x000f220000300800 */
[----:B-1----:R-:W-:-:S03]  /*ccb0*/  LEA.HI.X.SX32 R3, R8, R0, 0x1, P2 ;  /* 0x0000000008037211 */ /* 0x002fc600010f0eff */
[----:B------:R0:W-:Y:S04]  /*ccc0*/  STL [R1+0x22c0], R4 ;  /* 0x0022c00401007387 */ /* 0x0001e80000100800 */
[----:B------:R1:W-:Y:S04]  /*ccd0*/  STL [R1+0x22b4], R3 ;  /* 0x0022b40301007387 */ /* 0x0003e80000100800 */
[----:B------:R-:W4:Y:S01]  /*cce0*/  LDL.LU R5, [R1+0x58] ;  /* 0x0000580001057983 */ /* 0x000f220000300800 */
[----:B0-----:R-:W-:Y:S02]  /*ccf0*/  LEA R4, P2, R16, R13, 0x1 ;  /* 0x0000000d10047211 */ /* 0x001fe400078408ff */
[----:B-1----:R-:W-:-:S03]  /*cd00*/  LEA.HI.X.SX32 R3, R9, R0, 0x1, P1 ;  /* 0x0000000009037211 */ /* 0x002fc600008f0eff */
[----:B------:R0:W-:Y:S01]  /*cd10*/  STL [R1+0x22b8], R4 ;  /* 0x0022b80401007387 */ /* 0x0001e20000100800 */
[----:B------:R-:W-:-:S03]  /*cd20*/  LEA R8, P1, R17, R13, 0x1 ;  /* 0x0000000d11087211 */ /* 0x000fc600078208ff */
[----:B------:R1:W-:Y:S04]  /*cd30*/  STL [R1+0x22ac], R3 ;  /* 0x0022ac0301007387 */ /* 0x0003e80000100800 */
[----:B0-----:R-:W4:Y:S01]  /*cd40*/  LDL.LU R4, [R1+0x60] ;  /* 0x0000600001047983 */ /* 0x001f220000300800 */
[----:B-1----:R-:W-:-:S03]  /*cd50*/  LEA.HI.X.SX32 R3, R10, R0, 0x1, P0 ;  /* 0x000000000a037211 */ /* 0x002fc600000f0eff */
[----:B------:R0:W-:Y:S04]  /*cd60*/  STL [R1+0x22b0], R8 ;  /* 0x0022b00801007387 */ /* 0x0001e80000100800 */
[----:B------:R1:W-:Y:S01]  /*cd70*/  STL [R1+0x22a4], R3 ;  /* 0x0022a40301007387 */ /* 0x0003e20000100800 */
[----:B0-----:R-:W-:Y:S02]  /*cd80*/  LEA R8, P0, R18, R13, 0x1 ;  /* 0x0000000d12087211 */ /* 0x001fe400078008ff */
[----:B-1----:R-:W-:-:S03]  /*cd90*/  LEA.HI.X.SX32 R3, R11, R0, 0x1, P6 ;  /* 0x000000000b037211 */ /* 0x002fc600030f0eff */
[----:B------:R0:W-:Y:S01]  /*cda0*/  STL [R1+0x22a8], R8 ;  /* 0x0022a80801007387 */ /* 0x0001e20000100800 */
[----:B---3--:R-:W-:-:S03]  /*cdb0*/  LEA R9, P6, R19, R13, 0x1 ;  /* 0x0000000d13097211 */ /* 0x008fc600078c08ff */
[----:B------:R1:W-:Y:S01]  /*cdc0*/  STL [R1+0x229c], R3 ;  /* 0x00229c0301007387 */ /* 0x0003e20000100800 */
[----:B0-----:R-:W-:-:S03]  /*cdd0*/  LEA.HI.X.SX32 R8, R12, R0, 0x1, P5 ;  /* 0x000000000c087211 */ /* 0x001fc600028f0eff */
[----:B------:R0:W-:Y:S01]  /*cde0*/  STL [R1+0x22a0], R9 ;  /* 0x0022a00901007387 */ /* 0x0001e20000100800 */
[----:B-1----:R-:W-:-:S03]  /*cdf0*/  LEA R3, P5, R20, R13, 0x1 ;  /* 0x0000000d14037211 */ /* 0x002fc600078a08ff */
[----:B------:R1:W-:Y:S01]  /*ce00*/  STL [R1+0x2294], R8 ;  /* 0x0022940801007387 */ /* 0x0003e20000100800 */
[----:B0-----:R-:W-:-:S03]  /*ce10*/  LEA.HI.X.SX32 R9, R14, R0, 0x1, P4 ;  /* 0x000000000e097211 */ /* 0x001fc600020f0eff */
[----:B------:R0:W-:Y:S01]  /*ce20*/  STL [R1+0x2298], R3 ;  /* 0x0022980301007387 */ /* 0x0001e20000100800 */
[----:B-1----:R-:W-:-:S03]  /*ce30*/  LEA R8, P4, R21, R13, 0x1 ;  /* 0x0000000d15087211 */ /* 0x002fc600078808ff */
[----:B------:R-:W-:Y:S04]  /*ce40*/  STL [R1+0x228c], R9 ;  /* 0x00228c0901007387 */ /* 0x000fe80000100800 */
[----:B------:R-:W3:Y:S01]  /*ce50*/  LDL.LU R26, [R1+0x94] ;  /* 0x00009400011a7983 */ /* 0x000ee20000300800 */
[----:B0-----:R-:W-:-:S03]  /*ce60*/  LEA.HI.X.SX32 R3, R15, R0, 0x1, P3 ;  /* 0x000000000f037211 */ /* 0x001fc600018f0eff */
[----:B------:R0:W-:Y:S04]  /*ce70*/  STL [R1+0x2290], R8 ;  /* 0x0022900801007387 */ /* 0x0001e80000100800 */
[----:B------:R1:W-:Y:S01]  /*ce80*/  STL [R1+0x2284], R3 ;  /* 0x0022840301007387 */ /* 0x0003e20000100800 */
[-C--:B0-----:R-:W-:Y:S02]  /*ce90*/  LEA R8, P3, R23, R13.reuse, 0x1 ;  /* 0x0000000d17087211 */ /* 0x081fe400078608ff */
[----:B-1----:R-:W-:Y:S02]  /*cea0*/  LEA.HI.X.SX32 R3, R16, R0, 0x1, P2 ;  /* 0x0000000010037211 */ /* 0x002fe400010f0eff */
[----:B------:R-:W3:Y:S04]  /*ceb0*/  LDL.LU R16, [R1+0x88] ;  /* 0x0000880001107983 */ /* 0x000ee80000300800 */
[----:B------:R0:W-:Y:S04]  /*cec0*/  STL [R1+0x2288], R8 ;  /* 0x0022880801007387 */ /* 0x0001e80000100800 */
[----:B------:R-:W3:Y:S04]  /*ced0*/  LDL.LU R15, [R1+0xb0] ;  /* 0x0000b000010f7983 */ /* 0x000ee80000300800 */
[----:B------:R1:W-:Y:S01]  /*cee0*/  STL [R1+0x227c], R3 ;  /* 0x00227c0301007387 */ /* 0x0003e20000100800 */
[----:B0-----:R-:W-:-:S02]  /*cef0*/  LEA R8, P2, R25, R13, 0x1 ;  /* 0x0000000d19087211 */ /* 0x001fc400078408ff */
[-C--:B-1----:R-:W-:Y:S02]  /*cf00*/  LEA.HI.X.SX32 R3, R17, R0.reuse, 0x1, P1 ;  /* 0x0000000011037211 */ /* 0x082fe400008f0eff */
[----:B------:R-:W3:Y:S04]  /*cf10*/  LDL.LU R17, [R1+0x70] ;  /* 0x0000700001117983 */ /* 0x000ee80000300800 */
[----:B------:R-:W-:Y:S04]  /*cf20*/  STL [R1+0x2280], R8 ;  /* 0x0022800801007387 */ /* 0x000fe80000100800 */
[----:B------:R-:W3:Y:S04]  /*cf30*/  LDL.LU R14, [R1+0xbc] ;  /* 0x0000bc00010e7983 */ /* 0x000ee80000300800 */
[----:B------:R0:W-:Y:S02]  /*cf40*/  STL [R1+0x2274], R3 ;  /* 0x0022740301007387 */ /* 0x0001e40000100800 */
[----:B0-----:R-:W-:-:S02]  /*cf50*/  LEA.HI.X.SX32 R3, R18, R0, 0x1, P0 ;  /* 0x0000000012037211 */ /* 0x001fc400000f0eff */
[----:B------:R-:W3:Y:S01]  /*cf60*/  LDL.LU R18, [R1+0x68] ;  /* 0x0000680001127983 */ /* 0x000ee20000300800 */
[-C--:B------:R-:W-:Y:S02]  /*cf70*/  LEA.HI.X.SX32 R9, R19, R0.reuse, 0x1, P6 ;  /* 0x0000000013097211 */ /* 0x080fe400030f0eff */
[----:B------:R-:W-:Y:S02]  /*cf80*/  LEA.HI.X.SX32 R19, R25, R0, 0x1, P2 ;  /* 0x0000000019137211 */ /* 0x000fe400010f0eff */
[----:B--2---:R-:W-:-:S05]  /*cf90*/  LEA R8, P1, R7, R13, 0x1 ;  /* 0x0000000d07087211 */ /* 0x004fca00078208ff */
[----:B------:R4:W-:Y:S04]  /*cfa0*/  STL [R1+0x2278], R8 ;  /* 0x0022780801007387 */ /* 0x0009e80000100800 */
[----:B------:R-:W2:Y:S04]  /*cfb0*/  LDL.LU R12, [R1+0xc4] ;  /* 0x0000c400010c7983 */ /* 0x000ea80000300800 */
[----:B------:R0:W-:Y:S01]  /*cfc0*/  STL [R1+0x226c], R3 ;  /* 0x00226c0301007387 */ /* 0x0001e20000100800 */
[----:B----4-:R-:W-:-:S03]  /*cfd0*/  LEA R8, P0, R6, R13, 0x1 ;  /* 0x0000000d06087211 */ /* 0x010fc600078008ff */
[----:B0-----:R-:W4:Y:S04]  /*cfe0*/  LDL.LU R3, [R1+0xd0] ;  /* 0x0000d00001037983 */ /* 0x001f280000300800 */
[----:B------:R0:W-:Y:S04]  /*cff0*/  STL [R1+0x2270], R8 ;  /* 0x0022700801007387 */ /* 0x0001e80000100800 */
[----:B------:R1:W-:Y:S04]  /*d000*/  STL [R1+0x2264], R9 ;  /* 0x0022640901007387 */ /* 0x0003e80000100800 */
[----:B------:R-:W4:Y:S01]  /*d010*/  LDL.LU R11, [R1+0xd8] ;  /* 0x0000d800010b7983 */ /* 0x000f220000300800 */
[----:B0-----:R-:W-:-:S02]  /*d020*/  LEA R8, P6, R27, R13, 0x1 ;  /* 0x0000000d1b087211 */ /* 0x001fc400078c08ff */
[----:B-1----:R-:W-:-:S03]  /*d030*/  LEA.HI.X.SX32 R9, R20, R0, 0x1, P5 ;  /* 0x0000000014097211 */ /* 0x002fc600028f0eff */
[----:B------:R0:W-:Y:S04]  /*d040*/  STL [R1+0x2268], R8 ;  /* 0x0022680801007387 */ /* 0x0001e80000100800 */
[----:B------:R1:W-:Y:S04]  /*d050*/  STL [R1+0x225c], R9 ;  /* 0x00225c0901007387 */ /* 0x0003e80000100800 */
[----:B------:R-:W4:Y:S01]  /*d060*/  LDL.LU R10, [R1+0xec] ;  /* 0x0000ec00010a7983 */ /* 0x000f220000300800 */
[----:B0-----:R-:W-:Y:S02]  /*d070*/  LEA R8, P5, R5, R13, 0x1 ;  /* 0x0000000d05087211 */ /* 0x001fe400078a08ff */
[----:B-1----:R-:W-:-:S03]  /*d080*/  LEA.HI.X.SX32 R9, R21, R0, 0x1, P4 ;  /* 0x0000000015097211 */ /* 0x002fc600020f0eff */
[----:B------:R0:W-:Y:S04]  /*d090*/  STL [R1+0x2260], R8 ;  /* 0x0022600801007387 */ /* 0x0001e80000100800 */
[----:B------:R1:W-:Y:S01]  /*d0a0*/  STL [R1+0x2254], R9 ;  /* 0x0022540901007387 */ /* 0x0003e20000100800 */
[----:B0-----:R-:W-:Y:S02]  /*d0b0*/  LEA R8, P4, R4, R13, 0x1 ;  /* 0x0000000d04087211 */ /* 0x001fe400078808ff */
[----:B-1----:R-:W-:-:S03]  /*d0c0*/  LEA.HI.X.SX32 R9, R23, R0, 0x1, P3 ;  /* 0x0000000017097211 */ /* 0x002fc600018f0eff */
[----:B------:R-:W-:Y:S04]  /*d0d0*/  STL [R1+0x2258], R8 ;  /* 0x0022580801007387 */ /* 0x000fe80000100800 */
[----:B------:R0:W-:Y:S04]  /*d0e0*/  STL [R1+0x224c], R9 ;  /* 0x00224c0901007387 */ /* 0x0001e80000100800 */
[----:B0-----:R-:W4:Y:S01]  /*d0f0*/  LDL.LU R9, [R1+0xf4] ;  /* 0x0000f40001097983 */ /* 0x001f220000300800 */
[-C--:B---3--:R-:W-:Y:S02]  /*d100*/  LEA R20, P2, R17, R13.reuse, 0x1 ;  /* 0x0000000d11147211 */ /* 0x088fe400078408ff */
[----:B------:R-:W-:-:S05]  /*d110*/  LEA R8, P3, R18, R13, 0x1 ;  /* 0x0000000d12087211 */ /* 0x000fca00078608ff */
[----:B------:R0:W-:Y:S04]  /*d120*/  STL [R1+0x2250], R8 ;  /* 0x0022500801007387 */ /* 0x0001e80000100800 */
[----:B0-----:R-:W3:Y:S04]  /*d130*/  LDL.LU R8, [R1+0xfc] ;  /* 0x0000fc0001087983 */ /* 0x001ee80000300800 */
[----:B------:R0:W-:Y:S04]  /*d140*/  STL [R1+0x1f78], R19 ;  /* 0x001f781301007387 */ /* 0x0001e80000100800 */
[----:B------:R1:W-:Y:S01]  /*d150*/  STL [R1+0x1f98], R20 ;  /* 0x001f981401007387 */ /* 0x0003e20000100800 */
[----:B0-----:R-:W-:-:S03]  /*d160*/  LEA.HI.X.SX32 R19, R7, R0, 0x1, P1 ;  /* 0x0000000007137211 */ /* 0x001fc600008f0eff */
[----:B------:R-:W3:Y:S01]  /*d170*/  LDL.LU R7, [R1+0x108] ;  /* 0x0001080001077983 */ /* 0x000ee20000300800 */
[----:B-1----:R-:W-:-:S03]  /*d180*/  LEA R20, P1, R16, R13, 0x1 ;  /* 0x0000000d10147211 */ /* 0x002fc600078208ff */
        /* <DEDUP_REMOVED lines=10> */
[----:B------:R0:W-:Y:S02]  /*d230*/  STL [R1+0x1f84], R19 ;  /* 0x001f841301007387 */ /* 0x0001e40000100800 */
[----:B0-----:R-:W-:Y:S02]  /*d240*/  LEA.HI.X.SX32 R19, R5, R0, 0x1, P5 ;  /* 0x0000000005137211 */ /* 0x001fe400028f0eff */
[----:B------:R-:W3:Y:S04]  /*d250*/  LDL.LU R5, [R1+0x198] ;  /* 0x0001980001057983 */ /* 0x000ee80000300800 */
[----:B------:R0:W-:Y:S04]  /*d260*/  STL [R1+0x1fb0], R20 ;  /* 0x001fb01401007387 */ /* 0x0001e80000100800 */
[----:B------:R1:W-:Y:S01]  /*d270*/  STL [R1+0x1f88], R19 ;  /* 0x001f881301007387 */ /* 0x0003e20000100800 */
[----:B0-----:R-:W-:-:S02]  /*d280*/  LEA R20, P5, R14, R13, 0x1 ;  /* 0x0000000d0e147211 */ /* 0x001fc400078a08ff */
[-C--:B-1----:R-:W-:Y:S02]  /*d290*/  LEA.HI.X.SX32 R19, R4, R0.reuse, 0x1, P4 ;  /* 0x0000000004137211 */ /* 0x082fe400020f0eff */
[----:B------:R-:W3:Y:S04]  /*d2a0*/  LDL.LU R4, [R1+0x194] ;  /* 0x0001940001047983 */ /* 0x000ee80000300800 */
[----:B------:R-:W-:Y:S04]  /*d2b0*/  STL [R1+0x1fb8], R20 ;  /* 0x001fb81401007387 */ /* 0x000fe80000100800 */
[----:B------:R0:W-:Y:S02]  /*d2c0*/  STL [R1+0x1f8c], R19 ;  /* 0x001f8c1301007387 */ /* 0x0001e40000100800 */
[----:B0-----:R-:W-:-:S02]  /*d2d0*/  LEA.HI.X.SX32 R19, R18, R0, 0x1, P3 ;  /* 0x0000000012137211 */ /* 0x001fc400018f0eff */
[----:B------:R-:W3:Y:S01]  /*d2e0*/  LDL.LU R18, [R1+0x190] ;  /* 0x0001900001127983 */ /* 0x000ee20000300800 */
[----:B--2---:R-:W-:-:S05]  /*d2f0*/  LEA R20, P4, R12, R13, 0x1 ;  /* 0x0000000d0c147211 */ /* 0x004fca00078808ff */
[----:B------:R4:W-:Y:S04]  /*d300*/  STL [R1+0x1fc0], R20 ;  /* 0x001fc01401007387 */ /* 0x0009e80000100800 */
[----:B------:R0:W-:Y:S01]  /*d310*/  STL [R1+0x1f90], R19 ;  /* 0x001f901301007387 */ /* 0x0001e20000100800 */
[-C--:B----4-:R-:W-:Y:S02]  /*d320*/  LEA R20, P3, R3, R13.reuse, 0x1 ;  /* 0x0000000d03147211 */ /* 0x090fe400078608ff */
[----:B0-----:R-:W-:Y:S02]  /*d330*/  LEA.HI.X.SX32 R19, R17, R0, 0x1, P2 ;  /* 0x0000000011137211 */ /* 0x001fe400010f0eff */
[----:B------:R-:W2:Y:S04]  /*d340*/  LDL.LU R17, [R1+0x18c] ;  /* 0x00018c0001117983 */ /* 0x000ea80000300800 */
[----:B------:R0:W-:Y:S04]  /*d350*/  STL [R1+0x1fc8], R20 ;  /* 0x001fc81401007387 */ /* 0x0001e80000100800 */
[----:B------:R1:W-:Y:S01]  /*d360*/  STL [R1+0x1f94], R19 ;  /* 0x001f941301007387 */ /* 0x0003e20000100800 */
[----:B0-----:R-:W-:-:S02]  /*d370*/  LEA R20, P2, R11, R13, 0x1 ;  /* 0x0000000d0b147211 */ /* 0x001fc400078408ff */
[----:B-1----:R-:W-:Y:S02]  /*d380*/  LEA.HI.X.SX32 R19, R16, R0, 0x1, P1 ;  /* 0x0000000010137211 */ /* 0x002fe400008f0eff */
[----:B------:R-:W4:Y:S04]  /*d390*/  LDL.LU R16, [R1+0x188] ;  /* 0x0001880001107983 */ /* 0x000f280000300800 */
[----:B------:R0:W-:Y:S04]  /*d3a0*/  STL [R1+0x1fd0], R20 ;  /* 0x001fd01401007387 */ /* 0x0001e80000100800 */
[----:B------:R1:W-:Y:S01]  /*d3b0*/  STL [R1+0x1f9c], R19 ;  /* 0x001f9c1301007387 */ /* 0x0003e20000100800 */
[----:B0-----:R-:W-:-:S02]  /*d3c0*/  LEA R20, P1, R10, R13, 0x1 ;  /* 0x0000000d0a147211 */ /* 0x001fc400078208ff */
[----:B-1----:R-:W-:-:S03]  /*d3d0*/  LEA.HI.X.SX32 R19, R26, R0, 0x1, P0 ;  /* 0x000000001a137211 */ /* 0x002fc600000f0eff */
[----:B------:R0:W-:Y:S04]  /*d3e0*/  STL [R1+0x1fd8], R20 ;  /* 0x001fd81401007387 */ /* 0x0001e80000100800 */
[----:B------:R-:W4:Y:S04]  /*d3f0*/  LDL.LU R26, [R1+0x184] ;  /* 0x00018400011a7983 */ /* 0x000f280000300800 */
[----:B------:R1:W-:Y:S01]  /*d400*/  STL [R1+0x1fa4], R19 ;  /* 0x001fa41301007387 */ /* 0x0003e20000100800 */
[----:B0-----:R-:W-:-:S03]  /*d410*/  LEA.HI.X.SX32 R20, R15, R0, 0x1, P6 ;  /* 0x000000000f147211 */ /* 0x001fc600030f0eff */
[----:B------:R-:W4:Y:S01]  /*d420*/  LDL.LU R15, [R1+0x180] ;  /* 0x00018000010f7983 */ /* 0x000f220000300800 */
[----:B-1----:R-:W-:-:S05]  /*d430*/  LEA R19, P0, R9, R13, 0x1 ;  /* 0x0000000d09137211 */ /* 0x002fca00078008ff */
[----:B------:R-:W-:Y:S04]  /*d440*/  STL [R1+0x1fe0], R19 ;  /* 0x001fe01301007387 */ /* 0x000fe80000100800 */
[----:B------:R0:W-:Y:S02]  /*d450*/  STL [R1+0x1fac], R20 ;  /* 0x001fac1401007387 */ /* 0x0001e40000100800 */
[----:B0-----:R-:W-:Y:S02]  /*d460*/  LEA.HI.X.SX32 R20, R14, R0, 0x1, P5 ;  /* 0x000000000e147211 */ /* 0x001fe400028f0eff */
[----:B------:R-:W4:Y:S01]  /*d470*/  LDL.LU R14, [R1+0x17c] ;  /* 0x00017c00010e7983 */ /* 0x000f220000300800 */
[----:B---3--:R-:W-:-:S05]  /*d480*/  LEA R19, P6, R8, R13, 0x1 ;  /* 0x0000000d08137211 */ /* 0x008fca00078c08ff */
[----:B------:R0:W-:Y:S04]  /*d490*/  STL [R1+0x1fe8], R19 ;  /* 0x001fe81301007387 */ /* 0x0001e80000100800 */
[----:B------:R1:W-:Y:S01]  /*d4a0*/  STL [R1+0x1fb4], R20 ;  /* 0x001fb41401007387 */ /* 0x0003e20000100800 */
[-C--:B0-----:R-:W-:Y:S02]  /*d4b0*/  LEA R19, P5, R7, R13.reuse, 0x1 ;  /* 0x0000000d07137211 */ /* 0x081fe400078a08ff */
[----:B-1----:R-:W-:Y:S02]  /*d4c0*/  LEA.HI.X.SX32 R20, R12, R0, 0x1, P4 ;  /* 0x000000000c147211 */ /* 0x002fe400020f0eff */
[----:B------:R-:W3:Y:S04]  /*d4d0*/  LDL.LU R12, [R1+0x178] ;  /* 0x00017800010c7983 */ /* 0x000ee80000300800 */
[----:B------:R0:W-:Y:S04]  /*d4e0*/  STL [R1+0x1ff0], R19 ;  /* 0x001ff01301007387 */ /* 0x0001e80000100800 */
[----:B------:R1:W-:Y:S01]  /*d4f0*/  STL [R1+0x1fbc], R20 ;  /* 0x001fbc1401007387 */ /* 0x0003e20000100800 */
[----:B0-----:R-:W-:-:S02]  /*d500*/  LEA R19, P4, R6, R13, 0x1 ;  /* 0x0000000d06137211 */ /* 0x001fc400078808ff */
        /* <DEDUP_REMOVED lines=26> */
[----:B------:R-:W-:Y:S02]  /*d6b0*/  LEA.HI.X.SX32 R6, R6, R0, 0x1, P4 ;  /* 0x0000000006067211 */ /* 0x000fe400020f0eff */
[----:B--2---:R-:W-:-:S05]  /*d6c0*/  LEA R19, P6, R17, R13, 0x1 ;  /* 0x0000000d11137211 */ /* 0x004fca00078c08ff */
[----:B------:R4:W-:Y:S04]  /*d6d0*/  STL [R1+0x2020], R19 ;  /* 0x0020201301007387 */ /* 0x0009e80000100800 */
[----:B------:R-:W-:Y:S01]  /*d6e0*/  STL [R1+0x1fec], R20 ;  /* 0x001fec1401007387 */ /* 0x000fe20000100800 */
[----:B----4-:R-:W-:-:S05]  /*d6f0*/  LEA R19, P5, R16, R13, 0x1 ;  /* 0x0000000d10137211 */ /* 0x010fca00078a08ff */
[----:B------:R0:W-:Y:S04]  /*d700*/  STL [R1+0x2028], R19 ;  /* 0x0020281301007387 */ /* 0x0001e80000100800 */
[----:B------:R1:W-:Y:S01]  /*d710*/  STL [R1+0x1ff4], R6 ;  /* 0x001ff40601007387 */ /* 0x0003e20000100800 */
[----:B0-----:R-:W-:-:S03]  /*d720*/  LEA.HI.X.SX32 R19, R27, R0, 0x1, P3 ;  /* 0x000000001b137211 */ /* 0x001fc600018f0eff */
[----:B-1----:R-:W2:Y:S01]  /*d730*/  LDL.LU R6, [R1+0x15c] ;  /* 0x00015c0001067983 */ /* 0x002ea20000300800 */
[----:B------:R-:W-:-:S05]  /*d740*/  LEA R20, P4, R26, R13, 0x1 ;  /* 0x0000000d1a147211 */ /* 0x000fca00078808ff */
[----:B------:R0:W-:Y:S04]  /*d750*/  STL [R1+0x2030], R20 ;  /* 0x0020301401007387 */ /* 0x0001e80000100800 */
[----:B------:R-:W4:Y:S01]  /*d760*/  LDL.LU R27, [R1+0x158] ;  /* 0x00015800011b7983 */ /* 0x000f220000300800 */
[----:B0-----:R-:W-:-:S03]  /*d770*/  LEA R20, P3, R15, R13, 0x1 ;  /* 0x0000000d0f147211 */ /* 0x001fc600078608ff */
[----:B------:R0:W-:Y:S04]  /*d780*/  STL [R1+0x1ffc], R19 ;  /* 0x001ffc1301007387 */ /* 0x0001e80000100800 */
[----:B------:R1:W-:Y:S01]  /*d790*/  STL [R1+0x2038], R20 ;  /* 0x0020381401007387 */ /* 0x0003e20000100800 */
[----:B0-----:R-:W-:-:S03]  /*d7a0*/  LEA.HI.X.SX32 R19, R5, R0, 0x1, P2 ;  /* 0x0000000005137211 */ /* 0x001fc600010f0eff */
[----:B------:R-:W4:Y:S04]  /*d7b0*/  LDL.LU R5, [R1+0x154] ;  /* 0x0001540001057983 */ /* 0x000f280000300800 */
[----:B------:R0:W-:Y:S01]  /*d7c0*/  STL [R1+0x2004], R19 ;  /* 0x0020041301007387 */ /* 0x0001e20000100800 */
[----:B-1----:R-:W-:-:S05]  /*d7d0*/  LEA R20, P2, R14, R13, 0x1 ;  /* 0x0000000d0e147211 */ /* 0x002fca00078408ff */
[----:B------:R-:W-:Y:S01]  /*d7e0*/  STL [R1+0x2040], R20 ;  /* 0x0020401401007387 */ /* 0x000fe20000100800 */
[----:B0-----:R-:W-:-:S03]  /*d7f0*/  LEA.HI.X.SX32 R19, R4, R0, 0x1, P1 ;  /* 0x0000000004137211 */ /* 0x001fc600008f0eff */
[----:B------:R-:W4:Y:S04]  /*d800*/  LDL.LU R4, [R1+0x150] ;  /* 0x0001500001047983 */ /* 0x000f280000300800 */
[----:B------:R0:W-:Y:S02]  /*d810*/  STL [R1+0x200c], R19 ;  /* 0x00200c1301007387 */ /* 0x0001e40000100800 */
[----:B0-----:R-:W-:Y:S02]  /*d820*/  LEA.HI.X.SX32 R19, R18, R0, 0x1, P0 ;  /* 0x0000000012137211 */ /* 0x001fe400000f0eff */
[----:B---3--:R-:W-:-:S05]  /*d830*/  LEA R20, P1, R12, R13, 0x1 ;  /* 0x0000000d0c147211 */ /* 0x008fca00078208ff */
[----:B------:R0:W-:Y:S04]  /*d840*/  STL [R1+0x2048], R20 ;  /* 0x0020481401007387 */ /* 0x0001e80000100800 */
[----:B------:R-:W3:Y:S04]  /*d850*/  LDL.LU R18, [R1+0x14c] ;  /* 0x00014c0001127983 */ /* 0x000ee80000300800 */
[----:B------:R1:W-:Y:S01]  /*d860*/  STL [R1+0x2014], R19 ;  /* 0x0020141301007387 */ /* 0x0003e20000100800 */
[----:B0-----:R-:W-:Y:S02]  /*d870*/  LEA R20, P0, R3, R13, 0x1 ;  /* 0x0000000d03147211 */ /* 0x001fe400078008ff */
[----:B-1----:R-:W-:-:S02]  /*d880*/  LEA.HI.X.SX32 R19, R17, R0, 0x1, P6 ;  /* 0x0000000011137211 */ /* 0x002fc400030f0eff */
[----:B------:R-:W3:Y:S04]  /*d890*/  LDL.LU R17, [R1+0x148] ;  /* 0x0001480001117983 */ /* 0x000ee80000300800 */
[----:B------:R0:W-:Y:S04]  /*d8a0*/  STL [R1+0x2050], R20 ;  /* 0x0020501401007387 */ /* 0x0001e80000100800 */
        /* <DEDUP_REMOVED lines=22> */
[----:B-1----:R-:W-:-:S03]  /*da10*/  LEA.HI.X.SX32 R19, R12, R0, 0x1, P1 ;  /* 0x000000000c137211 */ /* 0x002fc600008f0eff */
[----:B------:R0:W-:Y:S04]  /*da20*/  STL [R1+0x2078], R20 ;  /* 0x0020781401007387 */ /* 0x0001e80000100800 */
[----:B------:R-:W3:Y:S04]  /*da30*/  LDL.LU R12, [R1+0x134] ;  /* 0x00013400010c7983 */ /* 0x000ee80000300800 */
[----:B------:R2:W-:Y:S01]  /*da40*/  STL [R1+0x2044], R19 ;  /* 0x0020441301007387 */ /* 0x0005e20000100800 */
[----:B0-----:R-:W-:-:S03]  /*da50*/  LEA.HI.X.SX32 R20, R3, R0, 0x1, P0 ;  /* 0x0000000003147211 */ /* 0x001fc600000f0eff */
        /* <DEDUP_REMOVED lines=15> */
[-C--:B-1----:R-:W-:Y:S02]  /*db50*/  LEA.HI.X.SX32 R20, R9, R0.reuse, 0x1, P4 ;  /* 0x0000000009147211 */ /* 0x082fe400020f0eff */
[----:B------:R-:W4:Y:S04]  /*db60*/  LDL.LU R9, [R1+0x120] ;  /* 0x0001200001097983 */ /* 0x000f280000300800 */
[----:B------:R-:W-:Y:S04]  /*db70*/  STL [R1+0x2098], R19 ;  /* 0x0020981301007387 */ /* 0x000fe80000100800 */
[----:B------:R0:W-:Y:S02]  /*db80*/  STL [R1+0x2064], R20 ;  /* 0x0020641401007387 */ /* 0x0001e40000100800 */
[----:B0-----:R-:W-:-:S02]  /*db90*/  LEA.HI.X.SX32 R20, R8, R0, 0x1, P3 ;  /* 0x0000000008147211 */ /* 0x001fc400018f0eff */
[----:B------:R-:W4:Y:S01]  /*dba0*/  LDL.LU R8, [R1+0x11c] ;  /* 0x00011c0001087983 */ /* 0x000f220000300800 */
[----:B------:R-:W-:Y:S02]  /*dbb0*/  LEA.HI.X.SX32 R4, R4, R0, 0x1, P5 ;  /* 0x0000000004047211 */ /* 0x000fe400028f0eff */
        /* <DEDUP_REMOVED lines=23> */
[----:B0-----:R-:W-:-:S05]  /*dd30*/  LEA R19, P6, R14, R13, 0x1 ;  /* 0x0000000d0e137211 */ /* 0x001fca00078c08ff */
[----:B------:R-:W-:Y:S04]  /*dd40*/  STL [R1+0x20c8], R19 ;  /* 0x0020c81301007387 */ /* 0x000fe80000100800 */
[----:B------:R0:W-:Y:S01]  /*dd50*/  STL [R1+0x2094], R4 ;  /* 0x0020940401007387 */ /* 0x0001e20000100800 */
[----:B-1----:R-:W-:-:S03]  /*dd60*/  LEA.HI.X.SX32 R20, R18, R0, 0x1, P4 ;  /* 0x0000000012147211 */ /* 0x002fc600020f0eff */
[----:B0-----:R-:W3:Y:S01]  /*dd70*/  LDL.LU R4, [R1+0x100] ;  /* 0x0001000001047983 */ /* 0x001ee20000300800 */
[----:B------:R-:W-:-:S05]  /*dd80*/  LEA R19, P5, R12, R13, 0x1 ;  /* 0x0000000d0c137211 */ /* 0x000fca00078a08ff */
[----:B------:R0:W-:Y:S01]  /*dd90*/  STL [R1+0x20d0], R19 ;  /* 0x0020d01301007387 */ /* 0x0001e20000100800 */
[----:B------:R-:W-:-:S03]  /*dda0*/  LEA R18, P4, R3, R13, 0x1 ;  /* 0x0000000d03127211 */ /* 0x000fc600078808ff */
[----:B0-----:R-:W3:Y:S04]  /*ddb0*/  LDL.LU R19, [R1+0xf8] ;  /* 0x0000f80001137983 */ /* 0x001ee80000300800 */
[----:B------:R-:W-:Y:S04]  /*ddc0*/  STL [R1+0x209c], R20 ;  /* 0x00209c1401007387 */ /* 0x000fe80000100800 */
[----:B------:R0:W-:Y:S04]  /*ddd0*/  STL [R1+0x20d8], R18 ;  /* 0x0020d81201007387 */ /* 0x0001e80000100800 */
[----:B0-----:R-:W3:Y:S01]  /*dde0*/  LDL.LU R18, [R1+0xf0] ;  /* 0x0000f00001127983 */ /* 0x001ee20000300800 */
[----:B------:R-:W-:-:S05]  /*ddf0*/  LEA.HI.X.SX32 R17, R17, R0, 0x1, P3 ;  /* 0x0000000011117211 */ /* 0x000fca00018f0eff */
[----:B------:R0:W-:Y:S02]  /*de00*/  STL [R1+0x20a4], R17 ;  /* 0x0020a41101007387 */ /* 0x0001e40000100800 */
[----:B0-----:R-:W-:Y:S02]  /*de10*/  LEA.HI.X.SX32 R17, R16, R0, 0x1, P2 ;  /* 0x0000000010117211 */ /* 0x001fe400010f0eff */
[----:B--2---:R-:W-:-:S05]  /*de20*/  LEA R20, P3, R11, R13, 0x1 ;  /* 0x0000000d0b147211 */ /* 0x004fca00078608ff */
[----:B------:R-:W-:Y:S04]  /*de30*/  STL [R1+0x20e0], R20 ;  /* 0x0020e01401007387 */ /* 0x000fe80000100800 */
[----:B------:R0:W-:Y:S01]  /*de40*/  STL [R1+0x20ac], R17 ;  /* 0x0020ac1101007387 */ /* 0x0001e20000100800 */
[----:B------:R-:W-:-:S03]  /*de50*/  LEA.HI.X.SX32 R16, R26, R0, 0x1, P1 ;  /* 0x000000001a107211 */ /* 0x000fc600008f0eff */
[----:B0-----:R-:W2:Y:S01]  /*de60*/  LDL.LU R17, [R1+0xe8] ;  /* 0x0000e80001117983 */ /* 0x001ea20000300800 */
[----:B----4-:R-:W-:-:S05]  /*de70*/  LEA R20, P2, R10, R13, 0x1 ;  /* 0x0000000d0a147211 */ /* 0x010fca00078408ff */
[----:B------:R0:W-:Y:S04]  /*de80*/  STL [R1+0x20e8], R20 ;  /* 0x0020e81401007387 */ /* 0x0001e80000100800 */
[----:B------:R-:W4:Y:S01]  /*de90*/  LDL.LU R26, [R1+0xe4] ;  /* 0x0000e400011a7983 */ /* 0x000f220000300800 */
[----:B------:R-:W-:-:S03]  /*dea0*/  LEA.HI.X.SX32 R15, R15, R0, 0x1, P0 ;  /* 0x000000000f0f7211 */ /* 0x000fc600000f0eff */
[----:B------:R1:W-:Y:S01]  /*deb0*/  STL [R1+0x20b4], R16 ;  /* 0x0020b41001007387 */ /* 0x0003e20000100800 */
[----:B0-----:R-:W-:-:S03]  /*dec0*/  LEA R20, P1, R9, R13, 0x1 ;  /* 0x0000000d09147211 */ /* 0x001fc600078208ff */
[----:B-1----:R-:W4:Y:S04]  /*ded0*/  LDL.LU R16, [R1+0xe0] ;  /* 0x0000e00001107983 */ /* 0x002f280000300800 */
[----:B------:R0:W-:Y:S01]  /*dee0*/  STL [R1+0x20f0], R20 ;  /* 0x0020f01401007387 */ /* 0x0001e20000100800 */
[----:B------:R-:W-:-:S03]  /*def0*/  LEA.HI.X.SX32 R14, R14, R0, 0x1, P6 ;  /* 0x000000000e0e7211 */ /* 0x000fc600030f0eff */
[----:B------:R1:W-:Y:S01]  /*df00*/  STL [R1+0x20bc], R15 ;  /* 0x0020bc0f01007387 */ /* 0x0003e20000100800 */
[-C--:B------:R-:W-:Y:S02]  /*df10*/  LEA.HI.X.SX32 R12, R12, R0.reuse, 0x1, P5 ;  /* 0x000000000c0c7211 */ /* 0x080fe400028f0eff */
[----:B0-----:R-:W-:Y:S01]  /*df20*/  LEA R20, P0, R8, R13, 0x1 ;  /* 0x0000000d08147211 */ /* 0x001fe200078008ff */
[----:B-1----:R-:W4:Y:S04]  /*df30*/  LDL.LU R15, [R1+0xdc] ;  /* 0x0000dc00010f7983 */ /* 0x002f280000300800 */
[----:B------:R-:W-:Y:S04]  /*df40*/  STL [R1+0x20f8], R20 ;  /* 0x0020f81401007387 */ /* 0x000fe80000100800 */
[----:B------:R0:W-:Y:S04]  /*df50*/  STL [R1+0x20c4], R14 ;  /* 0x0020c40e01007387 */ /* 0x0001e80000100800 */
[----:B0-----:R-:W4:Y:S01]  /*df60*/  LDL.LU R14, [R1+0xd4] ;  /* 0x0000d400010e7983 */ /* 0x001f220000300800 */
[----:B------:R-:W-:-:S02]  /*df70*/  LEA.HI.X.SX32 R10, R10, R0, 0x1, P2 ;  /* 0x000000000a0a7211 */ /* 0x000fc400010f0eff */
[-C--:B------:R-:W-:Y:S02]  /*df80*/  LEA.HI.X.SX32 R9, R9, R0.reuse, 0x1, P1 ;  /* 0x0000000009097211 */ /* 0x080fe400008f0eff */
[----:B------:R-:W-:Y:S02]  /*df90*/  LEA.HI.X.SX32 R8, R8, R0, 0x1, P0 ;  /* 0x0000000008087211 */ /* 0x000fe400000f0eff */
[----:B---3--:R-:W-:-:S05]  /*dfa0*/  LEA R20, P6, R7, R13, 0x1 ;  /* 0x0000000d07147211 */ /* 0x008fca00078c08ff */
[----:B------:R-:W-:Y:S04]  /*dfb0*/  STL [R1+0x2100], R20 ;  /* 0x0021001401007387 */ /* 0x000fe80000100800 */
[----:B------:R0:W-:Y:S02]  /*dfc0*/  STL [R1+0x20cc], R12 ;  /* 0x0020cc0c01007387 */ /* 0x0001e40000100800 */
[-C--:B0-----:R-:W-:Y:S02]  /*dfd0*/  LEA.HI.X.SX32 R12, R3, R0.reuse, 0x1, P4 ;  /* 0x00000000030c7211 */ /* 0x081fe400020f0eff */
[----:B------:R-:W-:Y:S01]  /*dfe0*/  LEA R20, P5, R6, R13, 0x1 ;  /* 0x0000000d06147211 */ /* 0x000fe200078a08ff */
[----:B------:R-:W3:Y:S04]  /*dff0*/  LDL.LU R3, [R1+0xcc] ;  /* 0x0000cc0001037983 */ /* 0x000ee80000300800 */
[----:B------:R0:W-:Y:S04]  /*e000*/  STL [R1+0x2108], R20 ;  /* 0x0021081401007387 */ /* 0x0001e80000100800 */
[----:B------:R1:W-:Y:S01]  /*e010*/  STL [R1+0x20d4], R12 ;  /* 0x0020d40c01007387 */ /* 0x0003e20000100800 */
[----:B0-----:R-:W-:-:S02]  /*e020*/  LEA.HI.X.SX32 R20, R11, R0, 0x1, P3 ;  /* 0x000000000b147211 */ /* 0x001fc400018f0eff */
[-C--:B------:R-:W-:Y:S01]  /*e030*/  LEA R21, P4, R27, R13.reuse, 0x1 ;  /* 0x0000000d1b157211 */ /* 0x080fe200078808ff */
[----:B-1----:R-:W3:Y:S04]  /*e040*/  LDL.LU R12, [R1+0xc8] ;  /* 0x0000c800010c7983 */ /* 0x002ee80000300800 */
[----:B------:R-:W-:Y:S04]  /*e050*/  STL [R1+0x2110], R21 ;  /* 0x0021101501007387 */ /* 0x000fe80000100800 */
[----:B------:R-:W-:Y:S01]  /*e060*/  STL [R1+0x20dc], R20 ;  /* 0x0020dc1401007387 */ /* 0x000fe20000100800 */
[----:B------:R-:W-:-:S05]  /*e070*/  LEA R11, P3, R5, R13, 0x1 ;  /* 0x0000000d050b7211 */ /* 0x000fca00078608ff */
[----:B------:R0:W-:Y:S04]  /*e080*/  STL [R1+0x2118], R11 ;  /* 0x0021180b01007387 */ /* 0x0001e80000100800 */
[----:B0-----:R-:W3:Y:S04]  /*e090*/  LDL.LU R11, [R1+0xc0] ;  /* 0x0000c000010b7983 */ /* 0x001ee80000300800 */
[----:B------:R0:W-:Y:S04]  /*e0a0*/  STL [R1+0x20e4], R10 ;  /* 0x0020e40a01007387 */ /* 0x0001e80000100800 */
[----:B0-----:R-:W3:Y:S01]  /*e0b0*/  LDL.LU R10, [R1+0xb8] ;  /* 0x0000b800010a7983 */ /* 0x001ee20000300800 */
[----:B------:R-:W-:-:S05]  /*e0c0*/  LEA R20, P2, R4, R13, 0x1 ;  /* 0x0000000d04147211 */ /* 0x000fca00078408ff */
[----:B------:R-:W-:Y:S04]  /*e0d0*/  STL [R1+0x2120], R20 ;  /* 0x0021201401007387 */ /* 0x000fe80000100800 */
[----:B------:R0:W-:Y:S04]  /*e0e0*/  STL [R1+0x20ec], R9 ;  /* 0x0020ec0901007387 */ /* 0x0001e80000100800 */
[----:B0-----:R-:W3:Y:S01]  /*e0f0*/  LDL.LU R9, [R1+0xac] ;  /* 0x0000ac0001097983 */ /* 0x001ee20000300800 */
[----:B------:R-:W-:-:S05]  /*e100*/  LEA R20, P1, R19, R13, 0x1 ;  /* 0x0000000d13147211 */ /* 0x000fca00078208ff */
[----:B------:R-:W-:Y:S04]  /*e110*/  STL [R1+0x2128], R20 ;  /* 0x0021281401007387 */ /* 0x000fe80000100800 */
[----:B------:R0:W-:Y:S01]  /*e120*/  STL [R1+0x20f4], R8 ;  /* 0x0020f40801007387 */ /* 0x0001e20000100800 */
[----:B------:R-:W-:-:S03]  /*e130*/  LEA R21, P0, R18, R13, 0x1 ;  /* 0x0000000d12157211 */ /* 0x000fc600078008ff */
[----:B0-----:R-:W3:Y:S01]  /*e140*/  LDL.LU R8, [R1+0xa8] ;  /* 0x0000a80001087983 */ /* 0x001ee20000300800 */
[----:B------:R-:W-:-:S03]  /*e150*/  LEA.HI.X.SX32 R20, R7, R0, 0x1, P6 ;  /* 0x0000000007147211 */ /* 0x000fc600030f0eff */
[----:B------:R0:W-:Y:S04]  /*e160*/  STL [R1+0x2130], R21 ;  /* 0x0021301501007387 */ /* 0x0001e80000100800 */
[----:B------:R-:W3:Y:S04]  /*e170*/  LDL.LU R7, [R1+0xa0] ;  /* 0x0000a00001077983 */ /* 0x000ee80000300800 */
[----:B------:R4:W-:Y:S01]  /*e180*/  STL [R1+0x20fc], R20 ;  /* 0x0020fc1401007387 */ /* 0x0009e20000100800 */
[----:B0-----:R-:W-:Y:S02]  /*e190*/  LEA.HI.X.SX32 R21, R6, R0, 0x1, P5 ;  /* 0x0000000006157211 */ /* 0x001fe400028f0eff */
[----:B--2---:R-:W-:-:S05]  /*e1a0*/  LEA R23, P6, R17, R13, 0x1 ;  /* 0x0000000d11177211 */ /* 0x004fca00078c08ff */
[----:B------:R-:W-:Y:S04]  /*e1b0*/  STL [R1+0x2138], R23 ;  /* 0x0021381701007387 */ /* 0x000fe80000100800 */
[----:B------:R-:W2:Y:S01]  /*e1c0*/  LDL.LU R6, [R1+0x9c] ;  /* 0x00009c0001067983 */ /* 0x000ea20000300800 */
[----:B----4-:R-:W-:-:S03]  /*e1d0*/  LEA R20, P5, R26, R13, 0x1 ;  /* 0x0000000d1a147211 */ /* 0x010fc600078a08ff */
[----:B------:R0:W-:Y:S04]  /*e1e0*/  STL [R1+0x2104], R21 ;  /* 0x0021041501007387 */ /* 0x0001e80000100800 */
[----:B------:R1:W-:Y:S01]  /*e1f0*/  STL [R1+0x2140], R20 ;  /* 0x0021401401007387 */ /* 0x0003e20000100800 */
[----:B0-----:R-:W-:-:S03]  /*e200*/  LEA.HI.X.SX32 R21, R27, R0, 0x1, P4 ;  /* 0x000000001b157211 */ /* 0x001fc600020f0eff */
[----:B------:R-:W4:Y:S01]  /*e210*/  LDL.LU R27, [R1+0x98] ;  /* 0x00009800011b7983 */ /* 0x000f220000300800 */
[----:B-1----:R-:W-:-:S03]  /*e220*/  LEA R20, P4, R16, R13, 0x1 ;  /* 0x0000000d10147211 */ /* 0x002fc600078808ff */
        /* <DEDUP_REMOVED lines=11> */
[----:B------:R-:W-:Y:S01]  /*e2e0*/  STL [R1+0x2158], R20 ;  /* 0x0021581401007387 */ /* 0x000fe20000100800 */
[-C--:B0-----:R-:W-:Y:S02]  /*e2f0*/  LEA.HI.X.SX32 R21, R19, R0.reuse, 0x1, P1 ;  /* 0x0000000013157211 */ /* 0x081fe400008f0eff */
[-C--:B------:R-:W-:Y:S02]  /*e300*/  LEA.HI.X.SX32 R19, R18, R0.reuse, 0x1, P0 ;  /* 0x0000000012137211 */ /* 0x080fe400000f0eff */
[-C--:B------:R-:W-:Y:S01]  /*e310*/  LEA.HI.X.SX32 R17, R17, R0.reuse, 0x1, P6 ;  /* 0x0000000011117211 */ /* 0x080fe200030f0eff */
[----:B------:R0:W-:Y:S04]  /*e320*/  STL [R1+0x2124], R21 ;  /* 0x0021241501007387 */ /* 0x0001e80000100800 */
[----:B0-----:R-:W4:Y:S01]  /*e330*/  LDL.LU R21, [R1+0x84] ;  /* 0x0000840001157983 */ /* 0x001f220000300800 */
[----:B------:R-:W-:-:S02]  /*e340*/  LEA.HI.X.SX32 R15, R15, R0, 0x1, P3 ;  /* 0x000000000f0f7211 */ /* 0x000fc400018f0eff */
[----:B---3--:R-:W-:-:S05]  /*e350*/  LEA R20, P1, R3, R13, 0x1 ;  /* 0x0000000d03147211 */ /* 0x008fca00078208ff */
[----:B------:R0:W-:Y:S04]  /*e360*/  STL [R1+0x2160], R20 ;  /* 0x0021601401007387 */ /* 0x0001e80000100800 */
[----:B------:R-:W-:Y:S01]  /*e370*/  STL [R1+0x212c], R19 ;  /* 0x00212c1301007387 */ /* 0x000fe20000100800 */
[----:B------:R-:W-:-:S05]  /*e380*/  LEA R18, P0, R12, R13, 0x1 ;  /* 0x0000000d0c127211 */ /* 0x000fca00078008ff */
[----:B------:R-:W-:Y:S04]  /*e390*/  STL [R1+0x2168], R18 ;  /* 0x0021681201007387 */ /* 0x000fe80000100800 */
[----:B------:R1:W-:Y:S04]  /*e3a0*/  STL [R1+0x2134], R17 ;  /* 0x0021341101007387 */ /* 0x0003e80000100800 */
[----:B0-----:R-:W3:Y:S01]  /*e3b0*/  LDL.LU R20, [R1+0x80] ;  /* 0x0000800001147983 */ /* 0x001ee20000300800 */
[----:B-1----:R-:W-:Y:S02]  /*e3c0*/  LEA.HI.X.SX32 R17, R26, R0, 0x1, P5 ;  /* 0x000000001a117211 */ /* 0x002fe400028f0eff */
[----:B------:R-:W-:-:S05]  /*e3d0*/  LEA R18, P6, R11, R13, 0x1 ;  /* 0x0000000d0b127211 */ /* 0x000fca00078c08ff */
[----:B------:R0:W-:Y:S04]  /*e3e0*/  STL [R1+0x2170], R18 ;  /* 0x0021701201007387 */ /* 0x0001e80000100800 */
[----:B------:R-:W3:Y:S04]  /*e3f0*/  LDL.LU R26, [R1+0x7c] ;  /* 0x00007c00011a7983 */ /* 0x000ee80000300800 */
[----:B------:R1:W-:Y:S01]  /*e400*/  STL [R1+0x213c], R17 ;  /* 0x00213c1101007387 */ /* 0x0003e20000100800 */
[----:B0-----:R-:W-:Y:S02]  /*e410*/  LEA R18, P5, R10, R13, 0x1 ;  /* 0x0000000d0a127211 */ /* 0x001fe400078a08ff */
[----:B-1----:R-:W-:-:S03]  /*e420*/  LEA.HI.X.SX32 R17, R16, R0, 0x1, P4 ;  /* 0x0000000010117211 */ /* 0x002fc600020f0eff */
[----:B------:R-:W-:Y:S04]  /*e430*/  STL [R1+0x2178], R18 ;  /* 0x0021781201007387 */ /* 0x000fe80000100800 */
[----:B------:R-:W-:Y:S04]  /*e440*/  STL [R1+0x2144], R17 ;  /* 0x0021441101007387 */ /* 0x000fe80000100800 */
[----:B------:R-:W3:Y:S01]  /*e450*/  LDL.LU R19, [R1+0x78] ;  /* 0x0000780001137983 */ /* 0x000ee20000300800 */
[----:B------:R-:W-:-:S05]  /*e460*/  LEA R16, P4, R9, R13, 0x1 ;  /* 0x0000000d09107211 */ /* 0x000fca00078808ff */
[----:B------:R0:W-:Y:S04]  /*e470*/  STL [R1+0x2180], R16 ;  /* 0x0021801001007387 */ /* 0x0001e80000100800 */
[----:B------:R1:W-:Y:S01]  /*e480*/  STL [R1+0x214c], R15 ;  /* 0x00214c0f01007387 */ /* 0x0003e20000100800 */
[----:B0-----:R-:W-:Y:S02]  /*e490*/  LEA R16, P3, R8, R13, 0x1 ;  /* 0x0000000d08107211 */ /* 0x001fe400078608ff */
[----:B-1----:R-:W-:-:S03]  /*e4a0*/  LEA.HI.X.SX32 R15, R14, R0, 0x1, P2 ;  /* 0x000000000e0f7211 */ /* 0x002fc600010f0eff */
[----:B------:R-:W-:Y:S01]  /*e4b0*/  STL [R1+0x2188], R16 ;  /* 0x0021881001007387 */ /* 0x000fe20000100800 */
[----:B------:R-:W-:-:S03]  /*e4c0*/  LEA R14, P2, R7, R13, 0x1 ;  /* 0x0000000d070e7211 */ /* 0x000fc600078408ff */
[----:B------:R-:W3:Y:S04]  /*e4d0*/  LDL.LU R18, [R1+0x74] ;  /* 0x0000740001127983 */ /* 0x000ee80000300800 */
[----:B------:R0:W-:Y:S04]  /*e4e0*/  STL [R1+0x2154], R15 ;  /* 0x0021540f01007387 */ /* 0x0001e80000100800 */
[----:B------:R2:W-:Y:S01]  /*e4f0*/  STL [R1+0x2190], R14 ;  /* 0x0021900e01007387 */ /* 0x0005e20000100800 */
[----:B0-----:R-:W-:-:S03]  /*e500*/  LEA.HI.X.SX32 R15, R3, R0, 0x1, P1 ;  /* 0x00000000030f7211 */ /* 0x001fc600008f0eff */
[----:B------:R-:W3:Y:S01]  /*e510*/  LDL.LU R3, [R1+0x6c] ;  /* 0x00006c0001037983 */ /* 0x000ee20000300800 */
[----:B------:R-:W-:-:S03]  /*e520*/  LEA.HI.X.SX32 R12, R12, R0, 0x1, P0 ;  /* 0x000000000c0c7211 */ /* 0x000fc600000f0eff */
[----:B------:R-:W-:Y:S04]  /*e530*/  STL [R1+0x215c], R15 ;  /* 0x00215c0f01007387 */ /* 0x000fe80000100800 */
[----:B------:R-:W3:Y:S01]  /*e540*/  LDL.LU R17, [R1+0x64] ;  /* 0x0000640001117983 */ /* 0x000ee20000300800 */
[----:B------:R-:W-:Y:S02]  /*e550*/  LEA.HI.X.SX32 R10, R10, R0, 0x1, P5 ;  /* 0x000000000a0a7211 */ /* 0x000fe400028f0eff */
[----:B--2---:R-:W-:-:S05]  /*e560*/  LEA R14, P1, R6, R13, 0x1 ;  /* 0x0000000d060e7211 */ /* 0x004fca00078208ff */
[----:B------:R4:W-:Y:S04]  /*e570*/  STL [R1+0x2198], R14 ;  /* 0x0021980e01007387 */ /* 0x0009e80000100800 */
[----:B------:R0:W-:Y:S04]  /*e580*/  STL [R1+0x2164], R12 ;  /* 0x0021640c01007387 */ /* 0x0001e80000100800 */
[----:B------:R-:W2:Y:S01]  /*e590*/  LDL.LU R16, [R1+0x5c] ;  /* 0x00005c0001107983 */ /* 0x000ea20000300800 */
[----:B----4-:R-:W-:Y:S02]  /*e5a0*/  LEA R14, P0, R27, R13, 0x1 ;  /* 0x0000000d1b0e7211 */ /* 0x010fe400078008ff */
[----:B0-----:R-:W-:-:S03]  /*e5b0*/  LEA.HI.X.SX32 R12, R11, R0, 0x1, P6 ;  /* 0x000000000b0c7211 */ /* 0x001fc600030f0eff */
[----:B------:R0:W-:Y:S04]  /*e5c0*/  STL [R1+0x21a0], R14 ;  /* 0x0021a00e01007387 */ /* 0x0001e80000100800 */
[----:B------:R-:W-:Y:S04]  /*e5d0*/  STL [R1+0x216c], R12 ;  /* 0x00216c0c01007387 */ /* 0x000fe80000100800 */
[----:B------:R-:W4:Y:S01]  /*e5e0*/  LDL.LU R15, [R1+0x54] ;  /* 0x00005400010f7983 */ /* 0x000f220000300800 */
[----:B------:R-:W-:-:S05]  /*e5f0*/  LEA R11, P6, R5, R13, 0x1 ;  /* 0x0000000d050b7211 */ /* 0x000fca00078c08ff */
[----:B------:R1:W-:Y:S04]  /*e600*/  STL [R1+0x21a8], R11 ;  /* 0x0021a80b01007387 */ /* 0x0003e80000100800 */
[----:B0-----:R-:W4:Y:S04]  /*e610*/  LDL.LU R14, [R1+0x4c] ;  /* 0x00004c00010e7983 */ /* 0x001f280000300800 */
[----:B------:R0:W-:Y:S01]  /*e620*/  STL [R1+0x2174], R10 ;  /* 0x0021740a01007387 */ /* 0x0001e20000100800 */
[----:B-1----:R-:W-:Y:S02]  /*e630*/  LEA R11, P5, R4, R13, 0x1 ;  /* 0x0000000d040b7211 */ /* 0x002fe400078a08ff */
[----:B------:R-:W-:-:S03]  /*e640*/  LEA.HI.X.SX32 R8, R8, R0, 0x1, P3 ;  /* 0x0000000008087211 */ /* 0x000fc600018f0eff */
[----:B------:R1:W-:Y:S01]  /*e650*/  STL [R1+0x21b0], R11 ;  /* 0x0021b00b01007387 */ /* 0x0003e20000100800 */
[----:B0-----:R-:W-:-:S03]  /*e660*/  LEA.HI.X.SX32 R10, R9, R0, 0x1, P4 ;  /* 0x00000000090a7211 */ /* 0x001fc600020f0eff */
[----:B------:R-:W4:Y:S04]  /*e670*/  LDL.LU R12, [R1+0x48] ;  /* 0x00004800010c7983 */ /* 0x000f280000300800 */
[----:B------:R0:W-:Y:S01]  /*e680*/  STL [R1+0x217c], R10 ;  /* 0x00217c0a01007387 */ /* 0x0001e20000100800 */
[----:B------:R-:W-:Y:S02]  /*e690*/  LEA.HI.X.SX32 R6, R6, R0, 0x1, P1 ;  /* 0x0000000006067211 */ /* 0x000fe400008f0eff */
[----:B------:R-:W-:-:S05]  /*e6a0*/  LEA R9, P4, R21, R13, 0x1 ;  /* 0x0000000d15097211 */ /* 0x000fca00078808ff */
[----:B------:R-:W-:Y:S04]  /*e6b0*/  STL [R1+0x21b8], R9 ;  /* 0x0021b80901007387 */ /* 0x000fe80000100800 */
[----:B-1----:R-:W4:Y:S04]  /*e6c0*/  LDL.LU R11, [R1+0x44] ;  /* 0x00004400010b7983 */ /* 0x002f280000300800 */
[----:B------:R1:W-:Y:S04]  /*e6d0*/  STL [R1+0x2184], R8 ;  /* 0x0021840801007387 */ /* 0x0003e80000100800 */
[----:B0-----:R-:W4:Y:S01]  /*e6e0*/  LDL.LU R10, [R1+0x3c] ;  /* 0x00003c00010a7983 */ /* 0x001f220000300800 */
[----:B-1----:R-:W-:-:S02]  /*e6f0*/  LEA.HI.X.SX32 R8, R7, R0, 0x1, P2 ;  /* 0x0000000007087211 */ /* 0x002fc400010f0eff */
[-C--:B------:R-:W-:Y:S02]  /*e700*/  LEA.HI.X.SX32 R5, R5, R0.reuse, 0x1, P6 ;  /* 0x0000000005057211 */ /* 0x080fe400030f0eff */
[----:B------:R-:W-:Y:S02]  /*e710*/  LEA.HI.X.SX32 R4, R4, R0, 0x1, P5 ;  /* 0x0000000004047211 */ /* 0x000fe400028f0eff */
[----:B---3--:R-:W-:-:S05]  /*e720*/  LEA R9, P3, R20, R13, 0x1 ;  /* 0x0000000d14097211 */ /* 0x008fca00078608ff */
[----:B------:R0:W-:Y:S04]  /*e730*/  STL [R1+0x21c0], R9 ;  /* 0x0021c00901007387 */ /* 0x0001e80000100800 */
[----:B0-----:R-:W3:Y:S04]  /*e740*/  LDL.LU R9, [R1+0x38] ;  /* 0x0000380001097983 */ /* 0x001ee80000300800 */
[----:B------:R0:W-:Y:S01]  /*e750*/  STL [R1+0x218c], R8 ;  /* 0x00218c0801007387 */ /* 0x0001e20000100800 */
[----:B------:R-:W-:-:S05]  /*e760*/  LEA R7, P2, R26, R13, 0x1 ;  /* 0x0000000d1a077211 */ /* 0x000fca00078408ff */
[----:B------:R1:W-:Y:S04]  /*e770*/  STL [R1+0x21c8], R7 ;  /* 0x0021c80701007387 */ /* 0x0003e80000100800 */
[----:B0-----:R-:W3:Y:S04]  /*e780*/  LDL.LU R8, [R1+0x34] ;  /* 0x0000340001087983 */ /* 0x001ee80000300800 */
[----:B------:R0:W-:Y:S04]  /*e790*/  STL [R1+0x2194], R6 ;  /* 0x0021940601007387 */ /* 0x0001e80000100800 */
[----:B-1----:R-:W3:Y:S01]  /*e7a0*/  LDL.LU R7, [R1+0x30] ;  /* 0x0000300001077983 */ /* 0x002ee20000300800 */
[----:B------:R-:W-:-:S02]  /*e7b0*/  LEA R23, P1, R19, R13, 0x1 ;  /* 0x0000000d13177211 */ /* 0x000fc400078208ff */
[----:B0-----:R-:W-:-:S03]  /*e7c0*/  LEA.HI.X.SX32 R6, R27, R0, 0x1, P0 ;  /* 0x000000001b067211 */ /* 0x001fc600000f0eff */
[----:B------:R-:W-:Y:S04]  /*e7d0*/  STL [R1+0x21d0], R23 ;  /* 0x0021d01701007387 */ /* 0x000fe80000100800 */
[----:B------:R-:W3:Y:S04]  /*e7e0*/  LDL.LU R27, [R1+0x2c] ;  /* 0x00002c00011b7983 */ /* 0x000ee80000300800 */
[----:B------:R0:W-:Y:S04]  /*e7f0*/  STL [R1+0x219c], R6 ;  /* 0x00219c0601007387 */ /* 0x0001e80000100800 */
[----:B0-----:R-:W3:Y:S01]  /*e800*/  LDL.LU R6, [R1+0x28] ;  /* 0x0000280001067983 */ /* 0x001ee20000300800 */
[----:B------:R-:W-:-:S05]  /*e810*/  LEA R23, P0, R18, R13, 0x1 ;  /* 0x0000000d12177211 */ /* 0x000fca00078008ff */
[----:B------:R0:W-:Y:S04]  /*e820*/  STL [R1+0x21d8], R23 ;  /* 0x0021d81701007387 */ /* 0x0001e80000100800 */
[----:B------:R1:W-:Y:S01]  /*e830*/  STL [R1+0x21a4], R5 ;  /* 0x0021a40501007387 */ /* 0x0003e20000100800 */
[----:B0-----:R-:W-:-:S03]  /*e840*/  LEA R23, P6, R3, R13, 0x1 ;  /* 0x0000000d03177211 */ /* 0x001fc600078c08ff */
[----:B-1----:R-:W3:Y:S04]  /*e850*/  LDL.LU R5, [R1+0x1c] ;  /* 0x00001c0001057983 */ /* 0x002ee80000300800 */
[----:B------:R-:W-:Y:S04]  /*e860*/  STL [R1+0x21e0], R23 ;  /* 0x0021e01701007387 */ /* 0x000fe80000100800 */
[----:B------:R0:W-:Y:S04]  /*e870*/  STL [R1+0x21ac], R4 ;  /* 0x0021ac0401007387 */ /* 0x0001e80000100800 */
[----:B0-----:R-:W3:Y:S01]  /*e880*/  LDL.LU R4, [R1+0x14] ;  /* 0x0000140001047983 */ /* 0x001ee20000300800 */
[----:B------:R-:W-:-:S02]  /*e890*/  LEA R23, P5, R17, R13, 0x1 ;  /* 0x0000000d11177211 */ /* 0x000fc400078a08ff */
[----:B------:R-:W-:-:S03]  /*e8a0*/  LEA.HI.X.SX32 R21, R21, R0, 0x1, P4 ;  /* 0x0000000015157211 */ /* 0x000fc600020f0eff */
[----:B------:R0:W-:Y:S04]  /*e8b0*/  STL [R1+0x21e8], R23 ;  /* 0x0021e81701007387 */ /* 0x0001e80000100800 */
[----:B------:R4:W-:Y:S01]  /*e8c0*/  STL [R1+0x21b4], R21 ;  /* 0x0021b41501007387 */ /* 0x0009e20000100800 */
[-C--:B0-----:R-:W-:Y:S02]  /*e8d0*/  LEA.HI.X.SX32 R23, R20, R0.reuse, 0x1, P3 ;  /* 0x0000000014177211 */ /* 0x081fe400018f0eff */
[----:B--2---:R-:W-:Y:S02]  /*e8e0*/  LEA R25, P4, R16, R13, 0x1 ;  /* 0x0000000d10197211 */ /* 0x004fe400078808ff */
[----:B------:R-:W-:-:S03]  /*e8f0*/  LEA.HI.X.SX32 R20, R26, R0, 0x1, P2 ;  /* 0x000000001a147211 */ /* 0x000fc600010f0eff */
[----:B------:R-:W-:Y:S04]  /*e900*/  STL [R1+0x21f0], R25 ;  /* 0x0021f01901007387 */ /* 0x000fe80000100800 */
[----:B------:R-:W-:Y:S04]  /*e910*/  STL [R1+0x21bc], R23 ;  /* 0x0021bc1701007387 */ /* 0x000fe80000100800 */
[----:B------:R-:W2:Y:S01]  /*e920*/  LDL.LU R26, [R1+0x1ec] ;  /* 0x0001ec00011a7983 */ /* 0x000ea20000300800 */
[----:B----4-:R-:W-:-:S05]  /*e930*/  LEA R21, P3, R15, R13, 0x1 ;  /* 0x0000000d0f157211 */ /* 0x010fca00078608ff */
[----:B------:R0:W-:Y:S04]  /*e940*/  STL [R1+0x21f8], R21 ;  /* 0x0021f81501007387 */ /* 0x0001e80000100800 */
[----:B------:R1:W-:Y:S01]  /*e950*/  STL [R1+0x21c4], R20 ;  /* 0x0021c41401007387 */ /* 0x0003e20000100800 */
[-C--:B------:R-:W-:Y:S02]  /*e960*/  LEA.HI.X.SX32 R18, R18, R0.reuse, 0x1, P0 ;  /* 0x0000000012127211 */ /* 0x080fe400000f0eff */
[----:B0-----:R-:W-:Y:S02]  /*e970*/  LEA R21, P2, R14, R13, 0x1 ;  /* 0x0000000d0e157211 */ /* 0x001fe400078408ff */
[----:B-1----:R-:W-:-:S03]  /*e980*/  LEA.HI.X.SX32 R20, R19, R0, 0x1, P1 ;  /* 0x0000000013147211 */ /* 0x002fc600008f0eff */
[----:B------:R-:W-:Y:S04]  /*e990*/  STL [R1+0x2200], R21 ;  /* 0x0022001501007387 */ /* 0x000fe80000100800 */
[----:B------:R-:W-:Y:S01]  /*e9a0*/  STL [R1+0x21cc], R20 ;  /* 0x0021cc1401007387 */ /* 0x000fe20000100800 */
[----:B------:R-:W-:-:S05]  /*e9b0*/  LEA R19, P1, R12, R13, 0x1 ;  /* 0x0000000d0c137211 */ /* 0x000fca00078208ff */
[----:B------:R0:W-:Y:S04]  /*e9c0*/  STL [R1+0x2208], R19 ;  /* 0x0022081301007387 */ /* 0x0001e80000100800 */
[----:B------:R1:W-:Y:S01]  /*e9d0*/  STL [R1+0x21d4], R18 ;  /* 0x0021d41201007387 */ /* 0x0003e20000100800 */
[-C--:B0-----:R-:W-:Y:S02]  /*e9e0*/  LEA.HI.X.SX32 R19, R3, R0.reuse, 0x1, P6 ;  /* 0x0000000003137211 */ /* 0x081fe400030f0eff */
[----:B------:R-:W-:Y:S02]  /*e9f0*/  LEA.HI.X.SX32 R15, R15, R0, 0x1, P3 ;  /* 0x000000000f0f7211 */ /* 0x000fe400018f0eff */
[----:B------:R-:W-:-:S05]  /*ea00*/  LEA R20, P0, R11, R13, 0x1 ;  /* 0x0000000d0b147211 */ /* 0x000fca00078008ff */
[----:B------:R-:W-:Y:S01]  /*ea10*/  STL [R1+0x2210], R20 ;  /* 0x0022101401007387 */ /* 0x000fe20000100800 */
[----:B-1----:R-:W-:-:S03]  /*ea20*/  LEA R18, P6, R10, R13, 0x1 ;  /* 0x0000000d0a127211 */ /* 0x002fc600078c08ff */
[----:B------:R-:W4:Y:S04]  /*ea30*/  LDL.LU R3, [R1+0x1f4] ;  /* 0x0001f40001037983 */ /* 0x000f280000300800 */
[----:B------:R0:W-:Y:S04]  /*ea40*/  STL [R1+0x21dc], R19 ;  /* 0x0021dc1301007387 */ /* 0x0001e80000100800 */
[----:B------:R3:W-:Y:S01]  /*ea50*/  STL [R1+0x2218], R18 ;  /* 0x0022181201007387 */ /* 0x0007e20000100800 */
[-C--:B0-----:R-:W-:Y:S02]  /*ea60*/  LEA.HI.X.SX32 R19, R17, R0.reuse, 0x1, P5 ;  /* 0x0000000011137211 */ /* 0x081fe400028f0eff */
[----:B------:R-:W-:-:S03]  /*ea70*/  LEA.HI.X.SX32 R17, R16, R0, 0x1, P4 ;  /* 0x0000000010117211 */ /* 0x000fc600020f0eff */
[----:B------:R-:W-:Y:S01]  /*ea80*/  STL [R1+0x21e4], R19 ;  /* 0x0021e41301007387 */ /* 0x000fe20000100800 */
[----:B------:R-:W-:Y:S01]  /*ea90*/  IMAD R2, R2, c[0x0][0x190], RZ ;  /* 0x0000640002027a24 */ /* 0x000fe200078e02ff */
[----:B------:R-:W-:Y:S01]  /*eaa0*/  LEA.HI.X.SX32 R11, R11, R0, 0x1, P0 ;  /* 0x000000000b0b7211 */ /* 0x000fe200000f0eff */
[----:B------:R-:W-:Y:S02]  /*eab0*/  IMAD R22, R22, c[0x0][0x190], RZ ;  /* 0x0000640016167a24 */ /* 0x000fe400078e02ff */
[----:B------:R-:W-:Y:S01]  /*eac0*/  IMAD R24, R24, c[0x0][0x190], RZ ;  /* 0x0000640018187a24 */ /* 0x000fe200078e02ff */
[----:B---3--:R-:W-:-:S05]  /*ead0*/  LEA R18, P5, R9, R13, 0x1 ;  /* 0x0000000d09127211 */ /* 0x008fca00078a08ff */
[----:B------:R-:W-:Y:S04]  /*eae0*/  STL [R1+0x2220], R18 ;  /* 0x0022201201007387 */ /* 0x000fe80000100800 */
[----:B------:R0:W-:Y:S01]  /*eaf0*/  STL [R1+0x21ec], R17 ;  /* 0x0021ec1101007387 */ /* 0x0001e20000100800 */
[----:B------:R-:W-:-:S05]  /*eb00*/  LEA R16, P4, R8, R13, 0x1 ;  /* 0x0000000d08107211 */ /* 0x000fca00078808ff */
[----:B------:R1:W-:Y:S01]  /*eb10*/  STL [R1+0x2228], R16 ;  /* 0x0022281001007387 */ /* 0x0003e20000100800 */
[----:B0-----:R-:W-:-:S03]  /*eb20*/  LEA R17, P3, R7, R13, 0x1 ;  /* 0x0000000d07117211 */ /* 0x001fc600078608ff */
[----:B------:R0:W-:Y:S01]  /*eb30*/  STL [R1+0x21f4], R15 ;  /* 0x0021f40f01007387 */ /* 0x0001e20000100800 */
[-C--:B-1----:R-:W-:Y:S02]  /*eb40*/  LEA.HI.X.SX32 R16, R14, R0.reuse, 0x1, P2 ;  /* 0x000000000e107211 */ /* 0x082fe400010f0eff */
[----:B------:R-:W-:Y:S01]  /*eb50*/  LEA.HI.X.SX32 R14, R12, R0, 0x1, P1 ;  /* 0x000000000c0e7211 */ /* 0x000fe200008f0eff */
[----:B------:R-:W-:Y:S01]  /*eb60*/  STL [R1+0x2230], R17 ;  /* 0x0022301101007387 */ /* 0x000fe20000100800 */
[----:B0-----:R-:W-:-:S03]  /*eb70*/  LEA R15, P2, R27, R13, 0x1 ;  /* 0x0000000d1b0f7211 */ /* 0x001fc600078408ff */
[----:B------:R-:W-:Y:S04]  /*eb80*/  STL [R1+0x21fc], R16 ;  /* 0x0021fc1001007387 */ /* 0x000fe80000100800 */
[----:B------:R-:W-:Y:S04]  /*eb90*/  STL [R1+0x2234], R15 ;  /* 0x0022340f01007387 */ /* 0x000fe80000100800 */
[----:B------:R0:W-:Y:S01]  /*eba0*/  STL [R1+0x2204], R14 ;  /* 0x0022040e01007387 */ /* 0x0001e20000100800 */
[-C--:B------:R-:W-:Y:S02]  /*ebb0*/  LEA R12, P1, R6, R13.reuse, 0x1 ;  /* 0x0000000d060c7211 */ /* 0x080fe400078208ff */
[----:B0-----:R-:W-:-:S03]  /*ebc0*/  LEA R14, P0, R2, R13, 0x1 ;  /* 0x0000000d020e7211 */ /* 0x001fc600078008ff */
[----:B------:R0:W-:Y:S04]  /*ebd0*/  STL [R1+0x2238], R12 ;  /* 0x0022380c01007387 */ /* 0x0001e80000100800 */
[----:B------:R1:W-:Y:S01]  /*ebe0*/  STL [R1+0x220c], R11 ;  /* 0x00220c0b01007387 */ /* 0x0003e20000100800 */
[-C--:B------:R-:W-:Y:S02]  /*ebf0*/  LEA.HI.X.SX32 R8, R8, R0.reuse, 0x1, P4 ;  /* 0x0000000008087211 */ /* 0x080fe400020f0eff */
[-C--:B0-----:R-:W-:Y:S02]  /*ec00*/  LEA.HI.X.SX32 R12, R10, R0.reuse, 0x1, P6 ;  /* 0x000000000a0c7211 */ /* 0x081fe400030f0eff */
[----:B------:R-:W-:Y:S01]  /*ec10*/  LEA.HI.X.SX32 R10, R9, R0, 0x1, P5 ;  /* 0x00000000090a7211 */ /* 0x000fe200028f0eff */
[----:B------:R-:W-:Y:S04]  /*ec20*/  STL [R1+0x223c], R14 ;  /* 0x00223c0e01007387 */ /* 0x000fe80000100800 */
[----:B------:R-:W-:Y:S01]  /*ec30*/  STL [R1+0x2214], R12 ;  /* 0x0022140c01007387 */ /* 0x000fe20000100800 */
[----:B-1----:R-:W-:-:S05]  /*ec40*/  LEA R11, P6, R5, R13, 0x1 ;  /* 0x0000000d050b7211 */ /* 0x002fca00078c08ff */
[----:B------:R-:W-:Y:S04]  /*ec50*/  STL [R1+0x2240], R11 ;  /* 0x0022400b01007387 */ /* 0x000fe80000100800 */
[----:B------:R0:W-:Y:S01]  /*ec60*/  STL [R1+0x221c], R10 ;  /* 0x00221c0a01007387 */ /* 0x0001e20000100800 */
[-C--:B------:R-:W-:Y:S02]  /*ec70*/  LEA R9, P5, R4, R13.reuse, 0x1 ;  /* 0x0000000d04097211 */ /* 0x080fe400078a08ff */
[----:B0-----:R-:W-:-:S03]  /*ec80*/  LEA R10, P4, R22, R13, 0x1 ;  /* 0x0000000d160a7211 */ /* 0x001fc600078808ff */
[----:B------:R0:W-:Y:S04]  /*ec90*/  STL [R1+0x2244], R9 ;  /* 0x0022440901007387 */ /* 0x0001e80000100800 */
[----:B------:R1:W-:Y:S01]  /*eca0*/  STL [R1+0x2224], R8 ;  /* 0x0022240801007387 */ /* 0x0003e20000100800 */
[-C--:B0-----:R-:W-:Y:S02]  /*ecb0*/  LEA.HI.X.SX32 R9, R7, R0.reuse, 0x1, P3 ;  /* 0x0000000007097211 */ /* 0x081fe400018f0eff */
[-C--:B------:R-:W-:Y:S02]  /*ecc0*/  LEA.HI.X.SX32 R7, R27, R0.reuse, 0x1, P2 ;  /* 0x000000001b077211 */ /* 0x080fe400010f0eff */
[----:B-1----:R-:W-:Y:S01]  /*ecd0*/  LEA R8, P3, R24, R13, 0x1 ;  /* 0x0000000d18087211 */ /* 0x002fe200078608ff */
[----:B------:R-:W-:Y:S04]  /*ece0*/  STL [R1+0x2248], R10 ;  /* 0x0022480a01007387 */ /* 0x000fe80000100800 */
[----:B------:R-:W-:Y:S04]  /*ecf0*/  STL [R1+0x222c], R9 ;  /* 0x00222c0901007387 */ /* 0x000fe80000100800 */
[----:B------:R-:W-:Y:S04]  /*ed00*/  STL [R1+0x1f74], R8 ;  /* 0x001f740801007387 */ /* 0x000fe80000100800 */
[----:B------:R0:W-:Y:S02]  /*ed10*/  STL [R1+0x1f5c], R7 ;  /* 0x001f5c0701007387 */ /* 0x0001e40000100800 */
[----:B0-----:R-:W-:-:S02]  /*ed20*/  LEA.HI.X.SX32 R7, R6, R0, 0x1, P1 ;  /* 0x0000000006077211 */ /* 0x001fc400008f0eff */
[-C--:B------:R-:W-:Y:S02]  /*ed30*/  LEA.HI.X.SX32 R6, R2, R0.reuse, 0x1, P0 ;  /* 0x0000000002067211 */ /* 0x080fe400000f0eff */
[----:B------:R-:W3:Y:S01]  /*ed40*/  LDL.LU R2, [R1+0x2390] ;  /* 0x0023900001027983 */ /* 0x000ee20000300800 */
[----:B------:R-:W-:Y:S01]  /*ed50*/  IMAD.MOV.U32 R27, RZ, RZ, c[0x0][0x188] ;  /* 0x00006200ff1b7624 */ /* 0x000fe200078e00ff */
[----:B------:R-:W-:Y:S02]  /*ed60*/  LEA.HI.X.SX32 R5, R5, R0, 0x1, P6 ;  /* 0x0000000005057211 */ /* 0x000fe400030f0eff */
[----:B------:R0:W-:Y:S01]  /*ed70*/  STL [R1+0x1f60], R7 ;  /* 0x001f600701007387 */ /* 0x0001e20000100800 */
[----:B------:R-:W-:Y:S01]  /*ed80*/  IMAD R27, R27, 0x3f, RZ ;  /* 0x0000003f1b1b7824 */ /* 0x000fe200078e02ff */
[C---:B--2---:R-:W-:Y:S02]  /*ed90*/  LEA R16, P2, R26.reuse, c[0x0][0x160], 0x1 ;  /* 0x000058001a107a11 */ /* 0x044fe400078408ff */
[----:B------:R1:W-:Y:S02]  /*eda0*/  STL [R1+0x1f64], R6 ;  /* 0x001f640601007387 */ /* 0x0003e40000100800 */
[----:B------:R-:W-:-:S02]  /*edb0*/  LEA.HI.X.SX32 R17, R26, c[0x0][0x164], 0x1, P2 ;  /* 0x000059001a117a11 */ /* 0x000fc400010f0eff */
[----:B------:R2:W-:Y:S01]  /*edc0*/  STL [R1+0x1f68], R5 ;  /* 0x001f680501007387 */ /* 0x0005e20000100800 */
[-C--:B0-----:R-:W-:Y:S02]  /*edd0*/  LEA.HI.X.SX32 R7, R4, R0.reuse, 0x1, P5 ;  /* 0x0000000004077211 */ /* 0x081fe400028f0eff */
[-C--:B-1----:R-:W-:Y:S02]  /*ede0*/  LEA.HI.X.SX32 R6, R22, R0.reuse, 0x1, P4 ;  /* 0x0000000016067211 */ /* 0x082fe400020f0eff */
[----:B------:R-:W-:Y:S01]  /*edf0*/  LEA.HI.X.SX32 R0, R24, R0, 0x1, P3 ;  /* 0x0000000018007211 */ /* 0x000fe200018f0eff */
[----:B--2---:R-:W-:Y:S01]  /*ee00*/  IMAD.WIDE R4, R27, 0x2, R28 ;  /* 0x000000021b047825 */ /* 0x004fe200078e021c */
[----:B------:R-:W-:Y:S04]  /*ee10*/  STL [R1+0x1f6c], R7 ;  /* 0x001f6c0701007387 */ /* 0x000fe80000100800 */
[----:B------:R0:W-:Y:S01]  /*ee20*/  STL [R1+0x1f70], R6 ;  /* 0x001f700601007387 */ /* 0x0001e20000100800 */
[----:B------:R-:W-:-:S03]  /*ee30*/  IMAD.MOV.U32 R26, RZ, RZ, c[0x0][0x188] ;  /* 0x00006200ff1a7624 */ /* 0x000fc600078e00ff */
[----:B------:R1:W-:Y:S04]  /*ee40*/  STL [R1+0x1778], R0 ;  /* 0x0017780001007387 */ /* 0x0003e80000100800 */
[----:B------:R-:W-:Y:S01]  /*ee50*/  STL [R1+0x1f54], R4 ;  /* 0x001f540401007387 */ /* 0x000fe20000100800 */
[----:B0-----:R-:W-:-:S03]  /*ee60*/  IMAD.WIDE R6, R27, 0x2, R16 ;  /* 0x000000021b067825 */ /* 0x001fc600078e0210 */
[----:B------:R0:W-:Y:S04]  /*ee70*/  STL [R1+0x1f50], R5 ;  /* 0x001f500501007387 */ /* 0x0001e80000100800 */
[----:B------:R-:W-:Y:S01]  /*ee80*/  STL.64 [R1+0x1748], R16 ;  /* 0x0017481001007387 */ /* 0x000fe20000100a00 */
[----:B-1----:R-:W-:Y:S01]  /*ee90*/  IMAD R0, R26, 0x3e, RZ ;  /* 0x0000003e1a007824 */ /* 0x002fe200078e02ff */
[----:B----4-:R-:W-:-:S04]  /*eea0*/  LEA R12, P0, R3, c[0x0][0x160], 0x1 ;  /* 0x00005800030c7a11 */ /* 0x010fc800078008ff */
[----:B------:R-:W-:-:S05]  /*eeb0*/  LEA.HI.X.SX32 R13, R3, c[0x0][0x164], 0x1, P0 ;  /* 0x00005900030d7a11 */ /* 0x000fca00000f0eff */
[----:B0-----:R-:W-:-:S04]  /*eec0*/  IMAD.WIDE R4, R27, 0x2, R12 ;  /* 0x000000021b047825 */ /* 0x001fc800078e020c */
[----:B------:R-:W-:Y:S01]  /*eed0*/  IMAD R3, R26, 0x3d, RZ ;  /* 0x0000003d1a037824 */ /* 0x000fe200078e02ff */
[----:B---3--:R-:W-:-:S04]  /*eee0*/  LEA R14, P1, R2, c[0x0][0x160], 0x1 ;  /* 0x00005800020e7a11 */ /* 0x008fc800078208ff */
[----:B------:R-:W-:Y:S02]  /*eef0*/  LEA.HI.X.SX32 R15, R2, c[0x0][0x164], 0x1, P1 ;  /* 0x00005900020f7a11 */ /* 0x000fe400008f0eff */
[----:B------:R0:W5:Y:S03]  /*ef00*/  LDL.LU R2, [R1+0x238c] ;  /* 0x00238c0001027983 */ /* 0x0001660000300800 */
[----:B------:R-:W-:Y:S01]  /*ef10*/  IMAD.WIDE R8, R27, 0x2, R14 ;  /* 0x000000021b087825 */ /* 0x000fe200078e020e */
[----:B------:R-:W-:Y:S04]  /*ef20*/  STL.64 [R1+0x1758], R12 ;  /* 0x0017580c01007387 */ /* 0x000fe80000100a00 */
[----:B------:R-:W-:Y:S04]  /*ef30*/  STL.64 [R1+0x1750], R14 ;  /* 0x0017500e01007387 */ /* 0x000fe80000100a00 */
[----:B------:R-:W-:Y:S04]  /*ef40*/  STL [R1+0x1f58], R6 ;  /* 0x001f580601007387 */ /* 0x000fe80000100800 */
[----:B------:R1:W-:Y:S04]  /*ef50*/  STL [R1+0x1f48], R7 ;  /* 0x001f480701007387 */ /* 0x0003e80000100800 */
[----:B------:R-:W-:Y:S04]  /*ef60*/  STL [R1+0x1f4c], R8 ;  /* 0x001f4c0801007387 */ /* 0x000fe80000100800 */
[----:B------:R2:W-:Y:S01]  /*ef70*/  STL [R1+0x1f30], R9 ;  /* 0x001f300901007387 */ /* 0x0005e20000100800 */
[----:B-1----:R-:W-:-:S03]  /*ef80*/  IMAD.WIDE R6, R0, 0x2, R28 ;  /* 0x0000000200067825 */ /* 0x002fc600078e021c */
[----:B------:R-:W-:Y:S04]  /*ef90*/  STL [R1+0x1f44], R4 ;  /* 0x001f440401007387 */ /* 0x000fe80000100800 */
[----:B------:R1:W-:Y:S01]  /*efa0*/  STL [R1+0x1f3c], R5 ;  /* 0x001f3c0501007387 */ /* 0x0003e20000100800 */
[----:B--2---:R-:W-:-:S03]  /*efb0*/  IMAD.WIDE R8, R0, 0x2, R14 ;  /* 0x0000000200087825 */ /* 0x004fc600078e020e */
[----:B------:R-:W-:Y:S01]  /*efc0*/  STL [R1+0x1f40], R6 ;  /* 0x001f400601007387 */ /* 0x000fe20000100800 */
[----:B-1----:R-:W-:-:S03]  /*efd0*/  IMAD.WIDE R4, R0, 0x2, R16 ;  /* 0x0000000200047825 */ /* 0x002fc600078e0210 */
[----:B------:R1:W-:Y:S04]  /*efe0*/  STL [R1+0x1f34], R7 ;  /* 0x001f340701007387 */ /* 0x0003e80000100800 */
[----:B------:R-:W-:Y:S04]  /*eff0*/  STL [R1+0x1f38], R4 ;  /* 0x001f380401007387 */ /* 0x000fe80000100800 */
[----:B------:R2:W-:Y:S01]  /*f000*/  STL [R1+0x1f28], R5 ;  /* 0x001f280501007387 */ /* 0x0005e20000100800 */
[----:B-1----:R-:W-:-:S03]  /*f010*/  IMAD.WIDE R6, R0, 0x2, R12 ;  /* 0x0000000200067825 */ /* 0x002fc600078e020c */
[----:B------:R-:W-:Y:S04]  /*f020*/  STL [R1+0x1f2c], R8 ;  /* 0x001f2c0801007387 */ /* 0x000fe80000100800 */
[----:B------:R1:W-:Y:S01]  /*f030*/  STL [R1+0x1f10], R9 ;  /* 0x001f100901007387 */ /* 0x0003e20000100800 */
[----:B--2---:R-:W-:-:S03]  /*f040*/  IMAD.WIDE R4, R3, 0x2, R28 ;  /* 0x0000000203047825 */ /* 0x004fc600078e021c */
[----:B------:R-:W-:Y:S04]  /*f050*/  STL [R1+0x1f24], R6 ;  /* 0x001f240601007387 */ /* 0x000fe80000100800 */
[----:B------:R2:W-:Y:S01]  /*f060*/  STL [R1+0x1f1c], R7 ;  /* 0x001f1c0701007387 */ /* 0x0005e20000100800 */
[----:B-1----:R-:W-:-:S03]  /*f070*/  IMAD.WIDE R8, R3, 0x2, R14 ;  /* 0x0000000203087825 */ /* 0x002fc600078e020e */
[----:B------:R-:W-:Y:S01]  /*f080*/  STL [R1+0x1f20], R4 ;  /* 0x001f200401007387 */ /* 0x000fe20000100800 */
[----:B------:R-:W-:Y:S02]  /*f090*/  IMAD R0, R26, 0x3c, RZ ;  /* 0x0000003c1a007824 */ /* 0x000fe400078e02ff */
[C---:B--2---:R-:W-:Y:S01]  /*f0a0*/  IMAD.WIDE R6, R3.reuse, 0x2, R16 ;  /* 0x0000000203067825 */ /* 0x044fe200078e0210 */
        /* <DEDUP_REMOVED lines=165> */
[----:B------:R-:W-:Y:S02]  /*fb00*/  IMAD R3, R26, 0x2f, RZ ;  /* 0x0000002f1a037824 */ /* 0x000fe400078e02ff */
[C---:B-1----:R-:W-:Y:S01]  /*fb10*/  IMAD.WIDE R8, R0.reuse, 0x2, R14 ;  /* 0x0000000200087825 */ /* 0x042fe200078e020e */
[----:B------:R-:W-:Y:S03]  /*fb20*/  STL [R1+0x1d80], R6 ;  /* 0x001d800601007387 */ /* 0x000fe60000100800 */
        /* <DEDUP_REMOVED lines=10> */
[----:B------:R-:W-:-:S03]  /*fbd0*/  IMAD R0, R26, 0x2e, RZ ;  /* 0x0000002e1a007824 */ /* 0x000fc600078e02ff */
[----:B------:R-:W-:Y:S01]  /*fbe0*/  STL [R1+0x1d60], R4 ;  /* 0x001d600401007387 */ /* 0x000fe20000100800 */
[----:B-1----:R-:W-:-:S03]  /*fbf0*/  IMAD.WIDE R8, R3, 0x2, R12 ;  /* 0x0000000203087825 */ /* 0x002fc600078e020c */
[----:B------:R1:W-:Y:S01]  /*fc00*/  STL [R1+0x1d54], R5 ;  /* 0x001d540501007387 */ /* 0x0003e20000100800 */
[----:B--2---:R-:W-:-:S05]  /*fc10*/  IMAD.WIDE R6, R3, 0x2, R16 ;  /* 0x0000000203067825 */ /* 0x004fca00078e0210 */
        /* <DEDUP_REMOVED lines=10> */
[----:B------:R-:W-:-:S03]  /*fcc0*/  IMAD R3, R26, 0x2d, RZ ;  /* 0x0000002d1a037824 */ /* 0x000fc600078e02ff */
[----:B------:R2:W-:Y:S01]  /*fcd0*/  STL [R1+0x1790], R7 ;  /* 0x0017900701007387 */ /* 0x0005e20000100800 */
[----:B-1----:R-:W-:-:S03]  /*fce0*/  IMAD.WIDE R8, R0, 0x2, R12 ;  /* 0x0000000200087825 */ /* 0x002fc600078e020c */
[----:B------:R-:W-:Y:S01]  /*fcf0*/  STL [R1+0x179c], R4 ;  /* 0x00179c0401007387 */ /* 0x000fe20000100800 */
[----:B------:R-:W-:-:S04]  /*fd00*/  IMAD.WIDE R10, R3, 0x2, R28 ;  /* 0x00000002030a7825 */ /* 0x000fc800078e021c */
[----:B--2---:R-:W-:Y:S01]  /*fd10*/  IMAD.WIDE R6, R0, 0x2, R14 ;  /* 0x0000000200067825 */ /* 0x004fe200078e020e */
[----:B------:R1:W-:Y:S04]  /*fd20*/  STL [R1+0x1798], R5 ;  /* 0x0017980501007387 */ /* 0x0003e80000100800 */
[----:B------:R-:W-:Y:S01]  /*fd30*/  STL [R1+0x17a4], R6 ;  /* 0x0017a40601007387 */ /* 0x000fe20000100800 */
[----:B------:R-:W-:-:S03]  /*fd40*/  IMAD R0, R26, 0x2c, RZ ;  /* 0x0000002c1a007824 */ /* 0x000fc600078e02ff */
        /* <DEDUP_REMOVED lines=155> */
[----:B------:R-:W-:-:S03]  /*10700*/  IMAD.SHL.U32 R0, R26, 0x20, RZ ;  /* 0x000000201a007824 */ /* 0x000fc600078e00ff */
        /* <DEDUP_REMOVED lines=394> */
[----:B------:R2:W-:Y:S04]  /*11fb0*/  STL [R1+0x1cf4], R10 ;  /* 0x001cf40a01007387 */ /* 0x0005e80000100800 */
[----:B------:R-:W-:Y:S01]  /*11fc0*/  STL [R1+0x1cf0], R11 ;  /* 0x001cf00b01007387 */ /* 0x000fe20000100800 */
[----:B-1----:R-:W-:-:S03]  /*11fd0*/  IMAD.WIDE R8, R3, 0x2, R12 ;  /* 0x0000000203087825 */ /* 0x002fc600078e020c */
[----:B------:R-:W-:Y:S01]  /*11fe0*/  STL [R1+0x1cfc], R4 ;  /* 0x001cfc0401007387 */ /* 0x000fe20000100800 */
[----:B--2---:R-:W-:-:S03]  /*11ff0*/  IMAD.SHL.U32 R10, R26, 0x2, RZ ;  /* 0x000000021a0a7824 */ /* 0x004fc600078e00ff */
[----:B------:R1:W-:Y:S04]  /*12000*/  STL [R1+0x1cf8], R5 ;  /* 0x001cf80501007387 */ /* 0x0003e80000100800 */
[----:B------:R-:W-:Y:S04]  /*12010*/  STL [R1+0x1d04], R6 ;  /* 0x001d040601007387 */ /* 0x000fe80000100800 */
[----:B------:R2:W-:Y:S01]  /*12020*/  STL [R1+0x1d00], R7 ;  /* 0x001d000701007387 */ /* 0x0005e20000100800 */
[----:B-1----:R-:W-:-:S03]  /*12030*/  IMAD.WIDE R4, R10, 0x2, R28 ;  /* 0x000000020a047825 */ /* 0x002fc600078e021c */
[----:B------:R-:W-:Y:S04]  /*12040*/  STL [R1+0x1d0c], R8 ;  /* 0x001d0c0801007387 */ /* 0x000fe80000100800 */
[----:B------:R-:W-:Y:S04]  /*12050*/  STL [R1+0x1d08], R9 ;  /* 0x001d080901007387 */ /* 0x000fe80000100800 */
[----:B------:R-:W-:Y:S04]  /*12060*/  STL [R1+0x1d14], R4 ;  /* 0x001d140401007387 */ /* 0x000fe80000100800 */
[----:B------:R1:W-:Y:S01]  /*12070*/  STL [R1+0x1d10], R5 ;  /* 0x001d100501007387 */ /* 0x0003e20000100800 */
[----:B--2---:R-:W-:-:S04]  /*12080*/  IMAD.WIDE R6, R10, 0x2, R16 ;  /* 0x000000020a067825 */ /* 0x004fc800078e0210 */
[----:B-1----:R-:W-:Y:S02]  /*12090*/  IMAD.WIDE R4, R26, 0x2, R28 ;  /* 0x000000021a047825 */ /* 0x002fe400078e021c */
[----:B------:R-:W1:Y:S02]  /*120a0*/  S2R R28, SR_TID.X ;  /* 0x00000000001c7919 */ /* 0x000e640000002100 */
[C---:B------:R-:W-:Y:S02]  /*120b0*/  IMAD.WIDE R8, R10.reuse, 0x2, R14 ;  /* 0x000000020a087825 */ /* 0x040fe400078e020e */
[----:B------:R-:W-:Y:S02]  /*120c0*/  STL [R1+0x1d1c], R6 ;  /* 0x001d1c0601007387 */ /* 0x000fe40000100800 */
[----:B------:R-:W-:Y:S02]  /*120d0*/  IMAD.WIDE R10, R10, 0x2, R12 ;  /* 0x000000020a0a7825 */ /* 0x000fe400078e020c */
[----:B------:R2:W-:Y:S04]  /*120e0*/  STL [R1+0x1d18], R7 ;  /* 0x001d180701007387 */ /* 0x0005e80000100800 */
[----:B------:R-:W-:Y:S04]  /*120f0*/  STL [R1+0x1d24], R8 ;  /* 0x001d240801007387 */ /* 0x000fe80000100800 */
[----:B------:R3:W-:Y:S01]  /*12100*/  STL [R1+0x1d20], R9 ;  /* 0x001d200901007387 */ /* 0x0007e20000100800 */
[----:B--2---:R-:W-:-:S03]  /*12110*/  IMAD.WIDE R6, R26, 0x2, R16 ;  /* 0x000000021a067825 */ /* 0x004fc600078e0210 */
[----:B------:R-:W-:Y:S04]  /*12120*/  STL [R1+0x1d2c], R10 ;  /* 0x001d2c0a01007387 */ /* 0x000fe80000100800 */
[----:B------:R-:W-:Y:S01]  /*12130*/  STL [R1+0x1d28], R11 ;  /* 0x001d280b01007387 */ /* 0x000fe20000100800 */
[----:B---3--:R-:W-:-:S03]  /*12140*/  IMAD.WIDE R8, R26, 0x2, R14 ;  /* 0x000000021a087825 */ /* 0x008fc600078e020e */
[----:B------:R-:W-:Y:S04]  /*12150*/  STL [R1+0x1d34], R4 ;  /* 0x001d340401007387 */ /* 0x000fe80000100800 */
[----:B------:R2:W-:Y:S04]  /*12160*/  STL [R1+0x1d30], R5 ;  /* 0x001d300501007387 */ /* 0x0005e80000100800 */
[----:B------:R1:W-:Y:S04]  /*12170*/  STL [R1+0x1d3c], R6 ;  /* 0x001d3c0601007387 */ /* 0x0003e80000100800 */
[----:B------:R-:W-:Y:S01]  /*12180*/  STL [R1+0x1d38], R7 ;  /* 0x001d380701007387 */ /* 0x000fe20000100800 */
[----:B--2---:R-:W-:-:S03]  /*12190*/  IMAD.WIDE R4, R26, 0x2, R12 ;  /* 0x000000021a047825 */ /* 0x004fc600078e020c */
[----:B------:R-:W-:Y:S04]  /*121a0*/  STL [R1+0x1d44], R8 ;  /* 0x001d440801007387 */ /* 0x000fe80000100800 */
[----:B------:R-:W-:Y:S01]  /*121b0*/  STL [R1+0x1d40], R9 ;  /* 0x001d400901007387 */ /* 0x000fe20000100800 */
[----:B-1----:R-:W-:-:S03]  /*121c0*/  IMAD.SHL.U32 R6, R28, 0x200, RZ ;  /* 0x000002001c067824 */ /* 0x002fc600078e00ff */
[----:B------:R1:W-:Y:S04]  /*121d0*/  STL [R1+0x1d4c], R4 ;  /* 0x001d4c0401007387 */ /* 0x0003e80000100800 */
[----:B------:R0:W-:Y:S04]  /*121e0*/  STL [R1+0x1d48], R5 ;  /* 0x001d480501007387 */ /* 0x0001e80000100800 */
[----:B------:R0:W-:Y:S01]  /*121f0*/  STL [R1+0x1774], RZ ;  /* 0x001774ff01007387 */ /* 0x0001e20000100800 */
[----:B-1----:R-:W-:-:S03]  /*12200*/  IMAD.SHL.U32 R4, R28, 0x20, RZ ;  /* 0x000000201c047824 */ /* 0x002fc600078e00ff */
[----:B------:R0:W-:Y:S04]  /*12210*/  STL [R1+0x2384], R6 ;  /* 0x0023840601007387 */ /* 0x0001e80000100800 */
[----:B------:R0:W-:Y:S04]  /*12220*/  STL [R1+0x2388], R4 ;  /* 0x0023880401007387 */ /* 0x0001e80000100800 */
        /* <DEDUP_REMOVED lines=928> */
[----:B------:R-:W-:Y:S01]  /*15c30*/  LOP3.LUT R27, R28, 0x7f, RZ, 0xc0, !PT ;  /* 0x0000007f1c1b7812 */ /* 0x000fe200078ec0ff */
[----:B------:R-:W-:Y:S01]  /*15c40*/  IMAD.SHL.U32 R3, R26, 0x40, RZ ;  /* 0x000000401a037824 */ /* 0x000fe200078e00ff */
[----:B------:R-:W-:-:S02]  /*15c50*/  ULDC UR4, c[0x0][0x18c] ;  /* 0x0000630000047ab9 */ /* 0x000fc40000000800 */
[----:B------:R-:W-:Y:S01]  /*15c60*/  USHF.L.U32 UR4, UR4, 0x6, URZ ;  /* 0x0000000604047899 */ /* 0x000fe2000800063f */
[----:B------:R-:W-:Y:S01]  /*15c70*/  IMAD.SHL.U32 R28, R27, 0x2, RZ ;  /* 0x000000021b1c7824 */ /* 0x000fe200078e00ff */
[----:B------:R-:W-:Y:S02]  /*15c80*/  SHF.R.S32.HI R0, RZ, 0x1f, R3 ;  /* 0x0000001fff007819 */ /* 0x000fe40000011403 */
[----:B------:R-:W-:Y:S02]  /*15c90*/  USHF.R.S32.HI UR5, URZ, 0x1f, UR4 ;  /* 0x0000001f3f057899 */ /* 0x000fe40008011404 */
[----:B0-----:R-:W2:Y:S04]  /*15ca0*/  LDL.LU R29, [R1+0x318] ;  /* 0x00031800011d7983 */ /* 0x001ea80000300800 */
[----:B------:R-:W3:Y:S04]  /*15cb0*/  LDL.LU R27, [R1+0x31c] ;  /* 0x00031c00011b7983 */ /* 0x000ee80000300800 */
[----:B------:R-:W4:Y:S01]  /*15cc0*/  LDL.LU R26, [R1+0x314] ;  /* 0x00031400011a7983 */ /* 0x000f220000300800 */
[----:B------:R-:W-:Y:S01]  /*15cd0*/  SHF.L.U64.HI R0, R3, 0x1, R0 ;  /* 0x0000000103007819 */ /* 0x000fe20000010200 */
[----:B------:R-:W-:-:S02]  /*15ce0*/  USHF.L.U32 UR8, UR4, 0x1, URZ ;  /* 0x0000000104087899 */ /* 0x000fc4000800063f */
[----:B------:R-:W-:Y:S01]  /*15cf0*/  USHF.L.U64.HI UR5, UR4, 0x1, UR5 ;  /* 0x0000000104057899 */ /* 0x000fe20008010205 */
[----:B--2---:R-:W-:Y:S02]  /*15d00*/  SHF.R.S32.HI R5, RZ, 0x6, R29 ;  /* 0x00000006ff057819 */ /* 0x004fe4000001141d */
[----:B---3--:R-:W-:-:S03]  /*15d10*/  LOP3.LUT R3, R27, 0x400, R4, 0xf8, !PT ;  /* 0x000004001b037812 */ /* 0x008fc600078ef804 */
[----:B------:R0:W-:Y:S01]  /*15d20*/  STL [R1+0x2380], R5 ;  /* 0x0023800501007387 */ /* 0x0001e20000100800 */
[----:B------:R-:W-:Y:S02]  /*15d30*/  LOP3.LUT R4, R28, 0x20, RZ, 0x3c, !PT ;  /* 0x000000201c047812 */ /* 0x000fe400078e3cff */
[----:B----4-:R-:W-:Y:S01]  /*15d40*/  LOP3.LUT R29, R26, 0x2000, R6, 0xf8, !PT ;  /* 0x000020001a1d7812 */ /* 0x010fe200078ef806 */
[----:B------:R-:W-:Y:S01]  /*15d50*/  STL [R1+0x370], RZ ;  /* 0x000370ff01007387 */ /* 0x000fe20000100800 */
[C---:B------:R-:W-:Y:S02]  /*15d60*/  LOP3.LUT R6, R28.reuse, 0x30, RZ, 0x3c, !PT ;  /* 0x000000301c067812 */ /* 0x040fe400078e3cff */
[C---:B------:R-:W-:Y:S01]  /*15d70*/  LOP3.LUT R4, R28.reuse, 0x50, RZ, 0x3c, !PT ;  /* 0x000000501c047812 */ /* 0x040fe200078e3cff */
[----:B------:R-:W-:Y:S01]  /*15d80*/  STL [R1+0x374], RZ ;  /* 0x000374ff01007387 */ /* 0x000fe20000100800 */
[----:B------:R-:W-:Y:S02]  /*15d90*/  LOP3.LUT R6, R28, 0x60, RZ, 0x3c, !PT ;  /* 0x000000601c067812 */ /* 0x000fe400078e3cff */
[C---:B-----5:R-:W-:Y:S01]  /*15da0*/  LOP3.LUT R4, R2.reuse, 0x20, RZ, 0x3c, !PT ;  /* 0x0000002002047812 */ /* 0x060fe200078e3cff */
[----:B------:R1:W-:Y:S01]  /*15db0*/  STL [R1+0x1744], R3 ;  /* 0x0017440301007387 */ /* 0x0003e20000100800 */
[----:B------:R-:W-:-:S02]  /*15dc0*/  LOP3.LUT R6, R2, 0x40, RZ, 0x3c, !PT ;  /* 0x0000004002067812 */ /* 0x000fc400078e3cff */
[----:B------:R-:W-:Y:S01]  /*15dd0*/  LOP3.LUT R4, R3, 0x40, RZ, 0x3c, !PT ;  /* 0x0000004003047812 */ /* 0x000fe200078e3cff */
[----:B------:R2:W-:Y:S01]  /*15de0*/  STL [R1+0x378], RZ ;  /* 0x000378ff01007387 */ /* 0x0005e20000100800 */
[C---:B0-----:R-:W-:Y:S02]  /*15df0*/  LOP3.LUT R5, R28.reuse, 0x10, RZ, 0x3c, !PT ;  /* 0x000000101c057812 */ /* 0x041fe400078e3cff */
[C---:B------:R-:W-:Y:S01]  /*15e00*/  LOP3.LUT R5, R28.reuse, 0x40, RZ, 0x3c, !PT ;  /* 0x000000401c057812 */ /* 0x040fe200078e3cff */
[----:B------:R2:W-:Y:S01]  /*15e10*/  STL [R1+0x37c], RZ ;  /* 0x00037cff01007387 */ /* 0x0005e20000100800 */
[----:B------:R-:W-:Y:S02]  /*15e20*/  LOP3.LUT R5, R28, 0x70, RZ, 0x3c, !PT ;  /* 0x000000701c057812 */ /* 0x000fe400078e3cff */
[----:B-1----:R-:W-:Y:S01]  /*15e30*/  LOP3.LUT R3, R29, 0x40, RZ, 0x3c, !PT ;  /* 0x000000401d037812 */ /* 0x002fe200078e3cff */
[----:B------:R2:W-:Y:S01]  /*15e40*/  STL [R1+0x360], RZ ;  /* 0x000360ff01007387 */ /* 0x0005e20000100800 */
[----:B------:R-:W-:-:S03]  /*15e50*/  LOP3.LUT R5, R2, 0x60, RZ, 0x3c, !PT ;  /* 0x0000006002057812 */ /* 0x000fc600078e3cff */
        /* <DEDUP_REMOVED lines=91> */
[----:B------:R2:W-:Y:S04]  /*16410*/  STL [R1+0x235c], R6 ;  /* 0x00235c0601007387 */ /* 0x0005e80000100800 */
[----:B------:R2:W-:Y:S04]  /*16420*/  STL [R1+0x1730], R3 ;  /* 0x0017300301007387 */ /* 0x0005e80000100800 */
[----:B------:R2:W-:Y:S02]  /*16430*/  STL [R1+0x1764], R4 ;  /* 0x0017640401007387 */ /* 0x0005e40000100800 */
.L_x_3:
[----:B--2--5:R-:W2:Y:S04]  /*16440*/  LDL.64 R4, [R1+0x1758] ;  /* 0x0017580001047983 */ /* 0x024ea80000100a00 */
[----:B--2---:R0:W-:Y:S04]  /*16450*/  STL [R1+0x709c], R5 ;  /* 0x00709c0501007387 */ /* 0x0041e80000100800 */
[----:B0-----:R-:W2:Y:S01]  /*16460*/  LDL R5, [R1+0x1774] ;  /* 0x0017740001057983 */ /* 0x001ea20000100800 */
[----:B------:R-:W-:-:S03]  /*16470*/  IMAD.MOV.U32 R3, RZ, RZ, -0x40 ;  /* 0xffffffc0ff037424 */ /* 0x000fc600078e00ff */
[----:B------:R-:W-:Y:S04]  /*16480*/  STL [R1+0x6db4], R28 ;  /* 0x006db41c01007387 */ /* 0x000fe80000100800 */
        /* <DEDUP_REMOVED lines=73> */
[----:B------:R-:W-:Y:S01]  /*16920*/  STL [R1+0x6f2c], R28 ;  /* 0x006f2c1c01007387 */ /* 0x000fe20000100800 */
[----:B--2---:R-:W-:-:S03]  /*16930*/  IMAD R3, R5, R3, c[0x0][0x180] ;  /* 0x0000600005037624 */ /* 0x004fc600078e0203 */
        /* <DEDUP_REMOVED lines=111> */
[----:B------:R0:W-:Y:S04]  /*17030*/  STL [R1+0x7098], R27 ;  /* 0x0070981b01007387 */ /* 0x0001e80000100800 */
        /* <DEDUP_REMOVED lines=127> */
[----:B------:R-:W2:Y:S01]  /*17830*/  LDL.LU R5, [R1+0x709c] ;  /* 0x00709c0001057983 */ /* 0x000ea20000300800 */
[----:B------:R-:W-:-:S02]  /*17840*/  ISETP.GT.AND P0, PT, R3, RZ, PT ;  /* 0x000000ff0300720c */ /* 0x000fc40003f04270 */
[----:B0-----:R-:W-:Y:S02]  /*17850*/  PRMT R27, RZ, 0x7610, R27 ;  /* 0x00007610ff1b7816 */ /* 0x001fe4000000001b */
[----:B------:R-:W-:Y:S02]  /*17860*/  PRMT R28, RZ, 0x7610, R28 ;  /* 0x00007610ff1c7816 */ /* 0x000fe4000000001c */
[----:B------:R-:W-:-:S07]  /*17870*/  ISETP.GT.AND P1, PT, R3, 0x1, PT ;  /* 0x000000010300780c */ /* 0x000fce0003f24270 */
[----:B--2---:R-:W2:Y:S04]  /*17880*/  @P0 LDG.E.U16 R27, [R4.64] ;  /* 0x00000006041b0981 */ /* 0x004ea8000c1e1500 */
[----:B--2---:R0:W-:Y:S04]  /*17890*/  STL [R1+0xc08], R27 ;  /* 0x000c081b01007387 */ /* 0x0041e80000100800 */
[----:B0-----:R-:W2:Y:S04]  /*178a0*/  LDL.LU R27, [R1+0x7098] ;  /* 0x00709800011b7983 */ /* 0x001ea80000300800 */
[----:B------:R-:W3:Y:S01]  /*178b0*/  LDL.64 R4, [R1+0x1750] ;  /* 0x0017500001047983 */ /* 0x000ee20000100a00 */
[----:B--2---:R-:W-:-:S03]  /*178c0*/  PRMT R27, RZ, 0x7610, R27 ;  /* 0x00007610ff1b7816 */ /* 0x004fc6000000001b */
[----:B---3--:R-:W2:Y:S04]  /*178d0*/  @P0 LDG.E.U16 R28, [R4.64] ;  /* 0x00000006041c0981 */ /* 0x008ea8000c1e1500 */
        /* <DEDUP_REMOVED lines=12> */
[----:B------:R-:W3:Y:S04]  /*179a0*/  LDL R4, [R1+0x1d48] ;  /* 0x001d480001047983 */ /* 0x000ee80000100800 */
[----:B------:R-:W3:Y:S01]  /*179b0*/  LDL R5, [R1+0x1d4c] ;  /* 0x001d4c0001057983 */ /* 0x000ee20000100800 */
[----:B------:R-:W-:-:S02]  /*179c0*/  ISETP.GT.AND P0, PT, R3, 0x2, PT ;  /* 0x000000020300780c */ /* 0x000fc40003f04270 */
[----:B--2---:R-:W-:Y:S02]  /*179d0*/  PRMT R28, RZ, 0x7610, R28 ;  /* 0x00007610ff1c7816 */ /* 0x004fe4000000001c */
[----:B---3--:R-:W-:-:S04]  /*179e0*/  @P1 LOP3.LUT R5, R5, R4, RZ, 0x3c, !PT ;  /* 0x0000000405051212 */ /* 0x008fc800078e3cff */
[----:B------:R-:W-:-:S04]  /*179f0*/  @P1 LOP3.LUT R4, R5, R4, RZ, 0x3c, !PT ;  /* 0x0000000405041212 */ /* 0x000fc800078e3cff */
[----:B------:R-:W-:-:S05]  /*17a00*/  @P1 LOP3.LUT R5, R5, R4, RZ, 0x3c, !PT ;  /* 0x0000000405051212 */ /* 0x000fca00078e3cff */
[----:B------:R-:W2:Y:S04]  /*17a10*/  @P1 LDG.E.U16 R27, [R4.64] ;  /* 0x00000006041b1981 */ /* 0x000ea8000c1e1500 */
[----:B--2---:R0:W-:Y:S04]  /*17a20*/  STL [R1+0xbf8], R27 ;  /* 0x000bf81b01007387 */ /* 0x0041e80000100800 */
[----:B0-----:R-:W2:Y:S04]  /*17a30*/  LDL.LU R27, [R1+0x7088] ;  /* 0x00708800011b7983 */ /* 0x001ea80000300800 */
[----:B------:R-:W3:Y:S04]  /*17a40*/  LDL R4, [R1+0x1d40] ;  /* 0x001d400001047983 */ /* 0x000ee80000100800 */
[----:B------:R-:W3:Y:S01]  /*17a50*/  LDL R5, [R1+0x1d44] ;  /* 0x001d440001057983 */ /* 0x000ee20000100800 */
[----:B--2---:R-:W-:-:S02]  /*17a60*/  PRMT R27, RZ, 0x7610, R27 ;  /* 0x00007610ff1b7816 */ /* 0x004fc4000000001b */
        /* <DEDUP_REMOVED lines=470> */
[----:B------:R-:W-:-:S02]  /*197d0*/  PRMT R0, RZ, 0x7610, R0 ;  /* 0x00007610ff007816 */ /* 0x000fc40000000000 */
[----:B------:R-:W-:Y:S02]  /*197e0*/  ISETP.GT.AND P1, PT, R3, 0xf, PT ;  /* 0x0000000f0300780c */ /* 0x000fe40003f24270 */
        /* <DEDUP_REMOVED lines=8> */
[----:B------:R-:W3:Y:S02]  /*19870*/  LDL R5, [R1+0x1ba4] ;  /* 0x001ba40001057983 */ /* 0x000ee40000100800 */
[----:B---3--:R-:W-:-:S04]  /*19880*/  @P0 LOP3.LUT R5, R5, R4, RZ, 0x3c, !PT ;  /* 0x0000000405050212 */ /* 0x008fc800078e3cff */
[----:B------:R-:W-:-:S04]  /*19890*/  @P0 LOP3.LUT R4, R5, R4, RZ, 0x3c, !PT ;  /* 0x0000000405040212 */ /* 0x000fc800078e3cff */
[----:B------:R-:W-:-:S05]  /*198a0*/  @P0 LOP3.LUT R5, R5, R4, RZ, 0x3c, !PT ;  /* 0x0000000405050212 */ /* 0x000fca00078e3cff */
[----:B------:R-:W3:Y:S04]  /*198b0*/  @P0 LDG.E.U16 R28, [R4.64] ;  /* 0x00000006041c0981 */ /* 0x000ee8000c1e1500 */
[----:B---3--:R0:W-:Y:S04]  /*198c0*/  STL [R1+0xb10], R28 ;  /* 0x000b101c01007387 */ /* 0x0081e80000100800 */
[----:B0-----:R-:W3:Y:S04]  /*198d0*/  LDL.LU R28, [R1+0x6fb4] ;  /* 0x006fb400011c7983 */ /* 0x001ee80000300800 */
[----:B------:R-:W4:Y:S04]  /*198e0*/  LDL R4, [R1+0x1b98] ;  /* 0x001b980001047983 */ /* 0x000f280000100800 */
[----:B------:R-:W4:Y:S01]  /*198f0*/  LDL R5, [R1+0x1b9c] ;  /* 0x001b9c0001057983 */ /* 0x000f220000100800 */
[----:B--2---:R-:W-:-:S02]  /*19900*/  PRMT R27, RZ, 0x7610, R27 ;  /* 0x00007610ff1b7816 */ /* 0x004fc4000000001b */
[----:B----4-:R-:W-:-:S04]  /*19910*/  @P0 LOP3.LUT R5, R5, R4, RZ, 0x3c, !PT ;  /* 0x0000000405050212 */ /* 0x010fc800078e3cff */
[----:B------:R-:W-:-:S04]  /*19920*/  @P0 LOP3.LUT R4, R5, R4, RZ, 0x3c, !PT ;  /* 0x0000000405040212 */ /* 0x000fc800078e3cff */
[----:B------:R-:W-:-:S05]  /*19930*/  @P0 LOP3.LUT R5, R5, R4, RZ, 0x3c, !PT ;  /* 0x0000000405050212 */ /* 0x000fca00078e3cff */
[----:B------:R0:W2:Y:S04]  /*19940*/  @P0 LDG.E.U16 R0, [R4.64] ;  /* 0x0000000604000981 */ /* 0x0000a8000c1e1500 */
[----:B0-----:R-:W4:Y:S04]  /*19950*/  LDL R4, [R1+0x1b90] ;  /* 0x001b900001047983 */ /* 0x001f280000100800 */
[----:B------:R-:W4:Y:S01]  /*19960*/  LDL R5, [R1+0x1b94] ;  /* 0x001b940001057983 */ /* 0x000f220000100800 */
[----:B---3--:R-:W-:-:S03]  /*19970*/  PRMT R28, RZ, 0x7610, R28 ;  /* 0x00007610ff1c7816 */ /* 0x008fc6000000001c */
[----:B--2---:R-:W-:Y:S01]  /*19980*/  STL [R1+0x6ca4], R0 ;  /* 0x006ca40001007387 */ /* 0x004fe20000100800 */
[----:B----4-:R-:W-:-:S04]  /*19990*/  @P0 LOP3.LUT R5, R5, R4, RZ, 0x3c, !PT ;  /* 0x0000000405050212 */ /* 0x010fc800078e3cff */
        /* <DEDUP_REMOVED lines=264> */
[----:B---3--:R-:W-:Y:S02]  /*1aa20*/  PRMT R28, RZ, 0x7610, R28 ;  /* 0x00007610ff1c7816 */ /* 0x008fe4000000001c */
[----:B------:R-:W-:Y:S01]  /*1aa30*/  ISETP.GT.AND P1, PT, R3, 0x17, PT ;  /* 0x000000170300780c */ /* 0x000fe20003f24270 */
        /* <DEDUP_REMOVED lines=423> */
[----:B---3--:R-:W-:-:S02]  /*1c4b0*/  PRMT R28, RZ, 0x7610, R28 ;  /* 0x00007610ff1c7816 */ /* 0x008fc4000000001c */
[----:B----4-:R-:W-:-:S04]  /*1c4c0*/  @P1 LOP3.LUT R5, R5, R4, RZ, 0x3c, !PT ;  /* 0x0000000405051212 */ /* 0x010fc800078e3cff */
[----:B------:R-:W-:-:S04]  /*1c4d0*/  @P1 LOP3.LUT R4, R5, R4, RZ, 0x3c, !PT ;  /* 0x0000000405041212 */ /* 0x000fc800078e3cff */
[----:B------:R-:W-:-:S05]  /*1c4e0*/  @P1 LOP3.LUT R5, R5, R4, RZ, 0x3c, !PT ;  /* 0x0000000405051212 */ /* 0x000fca00078e3cff */
[----:B------:R-:W3:Y:S04]  /*1c4f0*/  @P1 LDG.E.U16 R28, [R4.64] ;  /* 0x00000006041c1981 */ /* 0x000ee8000c1e1500 */
[----:B---3--:R0:W-:Y:S04]  /*1c500*/  STL [R1+0x10c], R28 ;  /* 0x00010c1c01007387 */ /* 0x0081e80000100800 */
[----:B0-----:R-:W3:Y:S04]  /*1c510*/  LDL.LU R28, [R1+0x6e88] ;  /* 0x006e8800011c7983 */ /* 0x001ee80000300800 */
[----:B------:R-:W4:Y:S04]  /*1c520*/  LDL R4, [R1+0x1930] ;  /* 0x0019300001047983 */ /* 0x000f280000100800 */
[----:B------:R-:W4:Y:S01]  /*1c530*/  LDL R5, [R1+0x1934] ;  /* 0x0019340001057983 */ /* 0x000f220000100800 */
[----:B------:R-:W-:-:S02]  /*1c540*/  ISETP.GT.AND P0, PT, R3, 0x22, PT ;  /* 0x000000220300780c */ /* 0x000fc40003f04270 */
[----:B---3--:R-:W-:Y:S02]  /*1c550*/  PRMT R28, RZ, 0x7610, R28 ;  /* 0x00007610ff1c7816 */ /* 0x008fe4000000001c */
        /* <DEDUP_REMOVED lines=208> */
[----:B0-----:R-:W3:Y:S01]  /*1d260*/  LDL.LU R28, [R1+0x6e2c] ;  /* 0x006e2c00011c7983 */ /* 0x001ee20000300800 */
[----:B------:R-:W4:Y:S02]  /*1d270*/  LDL R4, [R1+0x1878] ;  /* 0x0018780001047983 */ /* 0x000f240000100800 */
        /* <DEDUP_REMOVED lines=186> */
[----:B------:R-:W-:-:S02]  /*1de20*/  PRMT R29, RZ, 0x7610, R29 ;  /* 0x00007610ff1d7816 */ /* 0x000fc4000000001d */
[----:B----4-:R-:W-:-:S04]  /*1de30*/  @P0 LOP3.LUT R5, R5, R4, RZ, 0x3c, !PT ;  /* 0x0000000405050212 */ /* 0x010fc800078e3cff */
[----:B------:R-:W-:-:S04]  /*1de40*/  @P0 LOP3.LUT R4, R5, R4, RZ, 0x3c, !PT ;  /* 0x0000000405040212 */ /* 0x000fc800078e3cff */
[----:B------:R-:W-:-:S05]  /*1de50*/  @P0 LOP3.LUT R5, R5, R4, RZ, 0x3c, !PT ;  /* 0x0000000405050212 */ /* 0x000fca00078e3cff */
[----:B------:R0:W4:Y:S04]  /*1de60*/  @P0 LDG.E.U16 R29, [R4.64] ;  /* 0x00000006041d0981 */ /* 0x000128000c1e1500 */
[----:B0-----:R-:W2:Y:S04]  /*1de70*/  LDL R4, [R1+0x17d0] ;  /* 0x0017d00001047983 */ /* 0x001ea80000100800 */
[----:B------:R-:W2:Y:S01]  /*1de80*/  LDL R5, [R1+0x17d4] ;  /* 0x0017d40001057983 */ /* 0x000ea20000100800 */
[----:B---3--:R-:W-:Y:S02]  /*1de90*/  PRMT R28, RZ, 0x7610, R28 ;  /* 0x00007610ff1c7816 */ /* 0x008fe4000000001c */
[----:B------:R-:W-:Y:S01]  /*1dea0*/  ISETP.GT.AND P1, PT, R3, 0x2d, PT ;  /* 0x0000002d0300780c */ /* 0x000fe20003f24270 */
[----:B----4-:R-:W-:Y:S01]  /*1deb0*/  STL [R1+0x6cfc], R29 ;  /* 0x006cfc1d01007387 */ /* 0x010fe20000100800 */
[----:B--2---:R-:W-:-:S04]  /*1dec0*/  @P0 LOP3.LUT R5, R5, R4, RZ, 0x3c, !PT ;  /* 0x0000000405050212 */ /* 0x004fc800078e3cff */
[----:B------:R-:W-:-:S04]  /*1ded0*/  @P0 LOP3.LUT R4, R5, R4, RZ, 0x3c, !PT ;  /* 0x0000000405040212 */ /* 0x000fc800078e3cff */
[----:B------:R-:W-:-:S05]  /*1dee0*/  @P0 LOP3.LUT R5, R5, R4, RZ, 0x3c, !PT ;  /* 0x0000000405050212 */ /* 0x000fca00078e3cff */
[----:B------:R-:W2:Y:S04]  /*1def0*/  @P0 LDG.E.U16 R28, [R4.64] ;  /* 0x00000006041c0981 */ /* 0x000ea8000c1e1500 */
[----:B--2---:R0:W-:Y:S04]  /*1df00*/  STL [R1+0x78], R28 ;  /* 0x0000781c01007387 */ /* 0x0041e80000100800 */
[----:B0-----:R-:W2:Y:S01]  /*1df10*/  LDL.LU R28, [R1+0x6dd8] ;  /* 0x006dd800011c7983 */ /* 0x001ea20000300800 */
[----:B------:R-:W3:Y:S02]  /*1df20*/  LDL R4, [R1+0x17c8] ;  /* 0x0017c80001047983 */ /* 0x000ee40000100800 */
[----:B------:R-:W3:Y:S01]  /*1df30*/  LDL R5, [R1+0x17cc] ;  /* 0x0017cc0001057983 */ /* 0x000ee20000100800 */
[----:B--2---:R-:W-:-:S02]  /*1df40*/  PRMT R28, RZ, 0x7610, R28 ;  /* 0x00007610ff1c7816 */ /* 0x004fc4000000001c */
[----:B---3--:R-:W-:-:S04]  /*1df50*/  @P1 LOP3.LUT R5, R5, R4, RZ, 0x3c, !PT ;  /* 0x0000000405051212 */ /* 0x008fc800078e3cff */
        /* <DEDUP_REMOVED lines=81> */
[----:B------:R-:W-:-:S02]  /*1e470*/  PRMT R27, RZ, 0x7610, R27 ;  /* 0x00007610ff1b7816 */ /* 0x000fc4000000001b */
[----:B---3--:R-:W-:-:S04]  /*1e480*/  @P0 LOP3.LUT R5, R5, R4, RZ, 0x3c, !PT ;  /* 0x0000000405050212 */ /* 0x008fc800078e3cff */
        /* <DEDUP_REMOVED lines=8> */
[----:B------:R-:W-:Y:S02]  /*1e510*/  ISETP.GT.AND P1, PT, R3, 0x30, PT ;  /* 0x000000300300780c */ /* 0x000fe40003f24270 */
[----:B----4-:R-:W-:-:S04]  /*1e520*/  @P0 LOP3.LUT R5, R5, R4, RZ, 0x3c, !PT ;  /* 0x0000000405050212 */ /* 0x010fc800078e3cff */
[----:B------:R-:W-:-:S04]  /*1e530*/  @P0 LOP3.LUT R4, R5, R4, RZ, 0x3c, !PT ;  /* 0x0000000405040212 */ /* 0x000fc800078e3cff */
[----:B------:R-:W-:-:S05]  /*1e540*/  @P0 LOP3.LUT R5, R5, R4, RZ, 0x3c, !PT ;  /* 0x0000000405050212 */ /* 0x000fca00078e3cff */
[----:B------:R-:W4:Y:S04]  /*1e550*/  @P0 LDG.E.U16 R26, [R4.64] ;  /* 0x00000006041a0981 */ /* 0x000f28000c1e1500 */
[----:B----4-:R0:W-:Y:S04]  /*1e560*/  STL [R1+0xc0c], R26 ;  /* 0x000c0c1a01007387 */ /* 0x0101e80000100800 */
[----:B0-----:R-:W4:Y:S01]  /*1e570*/  LDL.LU R26, [R1+0x6dac] ;  /* 0x006dac00011a7983 */ /* 0x001f220000300800 */
[----:B------:R-:W2:Y:S02]  /*1e580*/  LDL R4, [R1+0x1d5c] ;  /* 0x001d5c0001047983 */ /* 0x000ea40000100800 */
[----:B------:R-:W2:Y:S01]  /*1e590*/  LDL R5, [R1+0x1d64] ;  /* 0x001d640001057983 */ /* 0x000ea20000100800 */
[----:B------:R-:W-:-:S02]  /*1e5a0*/  PRMT R25, RZ, 0x7610, R25 ;  /* 0x00007610ff197816 */ /* 0x000fc40000000019 */
[----:B--2---:R-:W-:-:S04]  /*1e5b0*/  @P1 LOP3.LUT R5, R5, R4, RZ, 0x3c, !PT ;  /* 0x0000000405051212 */ /* 0x004fc800078e3cff */
[----:B------:R-:W-:-:S04]  /*1e5c0*/  @P1 LOP3.LUT R4, R5, R4, RZ, 0x3c, !PT ;  /* 0x0000000405041212 */ /* 0x000fc800078e3cff */
[----:B------:R-:W-:-:S05]  /*1e5d0*/  @P1 LOP3.LUT R5, R5, R4, RZ, 0x3c, !PT ;  /* 0x0000000405051212 */ /* 0x000fca00078e3cff */
[----:B------:R-:W2:Y:S04]  /*1e5e0*/  @P1 LDG.E.U16 R25, [R4.64] ;  /* 0x0000000604191981 */ /* 0x000ea8000c1e1500 */
[----:B--2---:R0:W-:Y:S04]  /*1e5f0*/  STL [R1+0x64], R25 ;  /* 0x0000641901007387 */ /* 0x0041e80000100800 */
[----:B0-----:R-:W2:Y:S01]  /*1e600*/  LDL.LU R25, [R1+0x6da8] ;  /* 0x006da80001197983 */ /* 0x001ea20000300800 */
        /* <DEDUP_REMOVED lines=21> */
[----:B------:R-:W-:Y:S02]  /*1e760*/  ISETP.GT.AND P2, PT, R3, 0x31, PT ;  /* 0x000000310300780c */ /* 0x000fe40003f44270 */
        /* <DEDUP_REMOVED lines=114> */
[----:B------:R0:W2:Y:S04]  /*1ee90*/  @P2 LDG.E.U16 R29, [R4.64] ;  /* 0x00000006041d2981 */ /* 0x0000a8000c1e1500 */
[----:B0-----:R-:W3:Y:S04]  /*1eea0*/  LDL R4, [R1+0x1ddc] ;  /* 0x001ddc0001047983 */ /* 0x001ee80000100800 */
[----:B------:R-:W3:Y:S01]  /*1eeb0*/  LDL R5, [R1+0x1de4] ;  /* 0x001de40001057983 */ /* 0x000ee20000100800 */
[----:B------:R-:W-:-:S03]  /*1eec0*/  PRMT R10, RZ, 0x7610, R10 ;  /* 0x00007610ff0a7816 */ /* 0x000fc6000000000a */
[----:B--2---:R-:W-:Y:S01]  /*1eed0*/  STL [R1+0x6d0c], R29 ;  /* 0x006d0c1d01007387 */ /* 0x004fe20000100800 */
        /* <DEDUP_REMOVED lines=15> */
[----:B------:R-:W2:Y:S02]  /*1efd0*/  LDL R4, [R1+0x1de8] ;  /* 0x001de80001047983 */ /* 0x000ea40000100800 */
[----:B------:R-:W2:Y:S01]  /*1efe0*/  LDL R5, [R1+0x1df8] ;  /* 0x001df80001057983 */ /* 0x000ea20000100800 */
[----:B------:R-:W-:-:S02]  /*1eff0*/  PRMT R0, RZ, 0x7610, R0 ;  /* 0x00007610ff007816 */ /* 0x000fc40000000000 */
[----:B--2---:R-:W-:-:S04]  /*1f000*/  @P1 LOP3.LUT R5, R5, R4, RZ, 0x3c, !PT ;  /* 0x0000000405051212 */ /* 0x004fc800078e3cff */
[----:B------:R-:W-:-:S04]  /*1f010*/  @P1 LOP3.LUT R4, R5, R4, RZ, 0x3c, !PT ;  /* 0x0000000405041212 */ /* 0x000fc800078e3cff */
[----:B------:R-:W-:-:S05]  /*1f020*/  @P1 LOP3.LUT R5, R5, R4, RZ, 0x3c, !PT ;  /* 0x0000000405051212 */ /* 0x000fca00078e3cff */
[----:B------:R0:W2:Y:S04]  /*1f030*/  @P1 LDG.E.U16 R0, [R4.64] ;  /* 0x0000000604001981 */ /* 0x0000a8000c1e1500 */
[----:B0-----:R-:W3:Y:S04]  /*1f040*/  LDL R4, [R1+0x1df4] ;  /* 0x001df40001047983 */ /* 0x001ee80000100800 */
[----:B------:R-:W3:Y:S01]  /*1f050*/  LDL R5, [R1+0x1e00] ;  /* 0x001e000001057983 */ /* 0x000ee20000100800 */
[----:B------:R-:W-:Y:S02]  /*1f060*/  PRMT R8, RZ, 0x7610, R8 ;  /* 0x00007610ff087816 */ /* 0x000fe40000000008 */
[----:B------:R-:W-:Y:S01]  /*1f070*/  ISETP.GT.AND P2, PT, R3, 0x38, PT ;  /* 0x000000380300780c */ /* 0x000fe20003f44270 */
        /* <DEDUP_REMOVED lines=13> */
[----:B------:R0:W3:Y:S04]  /*1f150*/  @P2 LDG.E.U16 R0, [R4.64] ;  /* 0x0000000604002981 */ /* 0x0000e8000c1e1500 */
[----:B0-----:R-:W2:Y:S04]  /*1f160*/  LDL R4, [R1+0x1e50] ;  /* 0x001e500001047983 */ /* 0x001ea80000100800 */
[----:B------:R-:W2:Y:S01]  /*1f170*/  LDL R5, [R1+0x1e6c] ;  /* 0x001e6c0001057983 */ /* 0x000ea20000100800 */
[----:B------:R-:W-:-:S03]  /*1f180*/  PRMT R29, RZ, 0x7610, R29 ;  /* 0x00007610ff1d7816 */ /* 0x000fc6000000001d */
[----:B---3--:R-:W-:Y:S01]  /*1f190*/  STL [R1+0x6d54], R0 ;  /* 0x006d540001007387 */ /* 0x008fe20000100800 */
        /* <DEDUP_REMOVED lines=17> */
[----:B------:R-:W-:Y:S02]  /*1f2b0*/  ISETP.GT.AND P1, PT, R3, 0x35, PT ;  /* 0x000000350300780c */ /* 0x000fe40003f24270 */
[----:B---3--:R-:W-:-:S04]  /*1f2c0*/  @P2 LOP3.LUT R5, R5, R4, RZ, 0x3c, !PT ;  /* 0x0000000405052212 */ /* 0x008fc800078e3cff */
[----:B------:R-:W-:-:S04]  /*1f2d0*/  @P2 LOP3.LUT R4, R5, R4, RZ, 0x3c, !PT ;  /* 0x0000000405042212 */ /* 0x000fc800078e3cff */
[----:B------:R-:W-:-:S05]  /*1f2e0*/  @P2 LOP3.LUT R5, R5, R4, RZ, 0x3c, !PT ;  /* 0x0000000405052212 */ /* 0x000fca00078e3cff */
[----:B------:R0:W3:Y:S04]  /*1f2f0*/  @P2 LDG.E.U16 R29, [R4.64] ;  /* 0x00000006041d2981 */ /* 0x0000e8000c1e1500 */
[----:B0-----:R-:W2:Y:S04]  /*1f300*/  LDL R4, [R1+0x1dfc] ;  /* 0x001dfc0001047983 */ /* 0x001ea80000100800 */
[----:B------:R-:W2:Y:S01]  /*1f310*/  LDL R5, [R1+0x1e04] ;  /* 0x001e040001057983 */ /* 0x000ea20000100800 */
[----:B------:R-:W-:-:S03]  /*1f320*/  PRMT R6, RZ, 0x7610, R6 ;  /* 0x00007610ff067816 */ /* 0x000fc60000000006 */
[----:B---3--:R0:W-:Y:S04]  /*1f330*/  STL [R1+0x8], R29 ;  /* 0x0000081d01007387 */ /* 0x0081e80000100800 */
[----:B0-----:R-:W3:Y:S01]  /*1f340*/  LDL R29, [R1+0x1ea0] ;  /* 0x001ea000011d7983 */ /* 0x001ee20000100800 */
[-C--:B--2---:R-:W-:Y:S02]  /*1f350*/  @P1 LOP3.LUT R5, R5, R4.reuse, RZ, 0x3c, !PT ;  /* 0x0000000405051212 */ /* 0x084fe400078e3cff */
[----:B------:R-:W-:Y:S02]  /*1f360*/  ISETP.GT.AND P2, PT, R3, 0x39, PT ;  /* 0x000000390300780c */ /* 0x000fe40003f44270 */
        /* <DEDUP_REMOVED lines=14> */
[----:B------:R-:W-:-:S03]  /*1f450*/  PRMT R27, RZ, 0x7610, R27 ;  /* 0x00007610ff1b7816 */ /* 0x000fc6000000001b */
[----:B--2---:R0:W-:Y:S01]  /*1f460*/  STL [R1], R28 ;  /* 0x0000001c01007387 */ /* 0x0041e20000100800 */
[----:B----4-:R-:W-:-:S03]  /*1f470*/  PRMT R26, RZ, 0x7610, R26 ;  /* 0x00007610ff1a7816 */ /* 0x010fc6000000001a */
[----:B0-----:R-:W2:Y:S01]  /*1f480*/  LDL R28, [R1+0x1e0c] ;  /* 0x001e0c00011c7983 */ /* 0x001ea20000100800 */
[----:B---3--:R-:W-:-:S04]  /*1f490*/  @P2 LOP3.LUT R5, R5, R4, RZ, 0x3c, !PT ;  /* 0x0000000405052212 */ /* 0x008fc800078e3cff */
[----:B------:R-:W-:-:S04]  /*1f4a0*/  @P2 LOP3.LUT R4, R5, R4, RZ, 0x3c, !PT ;  /* 0x0000000405042212 */ /* 0x000fc800078e3cff */
[----:B------:R-:W-:-:S05]  /*1f4b0*/  @P2 LOP3.LUT R5, R5, R4, RZ, 0x3c, !PT ;  /* 0x0000000405052212 */ /* 0x000fca00078e3cff */
[----:B------:R0:W3:Y:S04]  /*1f4c0*/  @P2 LDG.E.U16 R27, [R4.64] ;  /* 0x00000006041b2981 */ /* 0x0000e8000c1e1500 */
[----:B0-----:R-:W4:Y:S04]  /*1f4d0*/  LDL R4, [R1+0x1e88] ;  /* 0x001e880001047983 */ /* 0x001f280000100800 */
[----:B------:R-:W4:Y:S04]  /*1f4e0*/  LDL R5, [R1+0x1e98] ;  /* 0x001e980001057983 */ /* 0x000f280000100800 */
[----:B---3--:R0:W-:Y:S01]  /*1f4f0*/  STL [R1+0x6d40], R27 ;  /* 0x006d401b01007387 */ /* 0x0081e20000100800 */
[----:B------:R-:W-:-:S03]  /*1f500*/  PRMT R25, RZ, 0x7610, R25 ;  /* 0x00007610ff197816 */ /* 0x000fc60000000019 */
[----:B0-----:R-:W3:Y:S01]  /*1f510*/  LDL R27, [R1+0x1df0] ;  /* 0x001df000011b7983 */ /* 0x001ee20000100800 */
[----:B----4-:R-:W-:-:S04]  /*1f520*/  @P2 LOP3.LUT R5, R5, R4, RZ, 0x3c, !PT ;  /* 0x0000000405052212 */ /* 0x010fc800078e3cff */
[----:B------:R-:W-:-:S04]  /*1f530*/  @P2 LOP3.LUT R4, R5, R4, RZ, 0x3c, !PT ;  /* 0x0000000405042212 */ /* 0x000fc800078e3cff */
[----:B------:R-:W-:-:S05]  /*1f540*/  @P2 LOP3.LUT R5, R5, R4, RZ, 0x3c, !PT ;  /* 0x0000000405052212 */ /* 0x000fca00078e3cff */
[----:B------:R0:W4:Y:S04]  /*1f550*/  @P2 LDG.E.U16 R26, [R4.64] ;  /* 0x00000006041a2981 */ /* 0x000128000c1e1500 */
[----:B0-----:R-:W2:Y:S01]  /*1f560*/  LDL R5, [R1+0x1e94] ;  /* 0x001e940001057983 */ /* 0x001ea20000100800 */
[----:B------:R-:W-:Y:S01]  /*1f570*/  @P2 IMAD.MOV.U32 R4, RZ, RZ, R29 ;  /* 0x000000ffff042224 */ /* 0x000fe200078e001d */
[----:B------:R-:W-:Y:S02]  /*1f580*/  PRMT R24, RZ, 0x7610, R24 ;  /* 0x00007610ff187816 */ /* 0x000fe40000000018 */
[----:B----4-:R0:W-:Y:S01]  /*1f590*/  STL [R1+0x6d44], R26 ;  /* 0x006d441a01007387 */ /* 0x0101e20000100800 */
[----:B------:R-:W4:Y:S03]  /*1f5a0*/  LDL R29, [R1+0x1eb8] ;  /* 0x001eb800011d7983 */ /* 0x000f260000100800 */
[----:B--2---:R1:W2:Y:S04]  /*1f5b0*/  @P2 LDG.E.U16 R25, [R4.64] ;  /* 0x0000000604192981 */ /* 0x0042a8000c1e1500 */
[----:B0-----:R-:W4:Y:S01]  /*1f5c0*/  LDL R26, [R1+0x1eac] ;  /* 0x001eac00011a7983 */ /* 0x001f220000100800 */
[----:B-1----:R-:W-:-:S02]  /*1f5d0*/  @P1 IMAD.MOV.U32 R4, RZ, RZ, R28 ;  /* 0x000000ffff041224 */ /* 0x002fc400078e001c */
[----:B---3--:R-:W-:-:S05]  /*1f5e0*/  @P1 IMAD.MOV.U32 R5, RZ, RZ, R27 ;  /* 0x000000ffff051224 */ /* 0x008fca00078e001b */
[----:B------:R0:W3:Y:S04]  /*1f5f0*/  @P1 LDG.E.U16 R24, [R4.64] ;  /* 0x0000000604181981 */ /* 0x0000e8000c1e1500 */
[----:B--2---:R-:W-:Y:S01]  /*1f600*/  STL [R1+0x6d48], R25 ;  /* 0x006d481901007387 */ /* 0x004fe20000100800 */
[----:B0-----:R-:W2:Y:S02]  /*1f610*/  LDL R4, [R1+0x1e9c] ;  /* 0x001e9c0001047983 */ /* 0x001ea40000100800 */
[----:B------:R-:W2:Y:S01]  /*1f620*/  LDL R5, [R1+0x1ea4] ;  /* 0x001ea40001057983 */ /* 0x000ea20000100800 */
[----:B------:R-:W-:Y:S02]  /*1f630*/  ISETP.GT.AND P2, PT, R3, 0x3a, PT ;  /* 0x0000003a0300780c */ /* 0x000fe40003f44270 */
[----:B------:R-:W-:Y:S01]  /*1f640*/  PRMT R23, RZ, 0x7610, R23 ;  /* 0x00007610ff177816 */ /* 0x000fe20000000017 */
[----:B------:R-:W4:Y:S04]  /*1f650*/  LDL R28, [R1+0x1eb4] ;  /* 0x001eb400011c7983 */ /* 0x000f280000100800 */
[----:B------:R-:W4:Y:S04]  /*1f660*/  LDL R27, [R1+0x1ec0] ;  /* 0x001ec000011b7983 */ /* 0x000f280000100800 */
[----:B---3--:R0:W-:Y:S01]  /*1f670*/  STL [R1+0x6cc0], R24 ;  /* 0x006cc01801007387 */ /* 0x0081e20000100800 */
[----:B------:R-:W-:-:S03]  /*1f680*/  PRMT R22, RZ, 0x7610, R22 ;  /* 0x00007610ff167816 */ /* 0x000fc60000000016 */
[----:B0-----:R-:W3:Y:S01]  /*1f690*/  LDL R24, [R1+0x1ea8] ;  /* 0x001ea80001187983 */ /* 0x001ee20000100800 */
[----:B--2---:R-:W-:-:S04]  /*1f6a0*/  @P2 LOP3.LUT R5, R5, R4, RZ, 0x3c, !PT ;  /* 0x0000000405052212 */ /* 0x004fc800078e3cff */
[----:B------:R-:W-:-:S04]  /*1f6b0*/  @P2 LOP3.LUT R4, R5, R4, RZ, 0x3c, !PT ;  /* 0x0000000405042212 */ /* 0x000fc800078e3cff */
[----:B------:R-:W-:-:S05]  /*1f6c0*/  @P2 LOP3.LUT R5, R5, R4, RZ, 0x3c, !PT ;  /* 0x0000000405052212 */ /* 0x000fca00078e3cff */
[----:B------:R0:W2:Y:S04]  /*1f6d0*/  @P2 LDG.E.U16 R23, [R4.64] ;  /* 0x0000000604172981 */ /* 0x0000a8000c1e1500 */
[----:B0-----:R-:W2:Y:S01]  /*1f6e0*/  LDL R5, [R1+0x1e90] ;  /* 0x001e900001057983 */ /* 0x001ea20000100800 */
[----:B----4-:R-:W-:Y:S01]  /*1f6f0*/  @P2 IMAD.MOV.U32 R4, RZ, RZ, R26 ;  /* 0x000000ffff042224 */ /* 0x010fe200078e001a */
[----:B------:R-:W-:-:S04]  /*1f700*/  PRMT R21, RZ, 0x7610, R21 ;  /* 0x00007610ff157816 */ /* 0x000fc80000000015 */
[----:B--2---:R0:W2:Y:S04]  /*1f710*/  @P2 LDG.E.U16 R22, [R4.64] ;  /* 0x0000000604162981 */ /* 0x0040a8000c1e1500 */
[----:B------:R-:W-:Y:S01]  /*1f720*/  STL [R1+0x6d2c], R23 ;  /* 0x006d2c1701007387 */ /* 0x000fe20000100800 */
[----:B------:R-:W4:Y:S01]  /*1f730*/  LDL R26, [R1+0x1e18] ;  /* 0x001e1800011a7983 */ /* 0x000f220000100800 */
[----:B------:R-:W-:Y:S01]  /*1f740*/  PRMT R20, RZ, 0x7610, R20 ;  /* 0x00007610ff147816 */ /* 0x000fe20000000014 */
[----:B0-----:R-:W-:Y:S02]  /*1f750*/  @P2 IMAD.MOV.U32 R4, RZ, RZ, R29 ;  /* 0x000000ffff042224 */ /* 0x001fe400078e001d */
[----:B---3--:R-:W-:-:S05]  /*1f760*/  @P2 IMAD.MOV.U32 R5, RZ, RZ, R24 ;  /* 0x000000ffff052224 */ /* 0x008fca00078e0018 */
[----:B------:R0:W3:Y:S02]  /*1f770*/  @P2 LDG.E.U16 R21, [R4.64] ;  /* 0x0000000604152981 */ /* 0x0000e4000c1e1500 */
[----:B0-----:R-:W-:Y:S02]  /*1f780*/  @P2 IMAD.MOV.U32 R4, RZ, RZ, R27 ;  /* 0x000000ffff042224 */ /* 0x001fe400078e001b */
[----:B------:R-:W-:-:S05]  /*1f790*/  @P2 IMAD.MOV.U32 R5, RZ, RZ, R28 ;  /* 0x000000ffff052224 */ /* 0x000fca00078e001c */
[----:B------:R4:W3:Y:S04]  /*1f7a0*/  @P2 LDG.E.U16 R20, [R4.64] ;  /* 0x0000000604142981 */ /* 0x0008e8000c1e1500 */
[----:B--2---:R0:W-:Y:S04]  /*1f7b0*/  STL [R1+0x6d30], R22 ;  /* 0x006d301601007387 */ /* 0x0041e80000100800 */
[----:B0-----:R-:W2:Y:S01]  /*1f7c0*/  LDL R22, [R1+0x1e08] ;  /* 0x001e080001167983 */ /* 0x001ea20000100800 */
[----:B------:R-:W-:Y:S01]  /*1f7d0*/  PRMT R19, RZ, 0x7610, R19 ;  /* 0x00007610ff137816 */ /* 0x000fe20000000013 */
[----:B----4-:R-:W-:-:S02]  /*1f7e0*/  @P1 IMAD.MOV.U32 R4, RZ, RZ, R26 ;  /* 0x000000ffff041224 */ /* 0x010fc400078e001a */
[----:B---3--:R-:W-:Y:S01]  /*1f7f0*/  STL [R1+0x6d34], R21 ;  /* 0x006d341501007387 */ /* 0x008fe20000100800 */
[----:B------:R-:W3:Y:S02]  /*1f800*/  LDL R29, [R1+0x1eb0] ;  /* 0x001eb000011d7983 */ /* 0x000ee40000100800 */
[----:B------:R-:W4:Y:S02]  /*1f810*/  LDL R28, [R1+0x1ecc] ;  /* 0x001ecc00011c7983 */ /* 0x000f240000100800 */
[----:B------:R-:W3:Y:S01]  /*1f820*/  LDL R27, [R1+0x1ec8] ;  /* 0x001ec800011b7983 */ /* 0x000ee20000100800 */
[----:B------:R-:W3:Y:S04]  /*1f830*/  LDL R24, [R1+0x1ed8] ;  /* 0x001ed80001187983 */ /* 0x000ee80000100800 */
[----:B------:R-:W-:Y:S01]  /*1f840*/  STL [R1+0x6d38], R20 ;  /* 0x006d381401007387 */ /* 0x000fe20000100800 */
[----:B------:R-:W-:-:S02]  /*1f850*/  ISETP.GT.AND P2, PT, R3, 0x3b, PT ;  /* 0x0000003b0300780c */ /* 0x000fc40003f44270 */
[----:B------:R-:W-:Y:S02]  /*1f860*/  PRMT R18, RZ, 0x7610, R18 ;  /* 0x00007610ff127816 */ /* 0x000fe40000000012 */
[----:B------:R-:W-:Y:S02]  /*1f870*/  PRMT R17, RZ, 0x7610, R17 ;  /* 0x00007610ff117816 */ /* 0x000fe40000000011 */
[----:B------:R-:W-:Y:S01]  /*1f880*/  PRMT R16, RZ, 0x7610, R16 ;  /* 0x00007610ff107816 */ /* 0x000fe20000000010 */
[----:B------:R-:W3:Y:S01]  /*1f890*/  LDL R26, [R1+0x1ed4] ;  /* 0x001ed400011a7983 */ /* 0x000ee20000100800 */
[----:B--2---:R-:W-:-:S03]  /*1f8a0*/  @P1 IMAD.MOV.U32 R5, RZ, RZ, R22 ;  /* 0x000000ffff051224 */ /* 0x004fc600078e0016 */
[----:B------:R-:W2:Y:S04]  /*1f8b0*/  LDL R22, [R1+0x1ee0] ;  /* 0x001ee00001167983 */ /* 0x000ea80000100800 */
[----:B------:R0:W2:Y:S04]  /*1f8c0*/  @P1 LDG.E.U16 R19, [R4.64] ;  /* 0x0000000604131981 */ /* 0x0000a8000c1e1500 */
[----:B0-----:R-:W2:Y:S04]  /*1f8d0*/  LDL R4, [R1+0x1ebc] ;  /* 0x001ebc0001047983 */ /* 0x001ea80000100800 */
[----:B------:R-:W2:Y:S02]  /*1f8e0*/  LDL R5, [R1+0x1ec4] ;  /* 0x001ec40001057983 */ /* 0x000ea40000100800 */
[----:B--2---:R-:W-:-:S04]  /*1f8f0*/  @P2 LOP3.LUT R5, R5, R4, RZ, 0x3c, !PT ;  /* 0x0000000405052212 */ /* 0x004fc800078e3cff */
[----:B------:R-:W-:-:S04]  /*1f900*/  @P2 LOP3.LUT R4, R5, R4, RZ, 0x3c, !PT ;  /* 0x0000000405042212 */ /* 0x000fc800078e3cff */
[----:B------:R-:W-:-:S05]  /*1f910*/  @P2 LOP3.LUT R5, R5, R4, RZ, 0x3c, !PT ;  /* 0x0000000405052212 */ /* 0x000fca00078e3cff */
[----:B------:R4:W2:Y:S02]  /*1f920*/  @P2 LDG.E.U16 R18, [R4.64] ;  /* 0x0000000604122981 */ /* 0x0008a4000c1e1500 */
[----:B----4-:R-:W-:Y:S02]  /*1f930*/  @P2 IMAD.MOV.U32 R4, RZ, RZ, R28 ;  /* 0x000000ffff042224 */ /* 0x010fe400078e001c */
[----:B---3--:R-:W-:-:S05]  /*1f940*/  @P2 IMAD.MOV.U32 R5, RZ, RZ, R29 ;  /* 0x000000ffff052224 */ /* 0x008fca00078e001d */
[----:B------:R0:W3:Y:S02]  /*1f950*/  @P2 LDG.E.U16 R17, [R4.64] ;  /* 0x0000000604112981 */ /* 0x0000e4000c1e1500 */
[----:B0-----:R-:W-:Y:S02]  /*1f960*/  @P2 IMAD.MOV.U32 R4, RZ, RZ, R24 ;  /* 0x000000ffff042224 */ /* 0x001fe400078e0018 */
[----:B------:R-:W-:-:S05]  /*1f970*/  @P2 IMAD.MOV.U32 R5, RZ, RZ, R27 ;  /* 0x000000ffff052224 */ /* 0x000fca00078e001b */
[----:B------:R0:W4:Y:S01]  /*1f980*/  @P2 LDG.E.U16 R16, [R4.64] ;  /* 0x0000000604102981 */ /* 0x000122000c1e1500 */
[----:B------:R-:W-:-:S03]  /*1f990*/  PRMT R15, RZ, 0x7610, R15 ;  /* 0x00007610ff0f7816 */ /* 0x000fc6000000000f */
[----:B------:R-:W-:Y:S01]  /*1f9a0*/  STL [R1+0x6cc4], R19 ;  /* 0x006cc41301007387 */ /* 0x000fe20000100800 */
[----:B0-----:R-:W-:Y:S02]  /*1f9b0*/  @P2 IMAD.MOV.U32 R4, RZ, RZ, R22 ;  /* 0x000000ffff042224 */ /* 0x001fe400078e0016 */
[----:B------:R-:W-:-:S05]  /*1f9c0*/  @P2 IMAD.MOV.U32 R5, RZ, RZ, R26 ;  /* 0x000000ffff052224 */ /* 0x000fca00078e001a */
[----:B------:R0:W4:Y:S04]  /*1f9d0*/  @P2 LDG.E.U16 R15, [R4.64] ;  /* 0x00000006040f2981 */ /* 0x000128000c1e1500 */
[----:B--2---:R-:W-:Y:S04]  /*1f9e0*/  STL [R1+0x6d10], R18 ;  /* 0x006d101201007387 */ /* 0x004fe80000100800 */
[----:B---3--:R-:W-:Y:S01]  /*1f9f0*/  STL [R1+0x6d14], R17 ;  /* 0x006d141101007387 */ /* 0x008fe20000100800 */
[----:B------:R-:W2:Y:S02]  /*1fa00*/  LDL R29, [R1+0x1edc] ;  /* 0x001edc00011d7983 */ /* 0x000ea40000100800 */
[----:B------:R-:W3:Y:S01]  /*1fa10*/  LDL R24, [R1+0x1ee4] ;  /* 0x001ee40001187983 */ /* 0x000ee20000100800 */
[----:B----4-:R-:W-:Y:S01]  /*1fa20*/  STL [R1+0x6d18], R16 ;  /* 0x006d181001007387 */ /* 0x010fe20000100800 */
[----:B0-----:R-:W4:Y:S02]  /*1fa30*/  LDL R4, [R1+0x1e14] ;  /* 0x001e140001047983 */ /* 0x001f240000100800 */
[----:B------:R-:W4:Y:S01]  /*1fa40*/  LDL R5, [R1+0x1e20] ;  /* 0x001e200001057983 */ /* 0x000f220000100800 */
[----:B------:R-:W-:-:S02]  /*1fa50*/  ISETP.GT.AND P2, PT, R3, 0x3c, PT ;  /* 0x0000003c0300780c */ /* 0x000fc40003f44270 */
[----:B------:R-:W-:Y:S02]  /*1fa60*/  PRMT R14, RZ, 0x7610, R14 ;  /* 0x00007610ff0e7816 */ /* 0x000fe4000000000e */
[----:B------:R-:W-:Y:S01]  /*1fa70*/  PRMT R13, RZ, 0x7610, R13 ;  /* 0x00007610ff0d7816 */ /* 0x000fe2000000000d */
[----:B------:R-:W2:Y:S04]  /*1fa80*/  LDL R28, [R1+0x1ed0] ;  /* 0x001ed000011c7983 */ /* 0x000ea80000100800 */
[----:B------:R-:W2:Y:S04]  /*1fa90*/  LDL R27, [R1+0x1eec] ;  /* 0x001eec00011b7983 */ /* 0x000ea80000100800 */
[----:B------:R-:W2:Y:S04]  /*1faa0*/  LDL R26, [R1+0x1ee8] ;  /* 0x001ee800011a7983 */ /* 0x000ea80000100800 */
[----:B------:R-:W2:Y:S01]  /*1fab0*/  LDL R22, [R1+0x1ef8] ;  /* 0x001ef80001167983 */ /* 0x000ea20000100800 */
[----:B----4-:R-:W-:-:S04]  /*1fac0*/  @P1 LOP3.LUT R5, R5, R4, RZ, 0x3c, !PT ;  /* 0x0000000405051212 */ /* 0x010fc800078e3cff */
[----:B------:R-:W-:-:S04]  /*1fad0*/  @P1 LOP3.LUT R4, R5, R4, RZ, 0x3c, !PT ;  /* 0x0000000405041212 */ /* 0x000fc800078e3cff */
[----:B------:R-:W-:-:S05]  /*1fae0*/  @P1 LOP3.LUT R5, R5, R4, RZ, 0x3c, !PT ;  /* 0x0000000405051212 */ /* 0x000fca00078e3cff */
[----:B------:R3:W4:Y:S02]  /*1faf0*/  @P1 LDG.E.U16 R14, [R4.64] ;  /* 0x00000006040e1981 */ /* 0x000724000c1e1500 */
[----:B---3--:R-:W-:Y:S02]  /*1fb00*/  @P2 IMAD.MOV.U32 R4, RZ, RZ, R24 ;  /* 0x000000ffff042224 */ /* 0x008fe400078e0018 */
[----:B--2---:R-:W-:-:S05]  /*1fb10*/  @P2 IMAD.MOV.U32 R5, RZ, RZ, R29 ;  /* 0x000000ffff052224 */ /* 0x004fca00078e001d */
[----:B------:R0:W2:Y:S04]  /*1fb20*/  @P2 LDG.E.U16 R13, [R4.64] ;  /* 0x00000006040d2981 */ /* 0x0000a8000c1e1500 */
[----:B------:R1:W-:Y:S01]  /*1fb30*/  STL [R1+0x6d1c], R15 ;  /* 0x006d1c0f01007387 */ /* 0x0003e20000100800 */
[----:B------:R-:W-:Y:S01]  /*1fb40*/  PRMT R12, RZ, 0x7610, R12 ;  /* 0x00007610ff0c7816 */ /* 0x000fe2000000000c */
[----:B0-----:R-:W-:Y:S02]  /*1fb50*/  @P2 IMAD.MOV.U32 R4, RZ, RZ, R27 ;  /* 0x000000ffff042224 */ /* 0x001fe400078e001b */
[----:B------:R-:W-:-:S05]  /*1fb60*/  @P2 IMAD.MOV.U32 R5, RZ, RZ, R28 ;  /* 0x000000ffff052224 */ /* 0x000fca00078e001c */
[----:B------:R0:W3:Y:S04]  /*1fb70*/  @P2 LDG.E.U16 R12, [R4.64] ;  /* 0x00000006040c2981 */ /* 0x0000e8000c1e1500 */
[----:B----4-:R2:W-:Y:S01]  /*1fb80*/  STL [R1+0x6cc8], R14 ;  /* 0x006cc80e01007387 */ /* 0x0105e20000100800 */
[----:B------:R-:W4:Y:S02]  /*1fb90*/  LDL R29, [R1+0x1ef4] ;  /* 0x001ef400011d7983 */ /* 0x000f240000100800 */
[----:B------:R-:W4:Y:S01]  /*1fba0*/  LDL R24, [R1+0x1f00] ;  /* 0x001f000001187983 */ /* 0x000f220000100800 */
[----:B--2---:R-:W-:Y:S01]  /*1fbb0*/  STL [R1+0x6d04], R13 ;  /* 0x006d040d01007387 */ /* 0x004fe20000100800 */
[----:B------:R-:W2:Y:S02]  /*1fbc0*/  LDL R28, [R1+0x1efc] ;  /* 0x001efc00011c7983 */ /* 0x000ea40000100800 */
[----:B------:R-:W2:Y:S01]  /*1fbd0*/  LDL R27, [R1+0x1f04] ;  /* 0x001f0400011b7983 */ /* 0x000ea20000100800 */
[----:B------:R-:W-:-:S02]  /*1fbe0*/  PRMT R11, RZ, 0x7610, R11 ;  /* 0x00007610ff0b7816 */ /* 0x000fc4000000000b */
[----:B------:R-:W-:Y:S01]  /*1fbf0*/  ISETP.GT.AND P1, PT, R3, 0x3d, PT ;  /* 0x0000003d0300780c */ /* 0x000fe20003f24270 */
[----:B0-----:R-:W-:Y:S02]  /*1fc00*/  @P2 IMAD.MOV.U32 R4, RZ, RZ, R22 ;  /* 0x000000ffff042224 */ /* 0x001fe400078e0016 */
[----:B------:R-:W-:Y:S01]  /*1fc10*/  @P2 IMAD.MOV.U32 R5, RZ, RZ, R26 ;  /* 0x000000ffff052224 */ /* 0x000fe200078e001a */
[----:B------:R-:W-:-:S04]  /*1fc20*/  PRMT R10, RZ, 0x7610, R10 ;  /* 0x00007610ff0a7816 */ /* 0x000fc8000000000a */
[----:B------:R4:W2:Y:S01]  /*1fc30*/  @P2 LDG.E.U16 R11, [R4.64] ;  /* 0x00000006040b2981 */ /* 0x0008a2000c1e1500 */
[----:B------:R-:W-:-:S03]  /*1fc40*/  PRMT R9, RZ, 0x7610, R9 ;  /* 0x00007610ff097816 */ /* 0x000fc60000000009 */
[----:B---3--:R-:W-:Y:S01]  /*1fc50*/  STL [R1+0x6d08], R12 ;  /* 0x006d080c01007387 */ /* 0x008fe20000100800 */
[----:B------:R-:W3:Y:S02]  /*1fc60*/  LDL R26, [R1+0x1ef0] ;  /* 0x001ef000011a7983 */ /* 0x000ee40000100800 */
[----:B------:R-:W3:Y:S02]  /*1fc70*/  LDL R22, [R1+0x1f0c] ;  /* 0x001f0c0001167983 */ /* 0x000ee40000100800 */
[----:B-1----:R-:W3:Y:S01]  /*1fc80*/  LDL R15, [R1+0x1f08] ;  /* 0x001f0800010f7983 */ /* 0x002ee20000100800 */
[----:B------:R-:W3:Y:S01]  /*1fc90*/  LDL R14, [R1+0x1f18] ;  /* 0x001f1800010e7983 */ /* 0x000ee20000100800 */
[----:B----4-:R-:W-:Y:S02]  /*1fca0*/  @P2 IMAD.MOV.U32 R5, RZ, RZ, R29 ;  /* 0x000000ffff052224 */ /* 0x010fe400078e001d */
[----:B------:R-:W-:-:S05]  /*1fcb0*/  @P2 IMAD.MOV.U32 R4, RZ, RZ, R24 ;  /* 0x000000ffff042224 */ /* 0x000fca00078e0018 */
[----:B------:R2:W4:Y:S02]  /*1fcc0*/  @P2 LDG.E.U16 R10, [R4.64] ;  /* 0x00000006040a2981 */ /* 0x000524000c1e1500 */
[----:B--2---:R-:W-:Y:S02]  /*1fcd0*/  @P1 IMAD.MOV.U32 R5, RZ, RZ, R28 ;  /* 0x000000ffff051224 */ /* 0x004fe400078e001c */
[----:B------:R-:W-:-:S05]  /*1fce0*/  @P1 IMAD.MOV.U32 R4, RZ, RZ, R27 ;  /* 0x000000ffff041224 */ /* 0x000fca00078e001b */
[----:B------:R3:W2:Y:S04]  /*1fcf0*/  @P1 LDG.E.U16 R9, [R4.64] ;  /* 0x0000000604091981 */ /* 0x0006a8000c1e1500 */
[----:B------:R0:W-:Y:S01]  /*1fd00*/  STL [R1+0x6d20], R11 ;  /* 0x006d200b01007387 */ /* 0x0001e20000100800 */
[----:B------:R-:W2:Y:S03]  /*1fd10*/  LDL R24, [R1+0x1f14] ;  /* 0x001f140001187983 */ /* 0x000ea60000100800 */
[----:B0-----:R-:W2:Y:S01]  /*1fd20*/  LDL R11, [R1+0x1f20] ;  /* 0x001f2000010b7983 */ /* 0x001ea20000100800 */
[----:B---3--:R-:W-:Y:S02]  /*1fd30*/  @P1 IMAD.MOV.U32 R4, RZ, RZ, R22 ;  /* 0x000000ffff041224 */ /* 0x008fe400078e0016 */
[----:B------:R-:W-:Y:S01]  /*1fd40*/  @P1 IMAD.MOV.U32 R5, RZ, RZ, R26 ;  /* 0x000000ffff051224 */ /* 0x000fe200078e001a */
[----:B----4-:R-:W-:Y:S04]  /*1fd50*/  STL [R1+0x6d24], R10 ;  /* 0x006d240a01007387 */ /* 0x010fe80000100800 */
[----:B--2---:R0:W-:Y:S01]  /*1fd60*/  STL [R1+0x6ccc], R9 ;  /* 0x006ccc0901007387 */ /* 0x0041e20000100800 */
[----:B------:R-:W2:Y:S02]  /*1fd70*/  LDL R26, [R1+0x1d54] ;  /* 0x001d5400011a7983 */ /* 0x000ea40000100800 */
[----:B------:R-:W3:Y:S01]  /*1fd80*/  LDL R22, [R1+0x1d60] ;  /* 0x001d600001167983 */ /* 0x000ee20000100800 */
[----:B------:R-:W-:-:S02]  /*1fd90*/  PRMT R8, RZ, 0x7610, R8 ;  /* 0x00007610ff087816 */ /* 0x000fc40000000008 */
[----:B------:R-:W-:-:S04]  /*1fda0*/  PRMT R7, RZ, 0x7610, R7 ;  /* 0x00007610ff077816 */ /* 0x000fc80000000007 */
[----:B------:R1:W4:Y:S01]  /*1fdb0*/  @P1 LDG.E.U16 R8, [R4.64] ;  /* 0x0000000604081981 */ /* 0x000322000c1e1500 */
[----:B------:R-:W-:Y:S01]  /*1fdc0*/  PRMT R6, RZ, 0x7610, R6 ;  /* 0x00007610ff067816 */ /* 0x000fe20000000006 */
[----:B-1----:R-:W-:Y:S02]  /*1fdd0*/  @P1 IMAD.MOV.U32 R4, RZ, RZ, R14 ;  /* 0x000000ffff041224 */ /* 0x002fe400078e000e */
[----:B------:R-:W-:-:S05]  /*1fde0*/  @P1 IMAD.MOV.U32 R5, RZ, RZ, R15 ;  /* 0x000000ffff051224 */ /* 0x000fca00078e000f */
[----:B------:R1:W4:Y:S01]  /*1fdf0*/  @P1 LDG.E.U16 R7, [R4.64] ;  /* 0x0000000604071981 */ /* 0x000322000c1e1500 */
[----:B------:R-:W-:Y:S01]  /*1fe00*/  PRMT R19, RZ, 0x7610, R19 ;  /* 0x00007610ff137816 */ /* 0x000fe20000000013 */
[----:B-1----:R-:W-:Y:S02]  /*1fe10*/  @P1 IMAD.MOV.U32 R4, RZ, RZ, R11 ;  /* 0x000000ffff041224 */ /* 0x002fe400078e000b */
[----:B------:R-:W-:-:S05]  /*1fe20*/  @P1 IMAD.MOV.U32 R5, RZ, RZ, R24 ;  /* 0x000000ffff051224 */ /* 0x000fca00078e0018 */
[----:B------:R2:W4:Y:S02]  /*1fe30*/  @P1 LDG.E.U16 R6, [R4.64] ;  /* 0x0000000604061981 */ /* 0x000524000c1e1500 */
[----:B--2---:R-:W-:Y:S02]  /*1fe40*/  @P0 IMAD.MOV.U32 R5, RZ, RZ, R26 ;  /* 0x000000ffff050224 */ /* 0x004fe400078e001a */
[----:B---3--:R-:W-:-:S05]  /*1fe50*/  @P0 IMAD.MOV.U32 R4, RZ, RZ, R22 ;  /* 0x000000ffff040224 */ /* 0x008fca00078e0016 */
[----:B------:R-:W2:Y:S04]  /*1fe60*/  @P0 LDG.E.U16 R19, [R4.64] ;  /* 0x0000000604130981 */ /* 0x000ea8000c1e1500 */
[----:B----4-:R-:W-:Y:S01]  /*1fe70*/  STL [R1+0x6cd0], R8 ;  /* 0x006cd00801007387 */ /* 0x010fe20000100800 */
[----:B------:R-:W3:Y:S02]  /*1fe80*/  LDL R15, [R1+0x1e1c] ;  /* 0x001e1c00010f7983 */ /* 0x000ee40000100800 */
[----:B------:R-:W4:Y:S01]  /*1fe90*/  LDL R14, [R1+0x1e24] ;  /* 0x001e2400010e7983 */ /* 0x000f220000100800 */
[----:B------:R1:W-:Y:S01]  /*1fea0*/  STL [R1+0x6cd4], R7 ;  /* 0x006cd40701007387 */ /* 0x0003e20000100800 */
[----:B------:R-:W3:Y:S02]  /*1feb0*/  LDL R24, [R1+0x1e10] ;  /* 0x001e100001187983 */ /* 0x000ee40000100800 */
[----:B------:R-:W3:Y:S02]  /*1fec0*/  LDL R11, [R1+0x1e2c] ;  /* 0x001e2c00010b7983 */ /* 0x000ee40000100800 */
[----:B0-----:R-:W3:Y:S01]  /*1fed0*/  LDL R9, [R1+0x1e28] ;  /* 0x001e280001097983 */ /* 0x001ee20000100800 */
[----:B-1----:R-:W3:Y:S04]  /*1fee0*/  LDL R7, [R1+0x1e38] ;  /* 0x001e380001077983 */ /* 0x002ee80000100800 */
[----:B------:R-:W-:Y:S01]  /*1fef0*/  STL [R1+0x6cd8], R6 ;  /* 0x006cd80601007387 */ /* 0x000fe20000100800 */
[----:B------:R-:W3:Y:S03]  /*1ff00*/  LDL R22, [R1+0x1e34] ;  /* 0x001e340001167983 */ /* 0x000ee60000100800 */
[----:B--2---:R0:W-:Y:S04]  /*1ff10*/  STL [R1+0xb54], R19 ;  /* 0x000b541301007387 */ /* 0x0041e80000100800 */
[----:B0-----:R-:W2:Y:S01]  /*1ff20*/  LDL R19, [R1+0x1e40] ;  /* 0x001e400001137983 */ /* 0x001ea20000100800 */
[----:B------:R-:W-:-:S02]  /*1ff30*/  ISETP.GT.AND P1, PT, R3, 0x36, PT ;  /* 0x000000360300780c */ /* 0x000fc40003f24270 */
[----:B------:R-:W-:Y:S02]  /*1ff40*/  PRMT R25, RZ, 0x7610, R25 ;  /* 0x00007610ff197816 */ /* 0x000fe40000000019 */
[----:B------:R-:W-:-:S09]  /*1ff50*/  PRMT R6, RZ, 0x7610, R6 ;  /* 0x00007610ff067816 */ /* 0x000fd20000000006 */
[----:B----4-:R-:W-:Y:S02]  /*1ff60*/  @P1 IMAD.MOV.U32 R4, RZ, RZ, R14 ;  /* 0x000000ffff041224 */ /* 0x010fe400078e000e */
[----:B---3--:R-:W-:Y:S01]  /*1ff70*/  @P1 IMAD.MOV.U32 R5, RZ, RZ, R15 ;  /* 0x000000ffff051224 */ /* 0x008fe200078e000f */
[----:B------:R-:W-:Y:S02]  /*1ff80*/  PRMT R23, RZ, 0x7610, R23 ;  /* 0x00007610ff177816 */ /* 0x000fe40000000017 */
[----:B------:R-:W-:Y:S01]  /*1ff90*/  PRMT R17, RZ, 0x7610, R17 ;  /* 0x00007610ff117816 */ /* 0x000fe20000000011 */
[----:B------:R-:W3:Y:S04]  /*1ffa0*/  LDL R15, [R1+0x1e3c] ;  /* 0x001e3c00010f7983 */ /* 0x000ee80000100800 */
[----:B------:R0:W4:Y:S04]  /*1ffb0*/  @P1 LDG.E.U16 R25, [R4.64] ;  /* 0x0000000604191981 */ /* 0x000128000c1e1500 */
[----:B------:R-:W4:Y:S01]  /*1ffc0*/  LDL R14, [R1+0x1e44] ;  /* 0x001e4400010e7983 */ /* 0x000f220000100800 */
[----:B0-----:R-:W-:-:S02]  /*1ffd0*/  @P1 IMAD.MOV.U32 R4, RZ, RZ, R11 ;  /* 0x000000ffff041224 */ /* 0x001fc400078e000b */
[----:B------:R-:W-:Y:S01]  /*1ffe0*/  @P1 IMAD.MOV.U32 R5, RZ, RZ, R24 ;  /* 0x000000ffff051224 */ /* 0x000fe200078e0018 */
[----:B------:R-:W4:Y:S04]  /*1fff0*/  LDL R11, [R1+0x1e30] ;  /* 0x001e3000010b7983 */ /* 0x000f280000100800 */
[----:B------:R0:W4:Y:S02]  /*20000*/  @P1 LDG.E.U16 R6, [R4.64] ;  /* 0x0000000604061981 */ /* 0x000124000c1e1500 */
[----:B0-----:R-:W-:Y:S02]  /*20010*/  @P1 IMAD.MOV.U32 R4, RZ, RZ, R7 ;  /* 0x000000ffff041224 */ /* 0x001fe400078e0007 */
[----:B------:R-:W-:Y:S01]  /*20020*/  @P1 IMAD.MOV.U32 R5, RZ, RZ, R9 ;  /* 0x000000ffff051224 */ /* 0x000fe200078e0009 */
[----:B------:R-:W-:Y:S01]  /*20030*/  ISETP.GT.AND P0, PT, R3, 0x37, PT ;  /* 0x000000370300780c */ /* 0x000fe20003f04270 */
[----:B------:R-:W4:Y:S04]  /*20040*/  LDL R9, [R1+0x1e4c] ;  /* 0x001e4c0001097983 */ /* 0x000f280000100800 */
[----:B------:R0:W4:Y:S04]  /*20050*/  @P1 LDG.E.U16 R23, [R4.64] ;  /* 0x0000000604171981 */ /* 0x000128000c1e1500 */
[----:B------:R-:W4:Y:S01]  /*20060*/  LDL R7, [R1+0x1e48] ;  /* 0x001e480001077983 */ /* 0x000f220000100800 */
[----:B0-----:R-:W-:-:S02]  /*20070*/  @P1 IMAD.MOV.U32 R5, RZ, RZ, R22 ;  /* 0x000000ffff051224 */ /* 0x001fc400078e0016 */
[----:B--2---:R-:W-:-:S05]  /*20080*/  @P1 IMAD.MOV.U32 R4, RZ, RZ, R19 ;  /* 0x000000ffff041224 */ /* 0x004fca00078e0013 */
[----:B------:R3:W2:Y:S01]  /*20090*/  @P1 LDG.E.U16 R17, [R4.64] ;  /* 0x0000000604111981 */ /* 0x0006a2000c1e1500 */
[----:B------:R-:W-:Y:S01]  /*200a0*/  PRMT R2, RZ, 0x7610, R2 ;  /* 0x00007610ff027816 */ /* 0x000fe20000000002 */
[----:B---3--:R-:W-:Y:S02]  /*200b0*/  @P0 IMAD.MOV.U32 R5, RZ, RZ, R15 ;  /* 0x000000ffff050224 */ /* 0x008fe400078e000f */
[----:B----4-:R-:W-:-:S05]  /*200c0*/  @P0 IMAD.MOV.U32 R4, RZ, RZ, R14 ;  /* 0x000000ffff040224 */ /* 0x010fca00078e000e */
[----:B------:R0:W3:Y:S04]  /*200d0*/  @P0 LDG.E.U16 R2, [R4.64] ;  /* 0x0000000604020981 */ /* 0x0000e8000c1e1500 */
[----:B------:R1:W-:Y:S01]  /*200e0*/  STL [R1+0xb44], R6 ;  /* 0x000b440601007387 */ /* 0x0003e20000100800 */
[----:B------:R-:W4:Y:S03]  /*200f0*/  LDL R19, [R1+0x1e54] ;  /* 0x001e540001137983 */ /* 0x000f260000100800 */
[----:B-1----:R-:W4:Y:S04]  /*20100*/  LDL R6, [R1+0x1e58] ;  /* 0x001e580001067983 */ /* 0x002f280000100800 */
[----:B--2---:R1:W-:Y:S01]  /*20110*/  STL [R1+0xb34], R17 ;  /* 0x000b341101007387 */ /* 0x0043e20000100800 */
[----:B------:R-:W-:Y:S01]  /*20120*/  PRMT R21, RZ, 0x7610, R21 ;  /* 0x00007610ff157816 */ /* 0x000fe20000000015 */
[----:B0-----:R-:W-:-:S02]  /*20130*/  @P0 IMAD.MOV.U32 R4, RZ, RZ, R9 ;  /* 0x000000ffff040224 */ /* 0x001fc400078e0009 */
[----:B------:R-:W-:Y:S01]  /*20140*/  @P0 IMAD.MOV.U32 R5, RZ, RZ, R11 ;  /* 0x000000ffff050224 */ /* 0x000fe200078e000b */
[----:B------:R-:W-:Y:S02]  /*20150*/  PRMT R20, RZ, 0x7610, R20 ;  /* 0x00007610ff147816 */ /* 0x000fe40000000014 */
[----:B------:R-:W-:Y:S01]  /*20160*/  PRMT R16, RZ, 0x7610, R16 ;  /* 0x00007610ff107816 */ /* 0x000fe20000000010 */
[----:B------:R-:W2:Y:S04]  /*20170*/  LDL R15, [R1+0x1f1c] ;  /* 0x001f1c00010f7983 */ /* 0x000ea80000100800 */
[----:B------:R0:W2:Y:S04]  /*20180*/  @P0 LDG.E.U16 R21, [R4.64] ;  /* 0x0000000604150981 */ /* 0x0000a8000c1e1500 */
[----:B-1----:R-:W2:Y:S04]  /*20190*/  LDL R17, [R1+0x1e60] ;  /* 0x001e600001117983 */ /* 0x002ea80000100800 */
[----:B------:R-:W2:Y:S01]  /*201a0*/  LDL R14, [R1+0x1f24] ;  /* 0x001f2400010e7983 */ /* 0x000ea20000100800 */
[----:B0-----:R-:W-:-:S03]  /*201b0*/  @P0 IMAD.MOV.U32 R5, RZ, RZ, R7 ;  /* 0x000000ffff050224 */ /* 0x001fc600078e0007 */
[----:B---3--:R-:W-:Y:S01]  /*201c0*/  STL [R1+0x6b00], R2 ;  /* 0x006b000201007387 */ /* 0x008fe20000100800 */
[----:B------:R-:W3:Y:S02]  /*201d0*/  LDL R11, [R1+0x1f10] ;  /* 0x001f1000010b7983 */ /* 0x000ee40000100800 */
[----:B------:R-:W3:Y:S02]  /*201e0*/  LDL R9, [R1+0x1f2c] ;  /* 0x001f2c0001097983 */ /* 0x000ee40000100800 */
[----:B----4-:R-:W-:-:S05]  /*201f0*/  @P0 IMAD.MOV.U32 R4, RZ, RZ, R6 ;  /* 0x000000ffff040224 */ /* 0x010fca00078e0006 */
[----:B------:R0:W4:Y:S02]  /*20200*/  @P0 LDG.E.U16 R20, [R4.64] ;  /* 0x0000000604140981 */ /* 0x000124000c1e1500 */
[----:B0-----:R-:W-:Y:S02]  /*20210*/  @P0 IMAD.MOV.U32 R5, RZ, RZ, R19 ;  /* 0x000000ffff050224 */ /* 0x001fe400078e0013 */
[----:B--2---:R-:W-:-:S05]  /*20220*/  @P0 IMAD.MOV.U32 R4, RZ, RZ, R17 ;  /* 0x000000ffff040224 */ /* 0x004fca00078e0011 */
[----:B------:R0:W2:Y:S01]  /*20230*/  @P0 LDG.E.U16 R16, [R4.64] ;  /* 0x0000000604100981 */ /* 0x0000a2000c1e1500 */
[----:B------:R-:W-:-:S03]  /*20240*/  ISETP.GT.AND P1, PT, R3, 0x3e, PT ;  /* 0x0000003e0300780c */ /* 0x000fc60003f24270 */
[----:B------:R-:W-:Y:S01]  /*20250*/  STL [R1+0xb4c], R25 ;  /* 0x000b4c1901007387 */ /* 0x000fe20000100800 */
[----:B------:R-:W4:Y:S02]  /*20260*/  LDL R7, [R1+0x1f28] ;  /* 0x001f280001077983 */ /* 0x000f240000100800 */
[----:B------:R-:W4:Y:S01]  /*20270*/  LDL R6, [R1+0x1f38] ;  /* 0x001f380001067983 */ /* 0x000f220000100800 */
[----:B------:R-:W-:Y:S01]  /*20280*/  PRMT R12, RZ, 0x7610, R12 ;  /* 0x00007610ff0c7816 */ /* 0x000fe2000000000c */
[----:B------:R-:W4:Y:S01]  /*20290*/  LDL R17, [R1+0x1f34] ;  /* 0x001f340001117983 */ /* 0x000f220000100800 */
[----:B------:R-:W-:-:S04]  /*202a0*/  PRMT R8, RZ, 0x7610, R8 ;  /* 0x00007610ff087816 */ /* 0x000fc80000000008 */
[----:B0-----:R-:W-:Y:S02]  /*202b0*/  @P1 IMAD.MOV.U32 R4, RZ, RZ, R14 ;  /* 0x000000ffff041224 */ /* 0x001fe400078e000e */
[----:B------:R-:W-:-:S05]  /*202c0*/  @P1 IMAD.MOV.U32 R5, RZ, RZ, R15 ;  /* 0x000000ffff051224 */ /* 0x000fca00078e000f */
[----:B------:R3:W4:Y:S02]  /*202d0*/  @P1 LDG.E.U16 R12, [R4.64] ;  /* 0x00000006040c1981 */ /* 0x000724000c1e1500 */
[----:B---3--:R-:W-:Y:S02]  /*202e0*/  @P1 IMAD.MOV.U32 R4, RZ, RZ, R9 ;  /* 0x000000ffff041224 */ /* 0x008fe400078e0009 */
[----:B------:R-:W-:-:S05]  /*202f0*/  @P1 IMAD.MOV.U32 R5, RZ, RZ, R11 ;  /* 0x000000ffff051224 */ /* 0x000fca00078e000b */
[----:B------:R4:W3:Y:S04]  /*20300*/  @P1 LDG.E.U16 R8, [R4.64] ;  /* 0x0000000604081981 */ /* 0x0008e8000c1e1500 */
[----:B--2---:R0:W-:Y:S01]  /*20310*/  STL [R1+0xb14], R16 ;  /* 0x000b141001007387 */ /* 0x0041e20000100800 */
[----:B------:R-:W-:Y:S01]  /*20320*/  STL [R1+0xb3c], R23 ;  /* 0x000b3c1701007387 */ /* 0x000fe20000100800 */
[----:B------:R-:W-:Y:S01]  /*20330*/  PRMT R18, RZ, 0x7610, R18 ;  /* 0x00007610ff127816 */ /* 0x000fe20000000012 */
[----:B----4-:R-:W-:Y:S02]  /*20340*/  @P1 IMAD.MOV.U32 R5, RZ, RZ, R7 ;  /* 0x000000ffff051224 */ /* 0x010fe400078e0007 */
[----:B------:R-:W-:Y:S01]  /*20350*/  @P1 IMAD.MOV.U32 R4, RZ, RZ, R6 ;  /* 0x000000ffff041224 */ /* 0x000fe200078e0006 */
[----:B------:R-:W2:Y:S04]  /*20360*/  LDL R15, [R1+0x1f3c] ;  /* 0x001f3c00010f7983 */ /* 0x000ea80000100800 */
[----:B------:R-:W4:Y:S04]  /*20370*/  LDL R14, [R1+0x1f44] ;  /* 0x001f4400010e7983 */ /* 0x000f280000100800 */
[----:B------:R1:W2:Y:S04]  /*20380*/  @P1 LDG.E.U16 R18, [R4.64] ;  /* 0x0000000604121981 */ /* 0x0002a8000c1e1500 */
[----:B0-----:R-:W2:Y:S01]  /*20390*/  LDL R16, [R1+0x1f40] ;  /* 0x001f400001107983 */ /* 0x001ea20000100800 */
[----:B------:R-:W-:Y:S01]  /*203a0*/  PRMT R2, RZ, 0x7610, R2 ;  /* 0x00007610ff027816 */ /* 0x000fe20000000002 */
[----:B-1----:R-:W-:-:S02]  /*203b0*/  @P1 IMAD.MOV.U32 R5, RZ, RZ, R17 ;  /* 0x000000ffff051224 */ /* 0x002fc400078e0011 */
[----:B------:R0:W-:Y:S01]  /*203c0*/  STL [R1+0xb0c], R12 ;  /* 0x000b0c0c01007387 */ /* 0x0001e20000100800 */
[----:B------:R-:W4:Y:S02]  /*203d0*/  LDL R11, [R1+0x1f4c] ;  /* 0x001f4c00010b7983 */ /* 0x000f240000100800 */
[----:B------:R-:W4:Y:S01]  /*203e0*/  LDL R9, [R1+0x1f48] ;  /* 0x001f480001097983 */ /* 0x000f220000100800 */
[----:B0-----:R-:W4:Y:S04]  /*203f0*/  LDL R12, [R1+0x1f30] ;  /* 0x001f3000010c7983 */ /* 0x001f280000100800 */
[----:B---3--:R0:W-:Y:S01]  /*20400*/  STL [R1+0xb04], R8 ;  /* 0x000b040801007387 */ /* 0x0081e20000100800 */
[----:B------:R-:W3:Y:S02]  /*20410*/  LDL R7, [R1+0x1f50] ;  /* 0x001f500001077983 */ /* 0x000ee40000100800 */
[----:B------:R-:W3:Y:S01]  /*20420*/  LDL R6, [R1+0x1f54] ;  /* 0x001f540001067983 */ /* 0x000ee20000100800 */
[----:B0-----:R-:W3:Y:S01]  /*20430*/  LDL R8, [R1+0x1f58] ;  /* 0x001f580001087983 */ /* 0x001ee20000100800 */
[----:B--2---:R-:W-:-:S05]  /*20440*/  @P1 IMAD.MOV.U32 R4, RZ, RZ, R16 ;  /* 0x000000ffff041224 */ /* 0x004fca00078e0010 */
[----:B------:R4:W2:Y:S01]  /*20450*/  @P1 LDG.E.U16 R2, [R4.64] ;  /* 0x0000000604021981 */ /* 0x0008a2000c1e1500 */
[----:B------:R-:W-:Y:S02]  /*20460*/  ISETP.GT.AND P0, PT, R3, 0x3f, PT ;  /* 0x0000003f0300780c */ /* 0x000fe40003f04270 */
[----:B------:R-:W-:Y:S02]  /*20470*/  PRMT R13, RZ, 0x7610, R13 ;  /* 0x00007610ff0d7816 */ /* 0x000fe4000000000d */
[----:B------:R-:W-:Y:S01]  /*20480*/  PRMT R10, RZ, 0x7610, R10 ;  /* 0x00007610ff0a7816 */ /* 0x000fe2000000000a */
[----:B------:R-:W-:Y:S08]  /*20490*/  STL [R1+0xb24], R21 ;  /* 0x000b241501007387 */ /* 0x000ff00000100800 */
[----:B----4-:R-:W-:-:S02]  /*204a0*/  @P0 IMAD.MOV.U32 R4, RZ, RZ, R14 ;  /* 0x000000ffff040224 */ /* 0x010fc400078e000e */
[----:B------:R-:W-:-:S05]  /*204b0*/  @P0 IMAD.MOV.U32 R5, RZ, RZ, R15 ;  /* 0x000000ffff050224 */ /* 0x000fca00078e000f */
[----:B------:R0:W4:Y:S02]  /*204c0*/  @P0 LDG.E.U16 R13, [R4.64] ;  /* 0x00000006040d0981 */ /* 0x000124000c1e1500 */
[----:B0-----:R-:W-:Y:S02]  /*204d0*/  @P0 IMAD.MOV.U32 R4, RZ, RZ, R11 ;  /* 0x000000ffff040224 */ /* 0x001fe400078e000b */
[----:B------:R-:W-:-:S05]  /*204e0*/  @P0 IMAD.MOV.U32 R5, RZ, RZ, R12 ;  /* 0x000000ffff050224 */ /* 0x000fca00078e000c */
[----:B------:R3:W4:Y:S01]  /*204f0*/  @P0 LDG.E.U16 R10, [R4.64] ;  /* 0x00000006040a0981 */ /* 0x000722000c1e1500 */
[----:B------:R-:W-:Y:S01]  /*20500*/  PRMT R0, RZ, 0x7610, R0 ;  /* 0x00007610ff007816 */ /* 0x000fe20000000000 */
[----:B---3--:R-:W-:Y:S02]  /*20510*/  @P0 IMAD.MOV.U32 R4, RZ, RZ, R8 ;  /* 0x000000ffff040224 */ /* 0x008fe400078e0008 */
[----:B------:R-:W-:Y:S01]  /*20520*/  @P0 IMAD.MOV.U32 R5, RZ, RZ, R9 ;  /* 0x000000ffff050224 */ /* 0x000fe200078e0009 */
[----:B--2---:R-:W-:Y:S01]  /*20530*/  STL [R1+0x6c98], R2 ;  /* 0x006c980201007387 */ /* 0x004fe20000100800 */
[----:B------:R-:W-:Y:S02]  /*20540*/  STL [R1+0xb1c], R20 ;  /* 0x000b1c1401007387 */ /* 0x000fe40000100800 */
[----:B------:R0:W-:Y:S02]  /*20550*/  STL [R1+0x6ca8], R2 ;  /* 0x006ca80201007387 */ /* 0x0001e40000100800 */
[----:B------:R-:W2:Y:S01]  /*20560*/  LDL.LU R29, [R1+0xc08] ;  /* 0x000c0800011d7983 */ /* 0x000ea20000300800 */
[----:B0-----:R-:W-:-:S06]  /*20570*/  PRMT R2, RZ, 0x7610, R2 ;  /* 0x00007610ff027816 */ /* 0x001fcc0000000002 */
[----:B------:R0:W3:Y:S02]  /*20580*/  @P0 LDG.E.U16 R2, [R4.64] ;  /* 0x0000000604020981 */ /* 0x0000e4000c1e1500 */
[----:B0-----:R-:W-:Y:S02]  /*20590*/  @P0 IMAD.MOV.U32 R4, RZ, RZ, R6 ;  /* 0x000000ffff040224 */ /* 0x001fe400078e0006 */
[----:B------:R-:W-:-:S05]  /*205a0*/  @P0 IMAD.MOV.U32 R5, RZ, RZ, R7 ;  /* 0x000000ffff050224 */ /* 0x000fca00078e0007 */
[----:B------:R-:W2:Y:S04]  /*205b0*/  @P0 LDG.E.U16 R0, [R4.64] ;  /* 0x0000000604000981 */ /* 0x000ea8000c1e1500 */
[----:B------:R-:W0:Y:S01]  /*205c0*/  S2R R28, SR_TID.X ;  /* 0x00000000001c7919 */ /* 0x000e220000002100 */
[----:B------:R-:W-:Y:S01]  /*205d0*/  BAR.SYNC.DEFER_BLOCKING 0x0 ;  /* 0x0000000000007b1d */ /* 0x000fe20000010000 */
[----:B0-----:R-:W-:-:S04]  /*205e0*/  LOP3.LUT R28, R28, 0x3f, RZ, 0xc0, !PT ;  /* 0x0000003f1c1c7812 */ /* 0x001fc800078ec0ff */
[----:B------:R-:W-:Y:S02]  /*205f0*/  ISETP.GE.AND P0, PT, R28, R3, PT ;  /* 0x000000031c00720c */ /* 0x000fe40003f06270 */
[----:B------:R-:W0:Y:S04]  /*20600*/  S2R R28, SR_TID.X ;  /* 0x00000000001c7919 */ /* 0x000e280000002100 */
[----:B--2---:R1:W-:Y:S04]  /*20610*/  STL [R1+0xae4], R0 ;  /* 0x000ae40001007387 */ /* 0x0043e80000100800 */
[----:B-1----:R-:W2:Y:S01]  /*20620*/  LDL.LU R0, [R1+0xc04] ;  /* 0x000c040001007983 */ /* 0x002ea20000300800 */
[----:B------:R-:W2:Y:S02]  /*20630*/  LDL.LU R4, [R1+0xbfc] ;  /* 0x000bfc0001047983 */ /* 0x000ea40000300800 */
[----:B------:R-:W2:Y:S02]  /*20640*/  LDL.LU R5, [R1+0xb98] ;  /* 0x000b980001057983 */ /* 0x000ea40000300800 */
[----:B---3--:R1:W-:Y:S02]  /*20650*/  STL [R1+0xaec], R2 ;  /* 0x000aec0201007387 */ /* 0x0083e40000100800 */
[----:B-1----:R-:W3:Y:S01]  /*20660*/  LDL.LU R2, [R1+0xb94] ;  /* 0x000b940001027983 */ /* 0x002ee20000300800 */
[----:B------:R-:W3:Y:S02]  /*20670*/  LDL.LU R6, [R1+0xb90] ;  /* 0x000b900001067983 */ /* 0x000ee40000300800 */
[----:B------:R-:W3:Y:S02]  /*20680*/  LDL.LU R7, [R1+0xb8c] ;  /* 0x000b8c0001077983 */ /* 0x000ee40000300800 */
[----:B------:R-:W3:Y:S01]  /*20690*/  LDL.LU R8, [R1+0xae8] ;  /* 0x000ae80001087983 */ /* 0x000ee20000300800 */
[----:B------:R-:W3:Y:S01]  /*206a0*/  LDL.LU R9, [R1+0xae0] ;  /* 0x000ae00001097983 */ /* 0x000ee20000300800 */
[----:B----4-:R1:W-:Y:S03]  /*206b0*/  STL [R1+0xaf0], R10 ;  /* 0x000af00a01007387 */ /* 0x0103e60000100800 */
[----:B-1----:R-:W4:Y:S01]  /*206c0*/  LDL.LU R10, [R1+0xadc] ;  /* 0x000adc00010a7983 */ /* 0x002f220000300800 */
[----:B------:R-:W-:Y:S02]  /*206d0*/  STL [R1+0xafc], R18 ;  /* 0x000afc1201007387 */ /* 0x000fe40000100800 */
[----:B------:R-:W3:Y:S02]  /*206e0*/  LDL.LU R11, [R1+0xad8] ;  /* 0x000ad800010b7983 */ /* 0x000ee40000300800 */
[----:B------:R-:W3:Y:S01]  /*206f0*/  LDL.LU R12, [R1+0xa84] ;  /* 0x000a8400010c7983 */ /* 0x000ee20000300800 */
[----:B------:R1:W-:Y:S01]  /*20700*/  STL [R1+0xaf4], R13 ;  /* 0x000af40d01007387 */ /* 0x0003e20000100800 */
[----:B0-----:R-:W-:-:S03]  /*20710*/  LOP3.LUT R28, R28, 0x7f, RZ, 0xc0, !PT ;  /* 0x0000007f1c1c7812 */ /* 0x001fc600078ec0ff */
[----:B-1----:R-:W3:Y:S01]  /*20720*/  LDL.LU R13, [R1+0xa80] ;  /* 0x000a8000010d7983 */ /* 0x002ee20000300800 */
[----:B------:R-:W3:Y:S02]  /*20730*/  LDL.LU R14, [R1+0xa7c] ;  /* 0x000a7c00010e7983 */ /* 0x000ee40000300800 */
[----:B------:R-:W3:Y:S02]  /*20740*/  LDL.LU R15, [R1+0xa78] ;  /* 0x000a7800010f7983 */ /* 0x000ee40000300800 */
[----:B------:R-:W3:Y:S01]  /*20750*/  LDL.LU R16, [R1+0x124] ;  /* 0x0001240001107983 */ /* 0x000ee20000300800 */
[----:B------:R-:W3:Y:S01]  /*20760*/  LDL.LU R17, [R1+0x120] ;  /* 0x0001200001117983 */ /* 0x000ee20000300800 */
[----:B------:R-:W3:Y:S02]  /*20770*/  LDL.LU R18, [R1+0x11c] ;  /* 0x00011c0001127983 */ /* 0x000ee40000300800 */
[----:B------:R-:W3:Y:S02]  /*20780*/  LDL.LU R19, [R1+0x118] ;  /* 0x0001180001137983 */ /* 0x000ee40000300800 */
[----:B------:R-:W3:Y:S01]  /*20790*/  LDL.LU R20, [R1+0xc4] ;  /* 0x0000c40001147983 */ /* 0x000ee20000300800 */
[----:B------:R-:W3:Y:S01]  /*207a0*/  LDL.LU R21, [R1+0xc0] ;  /* 0x0000c00001157983 */ /* 0x000ee20000300800 */
[----:B------:R-:W3:Y:S02]  /*207b0*/  LDL.LU R22, [R1+0xbc] ;  /* 0x0000bc0001167983 */ /* 0x000ee40000300800 */
[----:B------:R-:W3:Y:S02]  /*207c0*/  LDL.LU R23, [R1+0xb8] ;  /* 0x0000b80001177983 */ /* 0x000ee40000300800 */
[----:B------:R-:W3:Y:S02]  /*207d0*/  LDL.LU R24, [R1+0x64] ;  /* 0x0000640001187983 */ /* 0x000ee40000300800 */
[----:B------:R-:W-:Y:S01]  /*207e0*/  IMAD.SHL.U32 R28, R28, 0x2, RZ ;  /* 0x000000021c1c7824 */ /* 0x000fe200078e00ff */
[----:B------:R-:W4:Y:S01]  /*207f0*/  LDL.LU R25, [R1+0x60] ;  /* 0x0000600001197983 */ /* 0x000f220000300800 */
[----:B------:R-:W4:Y:S02]  /*20800*/  LDL.LU R26, [R1+0x5c] ;  /* 0x00005c00011a7983 */ /* 0x000f240000300800 */
[----:B------:R-:W4:Y:S02]  /*20810*/  LDL.LU R27, [R1+0x58] ;  /* 0x00005800011b7983 */ /* 0x000f240000300800 */
[----:B------:R0:W-:Y:S01]  /*20820*/  STL [R1+0x6cac], R3 ;  /* 0x006cac0301007387 */ /* 0x0001e20000100800 */
[----:B------:R1:W-:Y:S04]  /*20830*/  STS.U16 [R28], R29 ;  /* 0x0000001d1c007388 */ /* 0x0003e80000000400 */
[----:B0-----:R-:W4:Y:S01]  /*20840*/  LDL.LU R3, [R1+0xc00] ;  /* 0x000c000001037983 */ /* 0x001f220000300800 */
[----:B-1----:R-:W4:Y:S03]  /*20850*/  LDL.LU R29, [R1+0x6d58] ;  /* 0x006d5800011d7983 */ /* 0x002f260000300800 */
[----:B--2---:R0:W-:Y:S04]  /*20860*/  STS.U16 [R28+0x100], R0 ;  /* 0x000100001c007388 */ /* 0x0041e80000000400 */
[----:B0-----:R-:W2:Y:S04]  /*20870*/  LDL.LU R0, [R1+0x6d54] ;  /* 0x006d540001007983 */ /* 0x001ea80000300800 */
[----:B---3--:R0:W-:Y:S04]  /*20880*/  STS.U16 [R28+0xc000], R24 ;  /* 0x00c000181c007388 */ /* 0x0081e80000000400 */
[----:B----4-:R-:W-:Y:S04]  /*20890*/  STS.U16 [R28+0xc100], R25 ;  /* 0x00c100191c007388 */ /* 0x010fe80000000400 */
[----:B0-----:R-:W3:Y:S04]  /*208a0*/  LDL.LU R24, [R1+0xc] ;  /* 0x00000c0001187983 */ /* 0x001ee80000300800 */
[----:B--2---:R0:W-:Y:S02]  /*208b0*/  STS.U16 [R28+0xe000], R0 ;  /* 0x00e000001c007388 */ /* 0x0041e40000000400 */
[----:B0-----:R-:W-:-:S05]  /*208c0*/  LOP3.LUT R0, R28, 0x10, RZ, 0x3c, !PT ;  /* 0x000000101c007812 */ /* 0x001fca00078e3cff */
[----:B------:R0:W-:Y:S04]  /*208d0*/  STL [R1+0x6d50], R0 ;  /* 0x006d500001007387 */ /* 0x0001e80000100800 */
[----:B0-----:R-:W2:Y:S01]  /*208e0*/  LDL.LU R0, [R1+0x8] ;  /* 0x0000080001007983 */ /* 0x001ea20000300800 */
[----:B------:R-:W4:Y:S03]  /*208f0*/  LDL.LU R25, [R1+0xbf4] ;  /* 0x000bf40001197983 */ /* 0x000f260000300800 */
[----:B------:R-:W-:Y:S04]  /*20900*/  STS.U16 [R28+0xc200], R26 ;  /* 0x00c2001a1c007388 */ /* 0x000fe80000000400 */
        /* <DEDUP_REMOVED lines=24> */
[----:B---3--:R-:W-:Y:S04]  /*20a90*/  STS.U16 [R28+0xe200], R24 ;  /* 0x00e200181c007388 */ /* 0x008fe80000000400 */
[----:B----4-:R0:W-:Y:S04]  /*20aa0*/  STL [R1+0x6d4c], R25 ;  /* 0x006d4c1901007387 */ /* 0x0101e80000100800 */
[----:B0-----:R-:W3:Y:S01]  /*20ab0*/  LDL.LU R25, [R1+0xbf8] ;  /* 0x000bf80001197983 */ /* 0x001ee20000300800 */
[----:B------:R-:W4:Y:S02]  /*20ac0*/  LDL.LU R26, [R1+0xbf0] ;  /* 0x000bf000011a7983 */ /* 0x000f240000300800 */
        /* <DEDUP_REMOVED lines=24> */
[----:B------:R-:W3:Y:S01]  /*20c50*/  LDL.LU R24, [R1] ;  /* 0x0000000001187983 */ /* 0x000ee20000300800 */
[----:B--2---:R0:W-:Y:S04]  /*20c60*/  STS.U16 [R28+0xe300], R0 ;  /* 0x00e300001c007388 */ /* 0x0041e80000000400 */
[----:B0-----:R-:W3:Y:S01]  /*20c70*/  LDL.LU R0, [R1+0x6d50] ;  /* 0x006d500001007983 */ /* 0x001ee20000300800 */
[----:B------:R-:W2:Y:S03]  /*20c80*/  LDL.LU R28, [R1+0xb88] ;  /* 0x000b8800011c7983 */ /* 0x000ea60000300800 */
[----:B---3--:R0:W-:Y:S04]  /*20c90*/  STS.U16 [R0+0x400], R25 ;  /* 0x0004001900007388 */ /* 0x0081e80000000400 */
[----:B0-----:R-:W3:Y:S04]  /*20ca0*/  LDL.LU R25, [R1+0x6d4c] ;  /* 0x006d4c0001197983 */ /* 0x001ee80000300800 */
[----:B---3--:R0:W-:Y:S01]  /*20cb0*/  STS.U16 [R0+0x500], R25 ;  /* 0x0005001900007388 */ /* 0x0081e20000000400 */
[----:B----4-:R1:W-:Y:S02]  /*20cc0*/  STS.U16 [R0+0x600], R26 ;  /* 0x0006001a00007388 */ /* 0x0103e40000000400 */
[----:B------:R3:W-:Y:S01]  /*20cd0*/  STS.U16 [R0+0x700], R27 ;  /* 0x0007001b00007388 */ /* 0x0007e20000000400 */
[----:B0-----:R-:W4:Y:S01]  /*20ce0*/  LDL.LU R25, [R1+0x6d48] ;  /* 0x006d480001197983 */ /* 0x001f220000300800 */
[----:B-1----:R-:W4:Y:S02]  /*20cf0*/  LDL.LU R26, [R1+0x6d44] ;  /* 0x006d4400011a7983 */ /* 0x002f240000300800 */
[----:B---3--:R-:W3:Y:S02]  /*20d00*/  LDL.LU R27, [R1+0x6d40] ;  /* 0x006d4000011b7983 */ /* 0x008ee40000300800 */
[----:B--2---:R-:W-:Y:S01]  /*20d10*/  STS.U16 [R0+0x2400], R28 ;  /* 0x0024001c00007388 */ /* 0x004fe20000000400 */
[----:B------:R-:W-:Y:S01]  /*20d20*/  STS.U16 [R0+0x2500], R3 ;  /* 0x0025000300007388 */ /* 0x000fe20000000400 */
[----:B------:R-:W-:Y:S02]  /*20d30*/  STS.U16 [R0+0x2600], R4 ;  /* 0x0026000400007388 */ /* 0x000fe40000000400 */
[----:B------:R-:W-:Y:S02]  /*20d40*/  STS.U16 [R0+0x2700], R5 ;  /* 0x0027000500007388 */ /* 0x000fe40000000400 */
[----:B------:R-:W-:Y:S01]  /*20d50*/  STS.U16 [R0+0x4400], R2 ;  /* 0x0044000200007388 */ /* 0x000fe20000000400 */
        /* <DEDUP_REMOVED lines=16> */
[----:B------:R0:W-:Y:S04]  /*20e60*/  STS.U16 [R0+0xc500], R29 ;  /* 0x00c5001d00007388 */ /* 0x0001e80000000400 */
[----:B0-----:R-:W0:Y:S04]  /*20e70*/  S2R R29, SR_TID.X ;  /* 0x00000000001d7919 */ /* 0x001e280000002100 */
[----:B---3--:R-:W-:Y:S01]  /*20e80*/  STL [R1+0x6cb0], R27 ;  /* 0x006cb01b01007387 */ /* 0x008fe20000100800 */
[----:B------:R-:W2:Y:S01]  /*20e90*/  LDL.LU R20, [R1+0xbe8] ;  /* 0x000be80001147983 */ /* 0x000ea20000300800 */
[----:B0-----:R-:W-:-:S05]  /*20ea0*/  LOP3.LUT R29, R29, 0x7f, RZ, 0xc0, !PT ;  /* 0x0000007f1d1d7812 */ /* 0x001fca00078ec0ff */
[----:B------:R-:W-:Y:S02]  /*20eb0*/  IMAD.SHL.U32 R2, R29, 0x2, RZ ;  /* 0x000000021d027824 */ /* 0x000fe400078e00ff */
[----:B------:R-:W0:Y:S04]  /*20ec0*/  S2R R29, SR_TID.X ;  /* 0x00000000001d7919 */ /* 0x000e280000002100 */
[----:B------:R1:W-:Y:S01]  /*20ed0*/  STS.U16 [R0+0xc600], R22 ;  /* 0x00c6001600007388 */ /* 0x0003e20000000400 */
[----:B------:R3:W-:Y:S02]  /*20ee0*/  STS.U16 [R0+0xc700], R23 ;  /* 0x00c7001700007388 */ /* 0x0007e40000000400 */
[----:B------:R-:W-:Y:S02]  /*20ef0*/  STS.U16 [R0+0xe400], R24 ;  /* 0x00e4001800007388 */ /* 0x000fe40000000400 */
[----:B------:R0:W-:Y:S01]  /*20f00*/  STS.U16 [R0+0xe500], R27 ;  /* 0x00e5001b00007388 */ /* 0x0001e20000000400 */
[----:B----4-:R-:W-:Y:S04]  /*20f10*/  STS.U16 [R0+0xe600], R26 ;  /* 0x00e6001a00007388 */ /* 0x010fe80000000400 */
[----:B--2---:R2:W-:Y:S01]  /*20f20*/  STL [R1+0x6d3c], R20 ;  /* 0x006d3c1401007387 */ /* 0x0045e20000100800 */
[----:B------:R-:W4:Y:S02]  /*20f30*/  LDL.LU R21, [R1+0xbe4] ;  /* 0x000be40001157983 */ /* 0x000f240000300800 */
[----:B-1----:R-:W4:Y:S02]  /*20f40*/  LDL.LU R22, [R1+0xbe0] ;  /* 0x000be00001167983 */ /* 0x002f240000300800 */
[----:B---3--:R-:W3:Y:S01]  /*20f50*/  LDL.LU R23, [R1+0xbdc] ;  /* 0x000bdc0001177983 */ /* 0x008ee20000300800 */
[----:B0-----:R-:W3:Y:S01]  /*20f60*/  LDL.LU R27, [R1+0xb70] ;  /* 0x000b7000011b7983 */ /* 0x001ee20000300800 */
        /* <DEDUP_REMOVED lines=8> */
[----:B--2---:R-:W-:Y:S01]  /*20ff0*/  LOP3.LUT R20, R29, 0x7f, RZ, 0xc0, !PT ;  /* 0x0000007f1d147812 */ /* 0x004fe200078ec0ff */
[----:B------:R-:W2:Y:S02]  /*21000*/  LDL.LU R10, [R1+0x158] ;  /* 0x00015800010a7983 */ /* 0x000ea40000300800 */
[----:B------:R-:W2:Y:S01]  /*21010*/  LDL.LU R11, [R1+0x104] ;  /* 0x00010400010b7983 */ /* 0x000ea20000300800 */
[----:B------:R-:W2:Y:S01]  /*21020*/  LDL.LU R12, [R1+0x100] ;  /* 0x00010000010c7983 */ /* 0x000ea20000300800 */
[----:B------:R-:W2:Y:S02]  /*21030*/  LDL.LU R13, [R1+0xfc] ;  /* 0x0000fc00010d7983 */ /* 0x000ea40000300800 */
[----:B------:R-:W2:Y:S02]  /*21040*/  LDL.LU R14, [R1+0xf8] ;  /* 0x0000f800010e7983 */ /* 0x000ea40000300800 */
[----:B------:R-:W-:Y:S01]  /*21050*/  IMAD.SHL.U32 R20, R20, 0x2, RZ ;  /* 0x0000000214147824 */ /* 0x000fe200078e00ff */
[----:B------:R-:W2:Y:S01]  /*21060*/  LDL.LU R15, [R1+0xa4] ;  /* 0x0000a400010f7983 */ /* 0x000ea20000300800 */
[----:B------:R-:W2:Y:S02]  /*21070*/  LDL.LU R16, [R1+0xa0] ;  /* 0x0000a00001107983 */ /* 0x000ea40000300800 */
[----:B------:R-:W2:Y:S02]  /*21080*/  LDL.LU R17, [R1+0x9c] ;  /* 0x00009c0001117983 */ /* 0x000ea40000300800 */
[----:B------:R-:W2:Y:S01]  /*21090*/  LDL.LU R18, [R1+0x98] ;  /* 0x0000980001127983 */ /* 0x000ea20000300800 */
[----:B------:R-:W2:Y:S01]  /*210a0*/  LDL.LU R19, [R1+0x44] ;  /* 0x0000440001137983 */ /* 0x000ea20000300800 */
[----:B------:R-:W-:Y:S01]  /*210b0*/  LOP3.LUT R20, R20, 0x10, RZ, 0x3c, !PT ;  /* 0x0000001014147812 */ /* 0x000fe200078e3cff */
[----:B------:R-:W2:Y:S02]  /*210c0*/  LDL.LU R24, [R1+0x40] ;  /* 0x0000400001187983 */ /* 0x000ea40000300800 */
[----:B------:R-:W2:Y:S01]  /*210d0*/  LDL.LU R0, [R1+0x3c] ;  /* 0x00003c0001007983 */ /* 0x000ea20000300800 */
[----:B------:R-:W2:Y:S01]  /*210e0*/  LDL.LU R29, [R1+0x38] ;  /* 0x00003800011d7983 */ /* 0x000ea20000300800 */
[----:B------:R0:W-:Y:S03]  /*210f0*/  STL [R1+0x6cb4], R26 ;  /* 0x006cb41a01007387 */ /* 0x0001e60000100800 */
[----:B------:R1:W-:Y:S04]  /*21100*/  STS.U16 [R20+0xe700], R25 ;  /* 0x00e7001914007388 */ /* 0x0003e80000000400 */
[----:B0-----:R-:W2:Y:S01]  /*21110*/  LDL.LU R26, [R1+0xb74] ;  /* 0x000b7400011a7983 */ /* 0x001ea20000300800 */
[----:B-1----:R-:W2:Y:S02]  /*21120*/  LDL.LU R20, [R1+0x6d3c] ;  /* 0x006d3c0001147983 */ /* 0x002ea40000300800 */
[----:B------:R0:W-:Y:S01]  /*21130*/  STL [R1+0x6cb8], R25 ;  /* 0x006cb81901007387 */ /* 0x0001e20000100800 */
[----:B------:R-:W-:Y:S01]  /*21140*/  LOP3.LUT R2, R2, 0x20, RZ, 0x3c, !PT ;  /* 0x0000002002027812 */ /* 0x000fe200078e3cff */
[----:B0-----:R-:W3:Y:S04]  /*21150*/  LDL.LU R25, [R1+0xb78] ;  /* 0x000b780001197983 */ /* 0x001ee80000300800 */
[----:B--2---:R0:W-:Y:S01]  /*21160*/  STS.U16 [R2+0x800], R20 ;  /* 0x0008001402007388 */ /* 0x0041e20000000400 */
[----:B----4-:R1:W-:Y:S02]  /*21170*/  STS.U16 [R2+0x900], R21 ;  /* 0x0009001502007388 */ /* 0x0103e40000000400 */
[----:B------:R2:W-:Y:S02]  /*21180*/  STS.U16 [R2+0xa00], R22 ;  /* 0x000a001602007388 */ /* 0x0005e40000000400 */
[----:B---3--:R3:W-:Y:S01]  /*21190*/  STS.U16 [R2+0xb00], R23 ;  /* 0x000b001702007388 */ /* 0x0087e20000000400 */
[----:B0-----:R-:W4:Y:S01]  /*211a0*/  LDL.LU R20, [R1+0x6d38] ;  /* 0x006d380001147983 */ /* 0x001f220000300800 */
[----:B-1----:R-:W4:Y:S02]  /*211b0*/  LDL.LU R21, [R1+0x6d34] ;  /* 0x006d340001157983 */ /* 0x002f240000300800 */
[----:B--2---:R-:W2:Y:S01]  /*211c0*/  LDL.LU R22, [R1+0x6d30] ;  /* 0x006d300001167983 */ /* 0x004ea20000300800 */
[----:B---3--:R-:W3:Y:S04]  /*211d0*/  LDL.LU R23, [R1+0x6d2c] ;  /* 0x006d2c0001177983 */ /* 0x008ee80000300800 */
        /* <DEDUP_REMOVED lines=11> */
[----:B------:R0:W-:Y:S01]  /*21290*/  STS.U16 [R2+0x6b00], R10 ;  /* 0x006b000a02007388 */ /* 0x0001e20000000400 */
[----:B------:R-:W-:Y:S01]  /*212a0*/  STS.U16 [R2+0x8800], R11 ;  /* 0x0088000b02007388 */ /* 0x000fe20000000400 */
[----:B------:R-:W-:Y:S02]  /*212b0*/  STS.U16 [R2+0x8900], R12 ;  /* 0x0089000c02007388 */ /* 0x000fe40000000400 */
[----:B------:R-:W-:Y:S02]  /*212c0*/  STS.U16 [R2+0x8a00], R13 ;  /* 0x008a000d02007388 */ /* 0x000fe40000000400 */
[----:B------:R-:W-:Y:S01]  /*212d0*/  STS.U16 [R2+0x8b00], R14 ;  /* 0x008b000e02007388 */ /* 0x000fe20000000400 */
[----:B------:R-:W-:Y:S01]  /*212e0*/  STS.U16 [R2+0xa800], R15 ;  /* 0x00a8000f02007388 */ /* 0x000fe20000000400 */
[----:B------:R-:W-:Y:S02]  /*212f0*/  STS.U16 [R2+0xa900], R16 ;  /* 0x00a9001002007388 */ /* 0x000fe40000000400 */
[----:B------:R-:W-:Y:S01]  /*21300*/  STS.U16 [R2+0xaa00], R17 ;  /* 0x00aa001102007388 */ /* 0x000fe20000000400 */
[----:B---3--:R-:W-:Y:S01]  /*21310*/  STL [R1+0x6cbc], R23 ;  /* 0x006cbc1701007387 */ /* 0x008fe20000100800 */
[----:B0-----:R-:W3:Y:S02]  /*21320*/  LDL.LU R10, [R1+0xbd8] ;  /* 0x000bd800010a7983 */ /* 0x001ee40000300800 */
[----:B------:R-:W-:Y:S02]  /*21330*/  STS.U16 [R2+0xab00], R18 ;  /* 0x00ab001202007388 */ /* 0x000fe40000000400 */
[----:B------:R-:W-:Y:S01]  /*21340*/  STS.U16 [R2+0xc800], R19 ;  /* 0x00c8001302007388 */ /* 0x000fe20000000400 */
[----:B------:R-:W-:Y:S01]  /*21350*/  STS.U16 [R2+0xc900], R24 ;  /* 0x00c9001802007388 */ /* 0x000fe20000000400 */
[----:B------:R0:W-:Y:S03]  /*21360*/  STS.U16 [R2+0xca00], R0 ;  /* 0x00ca000002007388 */ /* 0x0001e60000000400 */
[----:B0-----:R-:W0:Y:S01]  /*21370*/  S2R R0, SR_TID.X ;  /* 0x0000000000007919 */ /* 0x001e220000002100 */
[----:B------:R1:W-:Y:S02]  /*21380*/  STS.U16 [R2+0xcb00], R29 ;  /* 0x00cb001d02007388 */ /* 0x0003e40000000400 */
[----:B------:R0:W-:Y:S02]  /*21390*/  STS.U16 [R2+0xe800], R23 ;  /* 0x00e8001702007388 */ /* 0x0001e40000000400 */
[C---:B0-----:R-:W-:Y:S01]  /*213a0*/  LOP3.LUT R14, R0.reuse, 0x7f, RZ, 0xc0, !PT ;  /* 0x0000007f000e7812 */ /* 0x041fe200078ec0ff */
[----:B------:R-:W-:Y:S01]  /*213b0*/  LOP3.LUT R0, R0, 0x7f, RZ, 0xc0, !PT ;  /* 0x0000007f00007812 */ /* 0x000fe200078ec0ff */
[----:B---3--:R0:W-:Y:S01]  /*213c0*/  STL [R1+0x6d28], R10 ;  /* 0x006d280a01007387 */ /* 0x0081e20000100800 */
[----:B------:R-:W3:Y:S02]  /*213d0*/  LDL.LU R11, [R1+0xbd4] ;  /* 0x000bd400010b7983 */ /* 0x000ee40000300800 */
[----:B------:R-:W3:Y:S02]  /*213e0*/  LDL.LU R15, [R1+0xbd0] ;  /* 0x000bd000010f7983 */ /* 0x000ee40000300800 */
[----:B------:R-:W3:Y:S01]  /*213f0*/  LDL.LU R16, [R1+0xbcc] ;  /* 0x000bcc0001107983 */ /* 0x000ee20000300800 */
[----:B------:R-:W3:Y:S01]  /*21400*/  LDL.LU R17, [R1+0xb68] ;  /* 0x000b680001117983 */ /* 0x000ee20000300800 */
[----:B------:R-:W3:Y:S02]  /*21410*/  LDL.LU R18, [R1+0xb64] ;  /* 0x000b640001127983 */ /* 0x000ee40000300800 */
[----:B-1----:R-:W3:Y:S02]  /*21420*/  LDL.LU R29, [R1+0xb60] ;  /* 0x000b6000011d7983 */ /* 0x002ee40000300800 */
        /* <DEDUP_REMOVED lines=8> */
[----:B0-----:R-:W-:Y:S01]  /*214b0*/  IMAD.SHL.U32 R10, R0, 0x2, RZ ;  /* 0x00000002000a7824 */ /* 0x001fe200078e00ff */
[----:B------:R-:W3:Y:S01]  /*214c0*/  LDL.LU R2, [R1+0xec] ;  /* 0x0000ec0001027983 */ /* 0x000ee20000300800 */
[----:B------:R-:W3:Y:S02]  /*214d0*/  LDL.LU R6, [R1+0xe8] ;  /* 0x0000e80001067983 */ /* 0x000ee40000300800 */
[----:B------:R-:W3:Y:S02]  /*214e0*/  LDL.LU R7, [R1+0x94] ;  /* 0x0000940001077983 */ /* 0x000ee40000300800 */
[----:B------:R-:W3:Y:S01]  /*214f0*/  LDL.LU R8, [R1+0x90] ;  /* 0x0000900001087983 */ /* 0x000ee20000300800 */
[----:B------:R-:W3:Y:S01]  /*21500*/  LDL.LU R9, [R1+0x8c] ;  /* 0x00008c0001097983 */ /* 0x000ee20000300800 */
[----:B------:R-:W-:Y:S01]  /*21510*/  LOP3.LUT R10, R10, 0x20, RZ, 0x3c, !PT ;  /* 0x000000200a0a7812 */ /* 0x000fe200078e3cff */
[----:B------:R-:W3:Y:S02]  /*21520*/  LDL.LU R13, [R1+0x88] ;  /* 0x00008800010d7983 */ /* 0x000ee40000300800 */
[----:B------:R-:W3:Y:S01]  /*21530*/  LDL.LU R19, [R1+0x34] ;  /* 0x0000340001137983 */ /* 0x000ee20000300800 */
[----:B------:R-:W3:Y:S01]  /*21540*/  LDL.LU R24, [R1+0x30] ;  /* 0x0000300001187983 */ /* 0x000ee20000300800 */
[----:B------:R-:W3:Y:S03]  /*21550*/  LDL.LU R0, [R1+0x2c] ;  /* 0x00002c0001007983 */ /* 0x000ee60000300800 */
[----:B--2---:R-:W-:Y:S01]  /*21560*/  STS.U16 [R10+0xe900], R22 ;  /* 0x00e900160a007388 */ /* 0x004fe20000000400 */
[----:B------:R0:W-:Y:S02]  /*21570*/  STL [R1+0x6cdc], R22 ;  /* 0x006cdc1601007387 */ /* 0x0001e40000100800 */
[----:B----4-:R-:W-:Y:S02]  /*21580*/  STS.U16 [R10+0xea00], R21 ;  /* 0x00ea00150a007388 */ /* 0x010fe40000000400 */
[----:B------:R-:W-:Y:S01]  /*21590*/  STS.U16 [R10+0xeb00], R20 ;  /* 0x00eb00140a007388 */ /* 0x000fe20000000400 */
[----:B0-----:R-:W2:Y:S01]  /*215a0*/  LDL.LU R22, [R1+0xab0] ;  /* 0x000ab00001167983 */ /* 0x001ea20000300800 */
[----:B------:R0:W-:Y:S03]  /*215b0*/  STL [R1+0x6ce0], R21 ;  /* 0x006ce01501007387 */ /* 0x0001e60000100800 */
[----:B0-----:R-:W3:Y:S01]  /*215c0*/  LDL.LU R21, [R1+0xab4] ;  /* 0x000ab40001157983 */ /* 0x001ee20000300800 */
[----:B------:R-:W2:Y:S02]  /*215d0*/  LDL.LU R10, [R1+0x6d28] ;  /* 0x006d2800010a7983 */ /* 0x000ea40000300800 */
[----:B------:R0:W-:Y:S02]  /*215e0*/  STL [R1+0x6ce4], R20 ;  /* 0x006ce41401007387 */ /* 0x0001e40000100800 */
[----:B------:R-:W-:Y:S01]  /*215f0*/  IMAD.SHL.U32 R12, R14, 0x2, RZ ;  /* 0x000000020e0c7824 */ /* 0x000fe200078e00ff */
[----:B0-----:R-:W3:Y:S04]  /*21600*/  LDL.LU R20, [R1+0xb5c] ;  /* 0x000b5c0001147983 */ /* 0x001ee80000300800 */
[----:B------:R-:W-:-:S05]  /*21610*/  LOP3.LUT R12, R12, 0x30, RZ, 0x3c, !PT ;  /* 0x000000300c0c7812 */ /* 0x000fca00078e3cff */
[----:B--2---:R0:W-:Y:S01]  /*21620*/  STS.U16 [R12+0xc00], R10 ;  /* 0x000c000a0c007388 */ /* 0x0041e20000000400 */
[----:B---3--:R1:W-:Y:S03]  /*21630*/  STS.U16 [R12+0xd00], R11 ;  /* 0x000d000b0c007388 */ /* 0x0083e60000000400 */
[----:B------:R2:W-:Y:S01]  /*21640*/  STS.U16 [R12+0xe00], R15 ;  /* 0x000e000f0c007388 */ /* 0x0005e20000000400 */
[----:B------:R3:W-:Y:S03]  /*21650*/  STS.U16 [R12+0xf00], R16 ;  /* 0x000f00100c007388 */ /* 0x0007e60000000400 */
[----:B------:R3:W-:Y:S01]  /*21660*/  STS.U16 [R12+0x2c00], R17 ;  /* 0x002c00110c007388 */ /* 0x0007e20000000400 */
[----:B------:R3:W-:Y:S03]  /*21670*/  STS.U16 [R12+0x2d00], R18 ;  /* 0x002d00120c007388 */ /* 0x0007e60000000400 */
[----:B0-----:R-:W4:Y:S04]  /*21680*/  LDL.LU R10, [R1+0x6d24] ;  /* 0x006d2400010a7983 */ /* 0x001f280000300800 */
[----:B-1----:R-:W4:Y:S01]  /*21690*/  LDL.LU R11, [R1+0x6d20] ;  /* 0x006d2000010b7983 */ /* 0x002f220000300800 */
[----:B--2---:R-:W2:Y:S02]  /*216a0*/  LDL.LU R15, [R1+0x6d1c] ;  /* 0x006d1c00010f7983 */ /* 0x004ea40000300800 */
[----:B---3--:R-:W3:Y:S01]  /*216b0*/  LDL.LU R16, [R1+0x6d18] ;  /* 0x006d180001107983 */ /* 0x008ee20000300800 */
[----:B------:R-:W2:Y:S01]  /*216c0*/  LDL.LU R17, [R1+0x6d14] ;  /* 0x006d140001117983 */ /* 0x000ea20000300800 */
[----:B------:R-:W2:Y:S03]  /*216d0*/  LDL.LU R18, [R1+0x6d10] ;  /* 0x006d100001127983 */ /* 0x000ea60000300800 */
[----:B------:R0:W-:Y:S04]  /*216e0*/  STS.U16 [R12+0x2e00], R29 ;  /* 0x002e001d0c007388 */ /* 0x0001e80000000400 */
[----:B0-----:R-:W2:Y:S01]  /*216f0*/  LDL.LU R29, [R1+0x6d0c] ;  /* 0x006d0c00011d7983 */ /* 0x001ea20000300800 */
        /* <DEDUP_REMOVED lines=16> */
[----:B------:R0:W-:Y:S02]  /*21800*/  STS.U16 [R12+0xaf00], R13 ;  /* 0x00af000d0c007388 */ /* 0x0001e40000000400 */
[----:B------:R-:W-:Y:S02]  /*21810*/  STS.U16 [R12+0xcc00], R19 ;  /* 0x00cc00130c007388 */ /* 0x000fe40000000400 */
[----:B------:R-:W-:Y:S01]  /*21820*/  STS.U16 [R12+0xcd00], R24 ;  /* 0x00cd00180c007388 */ /* 0x000fe20000000400 */
[----:B------:R1:W-:Y:S04]  /*21830*/  STS.U16 [R12+0xce00], R0 ;  /* 0x00ce00000c007388 */ /* 0x0003e80000000400 */
[----:B0-----:R-:W3:Y:S01]  /*21840*/  LDL.LU R13, [R1+0xbc8] ;  /* 0x000bc800010d7983 */ /* 0x001ee20000300800 */
[----:B-1----:R-:W3:Y:S03]  /*21850*/  LDL.LU R0, [R1+0xbc4] ;  /* 0x000bc40001007983 */ /* 0x002ee60000300800 */
[----:B--2---:R0:W-:Y:S04]  /*21860*/  STS.U16 [R12+0xcf00], R29 ;  /* 0x00cf001d0c007388 */ /* 0x0041e80000000400 */
[----:B0-----:R-:W2:Y:S01]  /*21870*/  LDL.LU R29, [R1+0xbc0] ;  /* 0x000bc000011d7983 */ /* 0x001ea20000300800 */
[----:B------:R-:W4:Y:S02]  /*21880*/  LDL.LU R20, [R1+0xb40] ;  /* 0x000b400001147983 */ /* 0x000f240000300800 */
[----:B------:R-:W4:Y:S02]  /*21890*/  LDL.LU R19, [R1+0xaa4] ;  /* 0x000aa40001137983 */ /* 0x000f240000300800 */
[----:B------:R-:W4:Y:S01]  /*218a0*/  LDL.LU R21, [R1+0xaa0] ;  /* 0x000aa00001157983 */ /* 0x000f220000300800 */
[----:B------:R-:W4:Y:S01]  /*218b0*/  LDL.LU R22, [R1+0xa9c] ;  /* 0x000a9c0001167983 */ /* 0x000f220000300800 */
[----:B------:R-:W4:Y:S02]  /*218c0*/  LDL.LU R23, [R1+0xa98] ;  /* 0x000a980001177983 */ /* 0x000f240000300800 */
[----:B------:R-:W4:Y:S02]  /*218d0*/  LDL.LU R25, [R1+0x144] ;  /* 0x0001440001197983 */ /* 0x000f240000300800 */
[----:B------:R-:W4:Y:S01]  /*218e0*/  LDL.LU R26, [R1+0x140] ;  /* 0x00014000011a7983 */ /* 0x000f220000300800 */
[----:B------:R-:W4:Y:S04]  /*218f0*/  LDL.LU R24, [R1+0x13c] ;  /* 0x00013c0001187983 */ /* 0x000f280000300800 */
[----:B------:R-:W-:Y:S01]  /*21900*/  STS.U16 [R12+0xec00], R18 ;  /* 0x00ec00120c007388 */ /* 0x000fe20000000400 */
[----:B------:R0:W-:Y:S02]  /*21910*/  STL [R1+0x6ce8], R18 ;  /* 0x006ce81201007387 */ /* 0x0001e40000100800 */
[----:B------:R-:W-:Y:S01]  /*21920*/  STS.U16 [R12+0xed00], R17 ;  /* 0x00ed00110c007388 */ /* 0x000fe20000000400 */
[----:B0-----:R-:W4:Y:S01]  /*21930*/  LDL.LU R18, [R1+0xb48] ;  /* 0x000b480001127983 */ /* 0x001f220000300800 */
[----:B------:R0:W-:Y:S02]  /*21940*/  STL [R1+0x6cf0], R17 ;  /* 0x006cf01101007387 */ /* 0x0001e40000100800 */
[----:B------:R-:W-:Y:S01]  /*21950*/  IMAD.SHL.U32 R4, R14, 0x2, RZ ;  /* 0x000000020e047824 */ /* 0x000fe200078e00ff */
[----:B0-----:R-:W4:Y:S01]  /*21960*/  LDL.LU R17, [R1+0xb50] ;  /* 0x000b500001117983 */ /* 0x001f220000300800 */
[----:B------:R-:W4:Y:S02]  /*21970*/  LDL.LU R27, [R1+0x138] ;  /* 0x00013800011b7983 */ /* 0x000f240000300800 */
[----:B------:R-:W4:Y:S02]  /*21980*/  LDL.LU R28, [R1+0xe4] ;  /* 0x0000e400011c7983 */ /* 0x000f240000300800 */
[----:B------:R-:W4:Y:S01]  /*21990*/  LDL.LU R3, [R1+0xe0] ;  /* 0x0000e00001037983 */ /* 0x000f220000300800 */
[----:B------:R-:W4:Y:S01]  /*219a0*/  LDL.LU R5, [R1+0xdc] ;  /* 0x0000dc0001057983 */ /* 0x000f220000300800 */
[----:B------:R-:W4:Y:S02]  /*219b0*/  LDL.LU R2, [R1+0xd8] ;  /* 0x0000d80001027983 */ /* 0x000f240000300800 */
[----:B------:R-:W4:Y:S02]  /*219c0*/  LDL.LU R6, [R1+0x84] ;  /* 0x0000840001067983 */ /* 0x000f240000300800 */
[----:B------:R-:W4:Y:S01]  /*219d0*/  LDL.LU R7, [R1+0x80] ;  /* 0x0000800001077983 */ /* 0x000f220000300800 */
[----:B------:R-:W4:Y:S01]  /*219e0*/  LDL.LU R8, [R1+0x78] ;  /* 0x0000780001087983 */ /* 0x000f220000300800 */
[----:B------:R-:W4:Y:S02]  /*219f0*/  LDL.LU R9, [R1+0x24] ;  /* 0x0000240001097983 */ /* 0x000f240000300800 */
[----:B------:R-:W4:Y:S01]  /*21a00*/  LDL.LU R14, [R1+0x20] ;  /* 0x00002000010e7983 */ /* 0x000f220000300800 */
[----:B---3--:R-:W-:Y:S01]  /*21a10*/  STS.U16 [R12+0xee00], R16 ;  /* 0x00ee00100c007388 */ /* 0x008fe20000000400 */
[----:B------:R0:W-:Y:S02]  /*21a20*/  STL [R1+0x6cf4], R16 ;  /* 0x006cf41001007387 */ /* 0x0001e40000100800 */
[----:B------:R1:W-:Y:S01]  /*21a30*/  STS.U16 [R12+0xef00], R15 ;  /* 0x00ef000f0c007388 */ /* 0x0003e20000000400 */
[----:B0-----:R-:W3:Y:S01]  /*21a40*/  LDL.LU R16, [R1+0xb58] ;  /* 0x000b580001107983 */ /* 0x001ee20000300800 */
[----:B-1----:R-:W3:Y:S02]  /*21a50*/  LDL.LU R12, [R1+0x6d08] ;  /* 0x006d0800010c7983 */ /* 0x002ee40000300800 */
[----:B------:R0:W-:Y:S02]  /*21a60*/  STL [R1+0x6cf8], R15 ;  /* 0x006cf80f01007387 */ /* 0x0001e40000100800 */
[----:B0-----:R-:W3:Y:S01]  /*21a70*/  LDL.LU R15, [R1+0xbbc] ;  /* 0x000bbc00010f7983 */ /* 0x001ee20000300800 */
[----:B------:R-:W-:-:S05]  /*21a80*/  LOP3.LUT R4, R4, 0x40, RZ, 0x3c, !PT ;  /* 0x0000004004047812 */ /* 0x000fca00078e3cff */
[----:B------:R0:W-:Y:S01]  /*21a90*/  STS.U16 [R4+0x1000], R13 ;  /* 0x0010000d04007388 */ /* 0x0001e20000000400 */
[----:B------:R1:W-:Y:S03]  /*21aa0*/  STS.U16 [R4+0x1100], R0 ;  /* 0x0011000004007388 */ /* 0x0003e60000000400 */
[----:B0-----:R-:W4:Y:S01]  /*21ab0*/  LDL.LU R13, [R1+0x6d04] ;  /* 0x006d0400010d7983 */ /* 0x001f220000300800 */
[----:B-1----:R-:W4:Y:S03]  /*21ac0*/  LDL.LU R0, [R1+0x6d00] ;  /* 0x006d000001007983 */ /* 0x002f260000300800 */
[----:B--2---:R0:W-:Y:S04]  /*21ad0*/  STS.U16 [R4+0x1200], R29 ;  /* 0x0012001d04007388 */ /* 0x0041e80000000400 */
[----:B0-----:R-:W2:Y:S04]  /*21ae0*/  LDL.LU R29, [R1+0x6cfc] ;  /* 0x006cfc00011d7983 */ /* 0x001ea80000300800 */
[----:B---3--:R-:W-:Y:S01]  /*21af0*/  STS.U16 [R4+0x1300], R15 ;  /* 0x0013000f04007388 */ /* 0x008fe20000000400 */
[----:B------:R-:W-:Y:S02]  /*21b00*/  STS.U16 [R4+0x3000], R16 ;  /* 0x0030001004007388 */ /* 0x000fe40000000400 */
[----:B----4-:R-:W-:Y:S01]  /*21b10*/  STS.U16 [R4+0x3100], R17 ;  /* 0x0031001104007388 */ /* 0x010fe20000000400 */
[----:B------:R-:W-:Y:S04]  /*21b20*/  STS.U16 [R4+0x3200], R18 ;  /* 0x0032001204007388 */ /* 0x000fe80000000400 */
[----:B------:R-:W-:Y:S01]  /*21b30*/  STS.U16 [R4+0x3300], R20 ;  /* 0x0033001404007388 */ /* 0x000fe20000000400 */
[----:B------:R0:W-:Y:S02]  /*21b40*/  STS.U16 [R4+0x5000], R19 ;  /* 0x0050001304007388 */ /* 0x0001e40000000400 */
[----:B------:R-:W-:Y:S02]  /*21b50*/  STS.U16 [R4+0x5100], R21 ;  /* 0x0051001504007388 */ /* 0x000fe40000000400 */
[----:B------:R-:W-:Y:S01]  /*21b60*/  STS.U16 [R4+0x5200], R22 ;  /* 0x0052001604007388 */ /* 0x000fe20000000400 */
[----:B------:R-:W-:Y:S01]  /*21b70*/  STS.U16 [R4+0x5300], R23 ;  /* 0x0053001704007388 */ /* 0x000fe20000000400 */
[----:B------:R-:W-:Y:S02]  /*21b80*/  STS.U16 [R4+0x7000], R25 ;  /* 0x0070001904007388 */ /* 0x000fe40000000400 */
[----:B------:R-:W-:Y:S02]  /*21b90*/  STS.U16 [R4+0x7100], R26 ;  /* 0x0071001a04007388 */ /* 0x000fe40000000400 */
[----:B------:R1:W-:Y:S01]  /*21ba0*/  STS.U16 [R4+0x7200], R24 ;  /* 0x0072001804007388 */ /* 0x0003e20000000400 */
[----:B------:R-:W-:Y:S04]  /*21bb0*/  STS.U16 [R4+0x7300], R27 ;  /* 0x0073001b04007388 */ /* 0x000fe80000000400 */
[----:B0-----:R-:W3:Y:S01]  /*21bc0*/  LDL.LU R19, [R1+0x18] ;  /* 0x0000180001137983 */ /* 0x001ee20000300800 */
[----:B------:R-:W-:Y:S02]  /*21bd0*/  STS.U16 [R4+0x9000], R28 ;  /* 0x0090001c04007388 */ /* 0x000fe40000000400 */
[----:B------:R-:W-:Y:S02]  /*21be0*/  STS.U16 [R4+0x9100], R3 ;  /* 0x0091000304007388 */ /* 0x000fe40000000400 */
[----:B------:R-:W-:Y:S01]  /*21bf0*/  STS.U16 [R4+0x9200], R5 ;  /* 0x0092000504007388 */ /* 0x000fe20000000400 */
[----:B------:R-:W-:Y:S01]  /*21c00*/  STS.U16 [R4+0x9300], R2 ;  /* 0x0093000204007388 */ /* 0x000fe20000000400 */
[----:B------:R-:W-:Y:S02]  /*21c10*/  STS.U16 [R4+0xb000], R6 ;  /* 0x00b0000604007388 */ /* 0x000fe40000000400 */
[----:B------:R-:W-:Y:S01]  /*21c20*/  STS.U16 [R4+0xb100], R7 ;  /* 0x00b1000704007388 */ /* 0x000fe20000000400 */
[----:B-1----:R-:W4:Y:S01]  /*21c30*/  LDL.LU R24, [R1+0xbb8] ;  /* 0x000bb80001187983 */ /* 0x002f220000300800 */
[----:B------:R-:W4:Y:S02]  /*21c40*/  LDL.LU R15, [R1+0xbb4] ;  /* 0x000bb400010f7983 */ /* 0x000f240000300800 */
[----:B------:R-:W4:Y:S02]  /*21c50*/  LDL.LU R16, [R1+0xbb0] ;  /* 0x000bb00001107983 */ /* 0x000f240000300800 */
[----:B------:R-:W4:Y:S01]  /*21c60*/  LDL.LU R17, [R1+0xbac] ;  /* 0x000bac0001117983 */ /* 0x000f220000300800 */
[----:B--2---:R-:W-:Y:S01]  /*21c70*/  STS.U16 [R4+0xb200], R29 ;  /* 0x00b2001d04007388 */ /* 0x004fe20000000400 */
[----:B------:R-:W-:Y:S02]  /*21c80*/  STS.U16 [R4+0xb300], R8 ;  /* 0x00b3000804007388 */ /* 0x000fe40000000400 */
[----:B------:R-:W-:Y:S02]  /*21c90*/  STS.U16 [R4+0xd000], R9 ;  /* 0x00d0000904007388 */ /* 0x000fe40000000400 */
[----:B------:R-:W-:Y:S01]  /*21ca0*/  STS.U16 [R4+0xd100], R14 ;  /* 0x00d1000e04007388 */ /* 0x000fe20000000400 */
[----:B------:R0:W-:Y:S04]  /*21cb0*/  STS.U16 [R4+0xd200], R0 ;  /* 0x00d2000004007388 */ /* 0x0001e80000000400 */
[----:B0-----:R-:W2:Y:S04]  /*21cc0*/  LDL.LU R0, [R1+0xb38] ;  /* 0x000b380001007983 */ /* 0x001ea80000300800 */
[----:B------:R-:W0:Y:S01]  /*21cd0*/  S2R R29, SR_TID.X ;  /* 0x00000000001d7919 */ /* 0x000e220000002100 */
[----:B------:R-:W2:Y:S02]  /*21ce0*/  LDL.LU R25, [R1+0xb30] ;  /* 0x000b300001197983 */ /* 0x000ea40000300800 */
[----:B------:R-:W2:Y:S02]  /*21cf0*/  LDL.LU R26, [R1+0xb28] ;  /* 0x000b2800011a7983 */ /* 0x000ea40000300800 */
[----:B------:R-:W2:Y:S01]  /*21d00*/  LDL.LU R27, [R1+0xb20] ;  /* 0x000b2000011b7983 */ /* 0x000ea20000300800 */
[----:B------:R-:W2:Y:S01]  /*21d10*/  LDL.LU R3, [R1+0xa94] ;  /* 0x000a940001037983 */ /* 0x000ea20000300800 */
        /* <DEDUP_REMOVED lines=11> */
[----:B0-----:R-:W-:-:S05]  /*21dd0*/  LOP3.LUT R29, R29, 0x7f, RZ, 0xc0, !PT ;  /* 0x0000007f1d1d7812 */ /* 0x001fca00078ec0ff */
[----:B------:R-:W-:-:S05]  /*21de0*/  IMAD.SHL.U32 R23, R29, 0x2, RZ ;  /* 0x000000021d177824 */ /* 0x000fca00078e00ff */
[----:B------:R-:W-:Y:S01]  /*21df0*/  LOP3.LUT R23, R23, 0x50, RZ, 0x3c, !PT ;  /* 0x0000005017177812 */ /* 0x000fe200078e3cff */
[----:B---3--:R0:W-:Y:S01]  /*21e00*/  STS.U16 [R4+0xd300], R19 ;  /* 0x00d3001304007388 */ /* 0x0081e20000000400 */
[----:B------:R-:W-:Y:S02]  /*21e10*/  STS.U16 [R4+0xf000], R13 ;  /* 0x00f0000d04007388 */ /* 0x000fe40000000400 */
[----:B------:R-:W-:Y:S02]  /*21e20*/  STS.U16 [R4+0xf100], R12 ;  /* 0x00f1000c04007388 */ /* 0x000fe40000000400 */
[----:B------:R-:W-:Y:S01]  /*21e30*/  STS.U16 [R4+0xf200], R11 ;  /* 0x00f2000b04007388 */ /* 0x000fe20000000400 */
[----:B------:R-:W-:Y:S04]  /*21e40*/  STS.U16 [R4+0xf300], R10 ;  /* 0x00f3000a04007388 */ /* 0x000fe80000000400 */
[----:B----4-:R1:W-:Y:S04]  /*21e50*/  STS.U16 [R23+0x1400], R24 ;  /* 0x0014001817007388 */ /* 0x0103e80000000400 */
[----:B0-----:R-:W4:Y:S01]  /*21e60*/  LDL.LU R19, [R1+0x70] ;  /* 0x0000700001137983 */ /* 0x001f220000300800 */
[----:B------:R0:W-:Y:S02]  /*21e70*/  STS.U16 [R23+0x1500], R15 ;  /* 0x0015000f17007388 */ /* 0x0001e40000000400 */
[----:B------:R4:W-:Y:S02]  /*21e80*/  STS.U16 [R23+0x1600], R16 ;  /* 0x0016001017007388 */ /* 0x0009e40000000400 */
[----:B------:R4:W-:Y:S01]  /*21e90*/  STS.U16 [R23+0x1700], R17 ;  /* 0x0017001117007388 */ /* 0x0009e20000000400 */
[----:B-1----:R-:W4:Y:S01]  /*21ea0*/  LDL.LU R24, [R1+0x6c] ;  /* 0x00006c0001187983 */ /* 0x002f220000300800 */
[----:B------:R-:W4:Y:S02]  /*21eb0*/  LDL.LU R28, [R1+0x68] ;  /* 0x00006800011c7983 */ /* 0x000f240000300800 */
[----:B------:R-:W4:Y:S02]  /*21ec0*/  LDL.LU R4, [R1+0x4] ;  /* 0x0000040001047983 */ /* 0x000f240000300800 */
[----:B0-----:R-:W4:Y:S02]  /*21ed0*/  LDL.LU R15, [R1+0x6cf8] ;  /* 0x006cf800010f7983 */ /* 0x001f240000300800 */
[----:B----4-:R-:W4:Y:S01]  /*21ee0*/  LDL.LU R16, [R1+0x6cf4] ;  /* 0x006cf40001107983 */ /* 0x010f220000300800 */
[----:B------:R-:W4:Y:S03]  /*21ef0*/  LDL.LU R17, [R1+0x6cf0] ;  /* 0x006cf00001117983 */ /* 0x000f260000300800 */
[----:B--2---:R0:W-:Y:S04]  /*21f00*/  STS.U16 [R23+0x3400], R0 ;  /* 0x0034000017007388 */ /* 0x0041e80000000400 */
[----:B0-----:R-:W2:Y:S01]  /*21f10*/  LDL.LU R0, [R1+0x6cec] ;  /* 0x006cec0001007983 */ /* 0x001ea20000300800 */
[----:B------:R0:W-:Y:S02]  /*21f20*/  STS.U16 [R23+0x3500], R25 ;  /* 0x0035001917007388 */ /* 0x0001e40000000400 */
[----:B------:R1:W-:Y:S02]  /*21f30*/  STS.U16 [R23+0x3600], R26 ;  /* 0x0036001a17007388 */ /* 0x0003e40000000400 */
[----:B------:R1:W-:Y:S01]  /*21f40*/  STS.U16 [R23+0x3700], R27 ;  /* 0x0037001b17007388 */ /* 0x0003e20000000400 */
[----:B------:R1:W-:Y:S01]  /*21f50*/  STS.U16 [R23+0x5400], R3 ;  /* 0x0054000317007388 */ /* 0x0003e20000000400 */
[----:B------:R-:W-:Y:S02]  /*21f60*/  STS.U16 [R23+0x5500], R5 ;  /* 0x0055000517007388 */ /* 0x000fe40000000400 */
[----:B------:R1:W-:Y:S01]  /*21f70*/  STS.U16 [R23+0x5600], R2 ;  /* 0x0056000217007388 */ /* 0x0003e20000000400 */
[----:B0-----:R-:W4:Y:S01]  /*21f80*/  LDL.LU R25, [R1+0xba8] ;  /* 0x000ba80001197983 */ /* 0x001f220000300800 */
[----:B-1----:R-:W4:Y:S03]  /*21f90*/  LDL.LU R26, [R1+0xba4] ;  /* 0x000ba400011a7983 */ /* 0x002f260000300800 */
[----:B------:R-:W4:Y:S01]  /*21fa0*/  LDL.LU R27, [R1+0xba0] ;  /* 0x000ba000011b7983 */ /* 0x000f220000300800 */
[----:B------:R-:W4:Y:S03]  /*21fb0*/  LDL.LU R3, [R1+0xb9c] ;  /* 0x000b9c0001037983 */ /* 0x000f260000300800 */
[----:B------:R-:W4:Y:S04]  /*21fc0*/  LDL.LU R2, [R1+0xb18] ;  /* 0x000b180001027983 */ /* 0x000f280000300800 */
[----:B--2---:R0:W-:Y:S01]  /*21fd0*/  STS.U16 [R23+0x5700], R0 ;  /* 0x0057000017007388 */ /* 0x0041e20000000400 */
[----:B------:R1:W-:Y:S02]  /*21fe0*/  STS.U16 [R23+0x7400], R18 ;  /* 0x0074001217007388 */ /* 0x0003e40000000400 */
[----:B------:R2:W-:Y:S02]  /*21ff0*/  STS.U16 [R23+0x7500], R20 ;  /* 0x0075001417007388 */ /* 0x0005e40000000400 */
[----:B------:R2:W-:Y:S01]  /*22000*/  STS.U16 [R23+0x7600], R21 ;  /* 0x0076001517007388 */ /* 0x0005e20000000400 */
[----:B------:R4:W-:Y:S01]  /*22010*/  STS.U16 [R23+0x7700], R22 ;  /* 0x0077001617007388 */ /* 0x0009e20000000400 */
[----:B------:R4:W-:Y:S03]  /*22020*/  STS.U16 [R23+0x9400], R6 ;  /* 0x0094000617007388 */ /* 0x0009e60000000400 */
[----:B0-----:R-:W3:Y:S01]  /*22030*/  LDL.LU R0, [R1+0xb10] ;  /* 0x000b100001007983 */ /* 0x001ee20000300800 */
[----:B------:R-:W3:Y:S02]  /*22040*/  LDL.LU R5, [R1+0xb00] ;  /* 0x000b000001057983 */ /* 0x000ee40000300800 */
[----:B-1----:R-:W3:Y:S02]  /*22050*/  LDL.LU R18, [R1+0x6ce8] ;  /* 0x006ce80001127983 */ /* 0x002ee40000300800 */
[----:B--2---:R-:W2:Y:S01]  /*22060*/  LDL.LU R20, [R1+0x6ce4] ;  /* 0x006ce40001147983 */ /* 0x004ea20000300800 */
[----:B------:R-:W2:Y:S01]  /*22070*/  LDL.LU R21, [R1+0x6ce0] ;  /* 0x006ce00001157983 */ /* 0x000ea20000300800 */
[----:B----4-:R-:W3:Y:S02]  /*22080*/  LDL.LU R22, [R1+0x6cdc] ;  /* 0x006cdc0001167983 */ /* 0x010ee40000300800 */
[----:B------:R-:W2:Y:S01]  /*22090*/  LDL.LU R6, [R1+0x6cd8] ;  /* 0x006cd80001067983 */ /* 0x000ea20000300800 */
[----:B------:R0:W-:Y:S01]  /*220a0*/  STS.U16 [R23+0x9500], R7 ;  /* 0x0095000717007388 */ /* 0x0001e20000000400 */
[----:B------:R1:W-:Y:S02]  /*220b0*/  STS.U16 [R23+0x9600], R8 ;  /* 0x0096000817007388 */ /* 0x0003e40000000400 */
[----:B------:R1:W-:Y:S02]  /*220c0*/  STS.U16 [R23+0x9700], R9 ;  /* 0x0097000917007388 */ /* 0x0003e40000000400 */
[----:B------:R1:W-:Y:S01]  /*220d0*/  STS.U16 [R23+0xb400], R14 ;  /* 0x00b4000e17007388 */ /* 0x0003e20000000400 */
[----:B------:R1:W-:Y:S01]  /*220e0*/  STS.U16 [R23+0xb500], R19 ;  /* 0x00b5001317007388 */ /* 0x0003e20000000400 */
[----:B------:R1:W-:Y:S03]  /*220f0*/  STS.U16 [R23+0xb600], R24 ;  /* 0x00b6001817007388 */ /* 0x0003e60000000400 */
[----:B0-----:R-:W2:Y:S01]  /*22100*/  LDL.LU R7, [R1+0x6cd4] ;  /* 0x006cd40001077983 */ /* 0x001ea20000300800 */
[----:B-1----:R-:W2:Y:S03]  /*22110*/  LDL.LU R8, [R1+0x6cd0] ;  /* 0x006cd00001087983 */ /* 0x002ea60000300800 */
[----:B------:R-:W2:Y:S01]  /*22120*/  LDL.LU R9, [R1+0x6ccc] ;  /* 0x006ccc0001097983 */ /* 0x000ea20000300800 */
[----:B------:R-:W2:Y:S03]  /*22130*/  LDL.LU R14, [R1+0x6cc8] ;  /* 0x006cc800010e7983 */ /* 0x000ea60000300800 */
[----:B------:R-:W2:Y:S01]  /*22140*/  LDL.LU R19, [R1+0x6cc4] ;  /* 0x006cc40001137983 */ /* 0x000ea20000300800 */
[----:B------:R-:W2:Y:S02]  /*22150*/  LDL.LU R24, [R1+0x6cc0] ;  /* 0x006cc00001187983 */ /* 0x000ea40000300800 */
[----:B------:R-:W-:Y:S01]  /*22160*/  IMAD.SHL.U32 R29, R29, 0x2, RZ ;  /* 0x000000021d1d7824 */ /* 0x000fe200078e00ff */
[----:B------:R-:W-:Y:S01]  /*22170*/  STS.U16 [R23+0xb700], R28 ;  /* 0x00b7001c17007388 */ /* 0x000fe20000000400 */
[----:B------:R0:W-:Y:S03]  /*22180*/  STS.U16 [R23+0xd400], R4 ;  /* 0x00d4000417007388 */ /* 0x0001e60000000400 */
[----:B------:R-:W-:Y:S01]  /*22190*/  LOP3.LUT R29, R29, 0x60, RZ, 0x3c, !PT ;  /* 0x000000601d1d7812 */ /* 0x000fe200078e3cff */
[----:B0-----:R-:W3:Y:S01]  /*221a0*/  LDL R4, [R1+0x2340] ;  /* 0x0023400001047983 */ /* 0x001ee20000100800 */
[----:B------:R-:W3:Y:S03]  /*221b0*/  LDL.LU R28, [R1+0x232c] ;  /* 0x00232c00011c7983 */ /* 0x000ee60000300800 */
[----:B--2---:R-:W-:Y:S01]  /*221c0*/  STS.U16 [R23+0xd500], R24 ;  /* 0x00d5001817007388 */ /* 0x004fe20000000400 */
[----:B------:R-:W-:Y:S02]  /*221d0*/  STS.U16 [R23+0xd600], R19 ;  /* 0x00d6001317007388 */ /* 0x000fe40000000400 */
[----:B------:R-:W-:Y:S02]  /*221e0*/  STS.U16 [R23+0xd700], R14 ;  /* 0x00d7000e17007388 */ /* 0x000fe40000000400 */
[----:B------:R-:W-:Y:S01]  /*221f0*/  STS.U16 [R23+0xf400], R9 ;  /* 0x00f4000917007388 */ /* 0x000fe20000000400 */
[----:B------:R-:W-:Y:S01]  /*22200*/  STS.U16 [R23+0xf500], R8 ;  /* 0x00f5000817007388 */ /* 0x000fe20000000400 */
[----:B------:R-:W-:Y:S02]  /*22210*/  STS.U16 [R23+0xf600], R7 ;  /* 0x00f6000717007388 */ /* 0x000fe40000000400 */
[----:B------:R0:W-:Y:S02]  /*22220*/  STS.U16 [R23+0xf700], R6 ;  /* 0x00f7000617007388 */ /* 0x0001e40000000400 */
[----:B------:R1:W-:Y:S01]  /*22230*/  STS.U16 [R29+0x1800], R25 ;  /* 0x001800191d007388 */ /* 0x0003e20000000400 */
[----:B------:R2:W-:Y:S01]  /*22240*/  STS.U16 [R29+0x1900], R26 ;  /* 0x0019001a1d007388 */ /* 0x0005e20000000400 */
[----:B------:R3:W-:Y:S02]  /*22250*/  STS.U16 [R29+0x1a00], R27 ;  /* 0x001a001b1d007388 */ /* 0x0007e40000000400 */
[----:B------:R3:W-:Y:S02]  /*22260*/  STS.U16 [R29+0x1b00], R3 ;  /* 0x001b00031d007388 */ /* 0x0007e40000000400 */
[----:B------:R3:W-:Y:S01]  /*22270*/  STS.U16 [R29+0x3800], R2 ;  /* 0x003800021d007388 */ /* 0x0007e20000000400 */
[----:B0-----:R-:W4:Y:S01]  /*22280*/  LDL.LU R23, [R1+0x6cbc] ;  /* 0x006cbc0001177983 */ /* 0x001f220000300800 */
[----:B-1----:R-:W4:Y:S02]  /*22290*/  LDL.LU R25, [R1+0x6cb8] ;  /* 0x006cb80001197983 */ /* 0x002f240000300800 */
[----:B--2---:R-:W2:Y:S02]  /*222a0*/  LDL.LU R26, [R1+0x6cb4] ;  /* 0x006cb400011a7983 */ /* 0x004ea40000300800 */
[----:B---3--:R-:W3:Y:S01]  /*222b0*/  LDL.LU R27, [R1+0x6cb0] ;  /* 0x006cb000011b7983 */ /* 0x008ee20000300800 */
[----:B------:R-:W2:Y:S01]  /*222c0*/  LDL.LU R3, [R1+0x6cac] ;  /* 0x006cac0001037983 */ /* 0x000ea20000300800 */
[----:B------:R-:W2:Y:S03]  /*222d0*/  LDL.LU R2, [R1+0x6ca8] ;  /* 0x006ca80001027983 */ /* 0x000ea60000300800 */
[----:B------:R0:W-:Y:S04]  /*222e0*/  STS.U16 [R29+0x3900], R0 ;  /* 0x003900001d007388 */ /* 0x0001e80000000400 */
[----:B0-----:R-:W3:Y:S01]  /*222f0*/  LDL.LU R0, [R1+0x6ca4] ;  /* 0x006ca40001007983 */ /* 0x001ee20000300800 */
[----:B--2---:R-:W-:-:S03]  /*22300*/  PRMT R2, RZ, 0x7610, R2 ;  /* 0x00007610ff027816 */ /* 0x004fc60000000002 */
[----:B---3--:R0:W-:Y:S01]  /*22310*/  STS.U16 [R29+0x3a00], R0 ;  /* 0x003a00001d007388 */ /* 0x0081e20000000400 */
[----:B------:R1:W-:Y:S03]  /*22320*/  STS.U16 [R29+0x3b00], R5 ;  /* 0x003b00051d007388 */ /* 0x0003e60000000400 */
[----:B0-----:R-:W2:Y:S01]  /*22330*/  LDL.LU R0, [R1+0x6ca0] ;  /* 0x006ca00001007983 */ /* 0x001ea20000300800 */
[----:B-1----:R-:W-:Y:S02]  /*22340*/  @!P0 IMAD.MOV.U32 R5, RZ, RZ, R28 ;  /* 0x000000ffff058224 */ /* 0x002fe400078e001c */
[----:B------:R-:W3:Y:S03]  /*22350*/  LDL.LU R29, [R1+0x6c9c] ;  /* 0x006c9c00011d7983 */ /* 0x000ee60000300800 */
[----:B------:R-:W2:Y:S01]  /*22360*/  @!P0 LDG.E.U16 R2, [R4.64] ;  /* 0x0000000604028981 */ /* 0x000ea2000c1e1500 */
[----:B------:R-:W-:Y:S03]  /*22370*/  STL [R1+0x238c], R28 ;  /* 0x00238c1c01007387 */ /* 0x000fe60000100800 */
[----:B--2---:R0:W-:Y:S04]  /*22380*/  STL [R1+0xa98], R2 ;  /* 0x000a980201007387 */ /* 0x0041e80000100800 */
[----:B0-----:R-:W2:Y:S01]  /*22390*/  LDL.LU R2, [R1+0x6c98] ;  /* 0x006c980001027983 */ /* 0x001ea20000300800 */
[----:B------:R-:W2:Y:S02]  /*223a0*/  LDL R4, [R1+0x233c] ;  /* 0x00233c0001047983 */ /* 0x000ea40000100800 */
[----:B------:R-:W2:Y:S01]  /*223b0*/  LDL R5, [R1+0x2354] ;  /* 0x0023540001057983 */ /* 0x000ea20000100800 */
[----:B---3--:R-:W-:-:S02]  /*223c0*/  PRMT R29, RZ, 0x7610, R29 ;  /* 0x00007610ff1d7816 */ /* 0x008fc4000000001d */
[----:B--2---:R-:W-:-:S04]  /*223d0*/  @!P0 LOP3.LUT R5, R5, R4, RZ, 0x3c, !PT ;  /* 0x0000000405058212 */ /* 0x004fc800078e3cff */
[----:B------:R-:W-:-:S04]  /*223e0*/  @!P0 LOP3.LUT R4, R5, R4, RZ, 0x3c, !PT ;  /* 0x0000000405048212 */ /* 0x000fc800078e3cff */
[----:B------:R-:W-:-:S05]  /*223f0*/  @!P0 LOP3.LUT R5, R5, R4, RZ, 0x3c, !PT ;  /* 0x0000000405058212 */ /* 0x000fca00078e3cff */
[----:B------:R-:W2:Y:S04]  /*22400*/  @!P0 LDG.E.U16 R29, [R4.64] ;  /* 0x00000006041d8981 */ /* 0x000ea8000c1e1500 */
[----:B--2---:R0:W-:Y:S04]  /*22410*/  STL [R1+0xaa0], R29 ;  /* 0x000aa01d01007387 */ /* 0x0041e80000100800 */
[----:B0-----:R-:W2:Y:S01]  /*22420*/  LDL.LU R29, [R1+0x6c94] ;  /* 0x006c9400011d7983 */ /* 0x001ea20000300800 */
[----:B------:R-:W3:Y:S02]  /*22430*/  LDL R4, [R1+0x1f68] ;  /* 0x001f680001047983 */ /* 0x000ee40000100800 */
[----:B------:R-:W3:Y:S01]  /*22440*/  LDL R5, [R1+0x2240] ;  /* 0x0022400001057983 */ /* 0x000ee20000100800 */
[----:B------:R-:W-:-:S02]  /*22450*/  PRMT R0, RZ, 0x7610, R0 ;  /* 0x00007610ff007816 */ /* 0x000fc40000000000 */
[----:B---3--:R-:W-:-:S04]  /*22460*/  @!P0 LOP3.LUT R5, R5, R4, RZ, 0x3c, !PT ;  /* 0x0000000405058212 */ /* 0x008fc800078e3cff */
[----:B------:R-:W-:-:S04]  /*22470*/  @!P0 LOP3.LUT R4, R5, R4, RZ, 0x3c, !PT ;  /* 0x0000000405048212 */ /* 0x000fc800078e3cff */
[----:B------:R-:W-:-:S05]  /*22480*/  @!P0 LOP3.LUT R5, R5, R4, RZ, 0x3c, !PT ;  /* 0x0000000405058212 */ /* 0x000fca00078e3cff */
[----:B------:R-:W3:Y:S04]  /*22490*/  @!P0 LDG.E.U16 R0, [R4.64] ;  /* 0x0000000604008981 */ /* 0x000ee8000c1e1500 */
[----:B---3--:R0:W-:Y:S04]  /*224a0*/  STL [R1+0xa9c], R0 ;  /* 0x000a9c0001007387 */ /* 0x0081e80000100800 */
[----:B0-----:R-:W3:Y:S01]  /*224b0*/  LDL.LU R0, [R1+0x6c90] ;  /* 0x006c900001007983 */ /* 0x001ee20000300800 */
[----:B------:R-:W3:Y:S02]  /*224c0*/  LDL R4, [R1+0x222c] ;  /* 0x00222c0001047983 */ /* 0x000ee40000100800 */
[----:B------:R-:W3:Y:S01]  /*224d0*/  LDL R5, [R1+0x2230] ;  /* 0x0022300001057983 */ /* 0x000ee20000100800 */
[----:B--2---:R-:W-:-:S02]  /*224e0*/  PRMT R29, RZ, 0x7610, R29 ;  /* 0x00007610ff1d7816 */ /* 0x004fc4000000001d */
[----:B---3--:R-:W-:-:S04]  /*224f0*/  @!P0 LOP3.LUT R5, R5, R4, RZ, 0x3c, !PT ;  /* 0x0000000405058212 */ /* 0x008fc800078e3cff */
        /* <DEDUP_REMOVED lines=497> */
[----:B------:R0:W3:Y:S04]  /*24410*/  @!P0 LDG.E.U16 R28, [R4.64] ;  /* 0x00000006041c8981 */ /* 0x0000e8000c1e1500 */
[----:B0-----:R-:W2:Y:S04]  /*24420*/  LDL R4, [R1+0x227c] ;  /* 0x00227c0001047983 */ /* 0x001ea80000100800 */
[----:B------:R-:W2:Y:S01]  /*24430*/  LDL R5, [R1+0x22b8] ;  /* 0x0022b80001057983 */ /* 0x000ea20000100800 */
[----:B------:R-:W-:Y:S02]  /*24440*/  PRMT R0, RZ, 0x7610, R0 ;  /* 0x00007610ff007816 */ /* 0x000fe40000000000 */
[----:B--2---:R-:W-:-:S04]  /*24450*/  @!P0 LOP3.LUT R5, R5, R4, RZ, 0x3c, !PT ;  /* 0x0000000405058212 */ /* 0x004fc800078e3cff */
[----:B------:R-:W-:-:S04]  /*24460*/  @!P0 LOP3.LUT R4, R5, R4, RZ, 0x3c, !PT ;  /* 0x0000000405048212 */ /* 0x000fc800078e3cff */
[----:B------:R-:W-:-:S05]  /*24470*/  @!P0 LOP3.LUT R5, R5, R4, RZ, 0x3c, !PT ;  /* 0x0000000405058212 */ /* 0x000fca00078e3cff */
[----:B------:R-:W2:Y:S04]  /*24480*/  @!P0 LDG.E.U16 R0, [R4.64] ;  /* 0x0000000604008981 */ /* 0x000ea8000c1e1500 */
[----:B---3--:R0:W-:Y:S04]  /*24490*/  STL [R1+0xb8], R28 ;  /* 0x0000b81c01007387 */ /* 0x0081e80000100800 */
[----:B0-----:R-:W3:Y:S04]  /*244a0*/  LDL R28, [R1+0x2348] ;  /* 0x00234800011c7983 */ /* 0x001ee80000100800 */
[----:B--2---:R0:W-:Y:S04]  /*244b0*/  STL [R1+0xb4], R0 ;  /* 0x0000b40001007387 */ /* 0x0041e80000100800 */
[----:B0-----:R-:W2:Y:S01]  /*244c0*/  LDL.LU R0, [R1+0x6bb0] ;  /* 0x006bb00001007983 */ /* 0x001ea20000300800 */
[----:B------:R-:W2:Y:S02]  /*244d0*/  LDL R4, [R1+0x229c] ;  /* 0x00229c0001047983 */ /* 0x000ea40000100800 */
[----:B------:R-:W2:Y:S01]  /*244e0*/  LDL R5, [R1+0x22d8] ;  /* 0x0022d80001057983 */ /* 0x000ea20000100800 */
[----:B------:R-:W-:-:S02]  /*244f0*/  PRMT R29, RZ, 0x7610, R29 ;  /* 0x00007610ff1d7816 */ /* 0x000fc4000000001d */
[----:B--2---:R-:W-:-:S04]  /*24500*/  @!P0 LOP3.LUT R5, R5, R4, RZ, 0x3c, !PT ;  /* 0x0000000405058212 */ /* 0x004fc800078e3cff */
[----:B------:R-:W-:-:S04]  /*24510*/  @!P0 LOP3.LUT R4, R5, R4, RZ, 0x3c, !PT ;  /* 0x0000000405048212 */ /* 0x000fc800078e3cff */
[----:B------:R-:W-:-:S05]  /*24520*/  @!P0 LOP3.LUT R5, R5, R4, RZ, 0x3c, !PT ;  /* 0x0000000405058212 */ /* 0x000fca00078e3cff */
[----:B------:R-:W2:Y:S04]  /*24530*/  @!P0 LDG.E.U16 R29, [R4.64] ;  /* 0x00000006041d8981 */ /* 0x000ea8000c1e1500 */
        /* <DEDUP_REMOVED lines=26> */
[----:B------:R-:W2:Y:S01]  /*246e0*/  @!P0 LDG.E.U16 R0, [R4.64] ;  /* 0x0000000604008981 */ /* 0x000ea2000c1e1500 */
[----:B------:R-:W-:-:S03]  /*246f0*/  PRMT R29, RZ, 0x7610, R29 ;  /* 0x00007610ff1d7816 */ /* 0x000fc6000000001d */
[----:B--2---:R0:W-:Y:S04]  /*24700*/  STL [R1+0xa4], R0 ;  /* 0x0000a40001007387 */ /* 0x0041e80000100800 */
[----:B0-----:R-:W2:Y:S01]  /*24710*/  LDL.LU R0, [R1+0x6ba0] ;  /* 0x006ba00001007983 */ /* 0x001ea20000300800 */
[----:B------:R-:W2:Y:S02]  /*24720*/  LDL R5, [R1+0x231c] ;  /* 0x00231c0001057983 */ /* 0x000ea40000100800 */
[----:B---3--:R-:W-:Y:S02]  /*24730*/  @!P0 IMAD.MOV.U32 R4, RZ, RZ, R28 ;  /* 0x000000ffff048224 */ /* 0x008fe400078e001c */
[----:B------:R-:W3:Y:S04]  /*24740*/  LDL.LU R28, [R1+0x2344] ;  /* 0x00234400011c7983 */ /* 0x000ee80000300800 */
[----:B--2---:R-:W2:Y:S04]  /*24750*/  @!P0 LDG.E.U16 R29, [R4.64] ;  /* 0x00000006041d8981 */ /* 0x004ea8000c1e1500 */
        /* <DEDUP_REMOVED lines=129> */
[----:B------:R-:W2:Y:S02]  /*24f70*/  LDL R5, [R1+0x20a0] ;  /* 0x0020a00001057983 */ /* 0x000ea40000100800 */
[----:B--2---:R-:W-:-:S02]  /*24f80*/  @!P0 LOP3.LUT R5, R5, R4, RZ, 0x3c, !PT ;  /* 0x0000000405058212 */ /* 0x004fc400078e3cff */
[----:B------:R-:W-:Y:S02]  /*24f90*/  PRMT R29, RZ, 0x7610, R29 ;  /* 0x00007610ff1d7816 */ /* 0x000fe4000000001d */
        /* <DEDUP_REMOVED lines=149> */
[----:B------:R-:W4:Y:S02]  /*258f0*/  LDL R5, [R1+0x2324] ;  /* 0x0023240001057983 */ /* 0x000f240000100800 */
[----:B---3--:R-:W-:Y:S01]  /*25900*/  @!P0 IMAD.MOV.U32 R4, RZ, RZ, R28 ;  /* 0x000000ffff048224 */ /* 0x008fe200078e001c */
[----:B--2---:R-:W-:-:S06]  /*25910*/  PRMT R29, RZ, 0x7610, R29 ;  /* 0x00007610ff1d7816 */ /* 0x004fcc000000001d */
[----:B----4-:R-:W2:Y:S04]  /*25920*/  @!P0 LDG.E.U16 R29, [R4.64] ;  /* 0x00000006041d8981 */ /* 0x010ea8000c1e1500 */
[----:B------:R0:W-:Y:S04]  /*25930*/  STL [R1+0x2390], R28 ;  /* 0x0023901c01007387 */ /* 0x0001e80000100800 */
[----:B0-----:R-:W3:Y:S04]  /*25940*/  LDL.LU R28, [R1+0x22cc] ;  /* 0x0022cc00011c7983 */ /* 0x001ee80000300800 */
[----:B--2---:R0:W-:Y:S04]  /*25950*/  STL [R1+0x20], R29 ;  /* 0x0000201d01007387 */ /* 0x0041e80000100800 */
[----:B0-----:R-:W2:Y:S01]  /*25960*/  LDL.LU R29, [R1+0x6b1c] ;  /* 0x006b1c00011d7983 */ /* 0x001ea20000300800 */
[----:B------:R-:W4:Y:S02]  /*25970*/  LDL R4, [R1+0x1f6c] ;  /* 0x001f6c0001047983 */ /* 0x000f240000100800 */
[----:B------:R-:W4:Y:S02]  /*25980*/  LDL R5, [R1+0x2244] ;  /* 0x0022440001057983 */ /* 0x000f240000100800 */
[----:B----4-:R-:W-:-:S02]  /*25990*/  @!P0 LOP3.LUT R5, R5, R4, RZ, 0x3c, !PT ;  /* 0x0000000405058212 */ /* 0x010fc400078e3cff */
[----:B--2---:R-:W-:Y:S02]  /*259a0*/  PRMT R29, RZ, 0x7610, R29 ;  /* 0x00007610ff1d7816 */ /* 0x004fe4000000001d */
[----:B------:R-:W-:-:S04]  /*259b0*/  @!P0 LOP3.LUT R4, R5, R4, RZ, 0x3c, !PT ;  /* 0x0000000405048212 */ /* 0x000fc800078e3cff */
[----:B------:R-:W-:-:S05]  /*259c0*/  @!P0 LOP3.LUT R5, R5, R4, RZ, 0x3c, !PT ;  /* 0x0000000405058212 */ /* 0x000fca00078e3cff */
[----:B------:R-:W2:Y:S04]  /*259d0*/  @!P0 LDG.E.U16 R29, [R4.64] ;  /* 0x00000006041d8981 */ /* 0x000ea8000c1e1500 */
        /* <DEDUP_REMOVED lines=53> */
[----:B------:R0:W2:Y:S04]  /*25d30*/  @!P0 LDG.E.U16 R29, [R4.64] ;  /* 0x00000006041d8981 */ /* 0x0000a8000c1e1500 */
[----:B0-----:R-:W4:Y:S04]  /*25d40*/  LDL R4, [R1+0x2174] ;  /* 0x0021740001047983 */ /* 0x001f280000100800 */
[----:B------:R-:W4:Y:S01]  /*25d50*/  LDL R5, [R1+0x2178] ;  /* 0x0021780001057983 */ /* 0x000f220000100800 */
[----:B------:R-:W-:Y:S02]  /*25d60*/  PRMT R0, RZ, 0x7610, R0 ;  /* 0x00007610ff007816 */ /* 0x000fe40000000000 */
[----:B----4-:R-:W-:-:S04]  /*25d70*/  @!P0 LOP3.LUT R5, R5, R4, RZ, 0x3c, !PT ;  /* 0x0000000405058212 */ /* 0x010fc800078e3cff */
[----:B------:R-:W-:-:S04]  /*25d80*/  @!P0 LOP3.LUT R4, R5, R4, RZ, 0x3c, !PT ;  /* 0x0000000405048212 */ /* 0x000fc800078e3cff */
[----:B------:R-:W-:Y:S01]  /*25d90*/  @!P0 LOP3.LUT R5, R5, R4, RZ, 0x3c, !PT ;  /* 0x0000000405058212 */ /* 0x000fe200078e3cff */
[----:B--2---:R0:W-:Y:S04]  /*25da0*/  STL [R1+0x6aa4], R29 ;  /* 0x006aa41d01007387 */ /* 0x0041e80000100800 */
[----:B------:R1:W2:Y:S01]  /*25db0*/  @!P0 LDG.E.U16 R0, [R4.64] ;  /* 0x0000000604008981 */ /* 0x0002a2000c1e1500 */
[----:B------:R-:W-:-:S03]  /*25dc0*/  PRMT R27, RZ, 0x7610, R27 ;  /* 0x00007610ff1b7816 */ /* 0x000fc6000000001b */
[----:B0-----:R-:W4:Y:S04]  /*25dd0*/  LDL R29, [R1+0x20f8] ;  /* 0x0020f800011d7983 */ /* 0x001f280000100800 */
[----:B-1----:R-:W2:Y:S04]  /*25de0*/  LDL R4, [R1+0x2154] ;  /* 0x0021540001047983 */ /* 0x002ea80000100800 */
[----:B------:R-:W2:Y:S02]  /*25df0*/  LDL R5, [R1+0x2158] ;  /* 0x0021580001057983 */ /* 0x000ea40000100800 */
[----:B--2---:R-:W-:-:S04]  /*25e00*/  @!P0 LOP3.LUT R5, R5, R4, RZ, 0x3c, !PT ;  /* 0x0000000405058212 */ /* 0x004fc800078e3cff */
[----:B------:R-:W-:-:S04]  /*25e10*/  @!P0 LOP3.LUT R4, R5, R4, RZ, 0x3c, !PT ;  /* 0x0000000405048212 */ /* 0x000fc800078e3cff */
[----:B------:R-:W-:Y:S01]  /*25e20*/  @!P0 LOP3.LUT R5, R5, R4, RZ, 0x3c, !PT ;  /* 0x0000000405058212 */ /* 0x000fe200078e3cff */
[----:B------:R0:W-:Y:S04]  /*25e30*/  STL [R1+0x6aa8], R0 ;  /* 0x006aa80001007387 */ /* 0x0001e80000100800 */
[----:B------:R1:W2:Y:S01]  /*25e40*/  @!P0 LDG.E.U16 R27, [R4.64] ;  /* 0x00000006041b8981 */ /* 0x0002a2000c1e1500 */
[----:B------:R-:W-:-:S03]  /*25e50*/  PRMT R26, RZ, 0x7610, R26 ;  /* 0x00007610ff1a7816 */ /* 0x000fc6000000001a */
[----:B0-----:R-:W2:Y:S04]  /*25e60*/  LDL R0, [R1+0x2118] ;  /* 0x0021180001007983 */ /* 0x001ea80000100800 */
        /* <DEDUP_REMOVED lines=8> */
[----:B0-----:R-:W3:Y:S04]  /*25ef0*/  LDL R27, [R1+0x20d8] ;  /* 0x0020d800011b7983 */ /* 0x001ee80000100800 */
[----:B-1----:R-:W3:Y:S01]  /*25f00*/  LDL R5, [R1+0x2114] ;  /* 0x0021140001057983 */ /* 0x002ee20000100800 */
[----:B------:R-:W-:-:S03]  /*25f10*/  @!P0 IMAD.MOV.U32 R4, RZ, RZ, R0 ;  /* 0x000000ffff048224 */ /* 0x000fc600078e0000 */
[----:B--2---:R0:W-:Y:S01]  /*25f20*/  STL [R1+0x6ab0], R26 ;  /* 0x006ab01a01007387 */ /* 0x0041e20000100800 */
[----:B------:R-:W-:Y:S01]  /*25f30*/  PRMT R24, RZ, 0x7610, R24 ;  /* 0x00007610ff187816 */ /* 0x000fe20000000018 */
[----:B------:R-:W2:Y:S02]  /*25f40*/  LDL R0, [R1+0x2098] ;  /* 0x0020980001007983 */ /* 0x000ea40000100800 */
[----:B---3--:R1:W3:Y:S04]  /*25f50*/  @!P0 LDG.E.U16 R25, [R4.64] ;  /* 0x0000000604198981 */ /* 0x0082e8000c1e1500 */
[----:B0-----:R-:W2:Y:S04]  /*25f60*/  LDL R26, [R1+0x2094] ;  /* 0x00209400011a7983 */ /* 0x001ea80000100800 */
[----:B-1----:R-:W2:Y:S01]  /*25f70*/  LDL R5, [R1+0x20f4] ;  /* 0x0020f40001057983 */ /* 0x002ea20000100800 */
[----:B----4-:R-:W-:-:S03]  /*25f80*/  @!P0 IMAD.MOV.U32 R4, RZ, RZ, R29 ;  /* 0x000000ffff048224 */ /* 0x010fc600078e001d */
[----:B---3--:R0:W-:Y:S01]  /*25f90*/  STL [R1+0x6ab4], R25 ;  /* 0x006ab41901007387 */ /* 0x0081e20000100800 */
[----:B------:R-:W-:Y:S01]  /*25fa0*/  PRMT R23, RZ, 0x7610, R23 ;  /* 0x00007610ff177816 */ /* 0x000fe20000000017 */
[----:B------:R-:W3:Y:S02]  /*25fb0*/  LDL R29, [R1+0x2074] ;  /* 0x00207400011d7983 */ /* 0x000ee40000100800 */
[----:B--2---:R1:W2:Y:S04]  /*25fc0*/  @!P0 LDG.E.U16 R24, [R4.64] ;  /* 0x0000000604188981 */ /* 0x0042a8000c1e1500 */
[----:B0-----:R-:W4:Y:S04]  /*25fd0*/  LDL R25, [R1+0x2078] ;  /* 0x0020780001197983 */ /* 0x001f280000100800 */
[----:B-1----:R-:W3:Y:S01]  /*25fe0*/  LDL R5, [R1+0x20d4] ;  /* 0x0020d40001057983 */ /* 0x002ee20000100800 */
[----:B------:R-:W-:-:S03]  /*25ff0*/  @!P0 IMAD.MOV.U32 R4, RZ, RZ, R27 ;  /* 0x000000ffff048224 */ /* 0x000fc600078e001b */
[----:B--2---:R0:W-:Y:S01]  /*26000*/  STL [R1+0x6ab8], R24 ;  /* 0x006ab81801007387 */ /* 0x0041e20000100800 */
[----:B------:R-:W-:Y:S01]  /*26010*/  PRMT R22, RZ, 0x7610, R22 ;  /* 0x00007610ff167816 */ /* 0x000fe20000000016 */
[----:B------:R-:W2:Y:S02]  /*26020*/  LDL R27, [R1+0x2054] ;  /* 0x00205400011b7983 */ /* 0x000ea40000100800 */
[----:B---3--:R1:W3:Y:S04]  /*26030*/  @!P0 LDG.E.U16 R23, [R4.64] ;  /* 0x0000000604178981 */ /* 0x0082e8000c1e1500 */
[----:B0-----:R-:W2:Y:S04]  /*26040*/  LDL R24, [R1+0x2058] ;  /* 0x0020580001187983 */ /* 0x001ea80000100800 */
[----:B-1----:R-:W2:Y:S04]  /*26050*/  LDL R4, [R1+0x20b4] ;  /* 0x0020b40001047983 */ /* 0x002ea80000100800 */
[----:B------:R-:W2:Y:S02]  /*26060*/  LDL R5, [R1+0x20b8] ;  /* 0x0020b80001057983 */ /* 0x000ea40000100800 */
[----:B--2---:R-:W-:-:S04]  /*26070*/  @!P0 LOP3.LUT R5, R5, R4, RZ, 0x3c, !PT ;  /* 0x0000000405058212 */ /* 0x004fc800078e3cff */
[----:B------:R-:W-:-:S04]  /*26080*/  @!P0 LOP3.LUT R4, R5, R4, RZ, 0x3c, !PT ;  /* 0x0000000405048212 */ /* 0x000fc800078e3cff */
[----:B------:R-:W-:-:S05]  /*26090*/  @!P0 LOP3.LUT R5, R5, R4, RZ, 0x3c, !PT ;  /* 0x0000000405058212 */ /* 0x000fca00078e3cff */
[----:B------:R0:W2:Y:S04]  /*260a0*/  @!P0 LDG.E.U16 R22, [R4.64] ;  /* 0x0000000604168981 */ /* 0x0000a8000c1e1500 */
[----:B---3--:R-:W-:Y:S01]  /*260b0*/  STL [R1+0x6abc], R23 ;  /* 0x006abc1701007387 */ /* 0x008fe20000100800 */
[----:B------:R-:W-:Y:S01]  /*260c0*/  PRMT R21, RZ, 0x7610, R21 ;  /* 0x00007610ff157816 */ /* 0x000fe20000000015 */
[----:B0-----:R-:W-:Y:S02]  /*260d0*/  @!P0 IMAD.MOV.U32 R4, RZ, RZ, R0 ;  /* 0x000000ffff048224 */ /* 0x001fe400078e0000 */
[----:B------:R-:W-:-:S05]  /*260e0*/  @!P0 IMAD.MOV.U32 R5, RZ, RZ, R26 ;  /* 0x000000ffff058224 */ /* 0x000fca00078e001a */
[----:B------:R4:W3:Y:S01]  /*260f0*/  @!P0 LDG.E.U16 R21, [R4.64] ;  /* 0x0000000604158981 */ /* 0x0008e2000c1e1500 */
[----:B------:R-:W-:Y:S01]  /*26100*/  PRMT R20, RZ, 0x7610, R20 ;  /* 0x00007610ff147816 */ /* 0x000fe20000000014 */
[----:B----4-:R-:W-:Y:S02]  /*26110*/  @!P0 IMAD.MOV.U32 R4, RZ, RZ, R25 ;  /* 0x000000ffff048224 */ /* 0x010fe400078e0019 */
[----:B------:R-:W-:-:S05]  /*26120*/  @!P0 IMAD.MOV.U32 R5, RZ, RZ, R29 ;  /* 0x000000ffff058224 */ /* 0x000fca00078e001d */
[----:B------:R0:W4:Y:S04]  /*26130*/  @!P0 LDG.E.U16 R20, [R4.64] ;  /* 0x0000000604148981 */ /* 0x000128000c1e1500 */
[----:B--2---:R1:W-:Y:S01]  /*26140*/  STL [R1+0x6ac0], R22 ;  /* 0x006ac01601007387 */ /* 0x0043e20000100800 */
[----:B------:R-:W2:Y:S02]  /*26150*/  LDL R26, [R1+0x2034] ;  /* 0x00203400011a7983 */ /* 0x000ea40000100800 */
[----:B------:R-:W2:Y:S01]  /*26160*/  LDL R0, [R1+0x2038] ;  /* 0x0020380001007983 */ /* 0x000ea20000100800 */
[----:B------:R-:W-:Y:S01]  /*26170*/  PRMT R19, RZ, 0x7610, R19 ;  /* 0x00007610ff137816 */ /* 0x000fe20000000013 */
[----:B0-----:R-:W-:Y:S02]  /*26180*/  @!P0 IMAD.MOV.U32 R4, RZ, RZ, R24 ;  /* 0x000000ffff048224 */ /* 0x001fe400078e0018 */
[----:B------:R-:W-:-:S05]  /*26190*/  @!P0 IMAD.MOV.U32 R5, RZ, RZ, R27 ;  /* 0x000000ffff058224 */ /* 0x000fca00078e001b */
[----:B------:R2:W2:Y:S01]  /*261a0*/  @!P0 LDG.E.U16 R19, [R4.64] ;  /* 0x0000000604138981 */ /* 0x0004a2000c1e1500 */
[----:B------:R-:W-:-:S03]  /*261b0*/  PRMT R18, RZ, 0x7610, R18 ;  /* 0x00007610ff127816 */ /* 0x000fc60000000012 */
[----:B---3--:R0:W-:Y:S01]  /*261c0*/  STL [R1+0x6ac4], R21 ;  /* 0x006ac41501007387 */ /* 0x0081e20000100800 */
[----:B-1----:R-:W3:Y:S02]  /*261d0*/  LDL R22, [R1+0x2018] ;  /* 0x0020180001167983 */ /* 0x002ee40000100800 */
[----:B------:R-:W3:Y:S01]  /*261e0*/  LDL R25, [R1+0x2014] ;  /* 0x0020140001197983 */ /* 0x000ee20000100800 */
[----:B----4-:R1:W-:Y:S01]  /*261f0*/  STL [R1+0x6ac8], R20 ;  /* 0x006ac81401007387 */ /* 0x0103e20000100800 */
[----:B------:R-:W4:Y:S02]  /*26200*/  LDL R24, [R1+0x1ff4] ;  /* 0x001ff40001187983 */ /* 0x000f240000100800 */
[----:B------:R-:W4:Y:S02]  /*26210*/  LDL R23, [R1+0x1ff8] ;  /* 0x001ff80001177983 */ /* 0x000f240000100800 */
[----:B0-----:R-:W4:Y:S01]  /*26220*/  LDL R21, [R1+0x1fd4] ;  /* 0x001fd40001157983 */ /* 0x001f220000100800 */
[----:B-1----:R-:W4:Y:S01]  /*26230*/  LDL R20, [R1+0x1fd8] ;  /* 0x001fd80001147983 */ /* 0x002f220000100800 */
[----:B--2---:R-:W-:-:S02]  /*26240*/  @!P0 IMAD.MOV.U32 R5, RZ, RZ, R26 ;  /* 0x000000ffff058224 */ /* 0x004fc400078e001a */
[----:B------:R-:W-:-:S05]  /*26250*/  @!P0 IMAD.MOV.U32 R4, RZ, RZ, R0 ;  /* 0x000000ffff048224 */ /* 0x000fca00078e0000 */
[----:B------:R3:W2:Y:S04]  /*26260*/  @!P0 LDG.E.U16 R18, [R4.64] ;  /* 0x0000000604128981 */ /* 0x0006a8000c1e1500 */
[----:B------:R0:W-:Y:S01]  /*26270*/  STL [R1+0x6acc], R19 ;  /* 0x006acc1301007387 */ /* 0x0001e20000100800 */
[----:B------:R-:W2:Y:S03]  /*26280*/  LDL R0, [R1+0x1fb8] ;  /* 0x001fb80001007983 */ /* 0x000ea60000100800 */
[----:B0-----:R-:W2:Y:S01]  /*26290*/  LDL R19, [R1+0x1fb4] ;  /* 0x001fb40001137983 */ /* 0x001ea20000100800 */
[----:B---3--:R-:W-:Y:S01]  /*262a0*/  @!P0 IMAD.MOV.U32 R4, RZ, RZ, R22 ;  /* 0x000000ffff048224 */ /* 0x008fe200078e0016 */
[----:B------:R-:W-:Y:S01]  /*262b0*/  PRMT R17, RZ, 0x7610, R17 ;  /* 0x00007610ff117816 */ /* 0x000fe20000000011 */
[----:B------:R-:W-:Y:S01]  /*262c0*/  @!P0 IMAD.MOV.U32 R5, RZ, RZ, R25 ;  /* 0x000000ffff058224 */ /* 0x000fe200078e0019 */
[----:B------:R-:W-:-:S04]  /*262d0*/  PRMT R16, RZ, 0x7610, R16 ;  /* 0x00007610ff107816 */ /* 0x000fc80000000010 */
[----:B------:R4:W3:Y:S02]  /*262e0*/  @!P0 LDG.E.U16 R17, [R4.64] ;  /* 0x0000000604118981 */ /* 0x0008e4000c1e1500 */
[----:B----4-:R-:W-:Y:S02]  /*262f0*/  @!P0 IMAD.MOV.U32 R4, RZ, RZ, R23 ;  /* 0x000000ffff048224 */ /* 0x010fe400078e0017 */
[----:B------:R-:W-:-:S05]  /*26300*/  @!P0 IMAD.MOV.U32 R5, RZ, RZ, R24 ;  /* 0x000000ffff058224 */ /* 0x000fca00078e0018 */
[----:B------:R0:W4:Y:S04]  /*26310*/  @!P0 LDG.E.U16 R16, [R4.64] ;  /* 0x0000000604108981 */ /* 0x000128000c1e1500 */
[----:B--2---:R1:W-:Y:S01]  /*26320*/  STL [R1+0x6ad0], R18 ;  /* 0x006ad01201007387 */ /* 0x0043e20000100800 */
[----:B------:R-:W2:Y:S03]  /*26330*/  LDL R22, [R1+0x1f94] ;  /* 0x001f940001167983 */ /* 0x000ea60000100800 */
[----:B-1----:R-:W2:Y:S01]  /*26340*/  LDL R18, [R1+0x1f98] ;  /* 0x001f980001127983 */ /* 0x002ea20000100800 */
[----:B------:R-:W-:Y:S01]  /*26350*/  PRMT R15, RZ, 0x7610, R15 ;  /* 0x00007610ff0f7816 */ /* 0x000fe2000000000f */
[----:B0-----:R-:W-:-:S02]  /*26360*/  @!P0 IMAD.MOV.U32 R4, RZ, RZ, R20 ;  /* 0x000000ffff048224 */ /* 0x001fc400078e0014 */
[----:B------:R-:W-:Y:S01]  /*26370*/  @!P0 IMAD.MOV.U32 R5, RZ, RZ, R21 ;  /* 0x000000ffff058224 */ /* 0x000fe200078e0015 */
[----:B------:R-:W-:-:S04]  /*26380*/  PRMT R14, RZ, 0x7610, R14 ;  /* 0x00007610ff0e7816 */ /* 0x000fc8000000000e */
[----:B------:R0:W2:Y:S02]  /*26390*/  @!P0 LDG.E.U16 R15, [R4.64] ;  /* 0x00000006040f8981 */ /* 0x0000a4000c1e1500 */
[----:B0-----:R-:W-:Y:S02]  /*263a0*/  @!P0 IMAD.MOV.U32 R4, RZ, RZ, R0 ;  /* 0x000000ffff048224 */ /* 0x001fe400078e0000 */
[----:B------:R-:W-:-:S05]  /*263b0*/  @!P0 IMAD.MOV.U32 R5, RZ, RZ, R19 ;  /* 0x000000ffff058224 */ /* 0x000fca00078e0013 */
[----:B------:R2:W2:Y:S01]  /*263c0*/  @!P0 LDG.E.U16 R14, [R4.64] ;  /* 0x00000006040e8981 */ /* 0x0004a2000c1e1500 */
[----:B------:R-:W-:-:S03]  /*263d0*/  PRMT R13, RZ, 0x7610, R13 ;  /* 0x00007610ff0d7816 */ /* 0x000fc6000000000d */
[----:B---3--:R0:W-:Y:S01]  /*263e0*/  STL [R1+0x6ad4], R17 ;  /* 0x006ad41101007387 */ /* 0x0081e20000100800 */
[----:B----4-:R1:W-:Y:S02]  /*263f0*/  STL [R1+0x6ad8], R16 ;  /* 0x006ad81001007387 */ /* 0x0103e40000100800 */
[----:B------:R-:W3:Y:S02]  /*26400*/  LDL R21, [R1+0x1f84] ;  /* 0x001f840001157983 */ /* 0x000ee40000100800 */
[----:B------:R-:W4:Y:S02]  /*26410*/  LDL R20, [R1+0x2268] ;  /* 0x0022680001147983 */ /* 0x000f240000100800 */
[----:B--2---:R-:W-:Y:S02]  /*26420*/  @!P0 IMAD.MOV.U32 R5, RZ, RZ, R22 ;  /* 0x000000ffff058224 */ /* 0x004fe400078e0016 */
[----:B------:R-:W-:-:S05]  /*26430*/  @!P0 IMAD.MOV.U32 R4, RZ, RZ, R18 ;  /* 0x000000ffff048224 */ /* 0x000fca00078e0012 */
[----:B------:R4:W2:Y:S04]  /*26440*/  @!P0 LDG.E.U16 R13, [R4.64] ;  /* 0x00000006040d8981 */ /* 0x0008a8000c1e1500 */
[----:B------:R0:W-:Y:S01]  /*26450*/  STL [R1+0x6adc], R15 ;  /* 0x006adc0f01007387 */ /* 0x0001e20000100800 */
[----:B------:R-:W2:Y:S02]  /*26460*/  LDL R19, [R1+0x224c] ;  /* 0x00224c0001137983 */ /* 0x000ea40000100800 */
[----:B------:R-:W2:Y:S01]  /*26470*/  LDL R0, [R1+0x2288] ;  /* 0x0022880001007983 */ /* 0x000ea20000100800 */
[----:B------:R2:W-:Y:S01]  /*26480*/  STL [R1+0x6ae0], R14 ;  /* 0x006ae00e01007387 */ /* 0x0005e20000100800 */
[----:B------:R-:W2:Y:S02]  /*26490*/  LDL R18, [R1+0x226c] ;  /* 0x00226c0001127983 */ /* 0x000ea40000100800 */
[----:B0-----:R-:W2:Y:S02]  /*264a0*/  LDL R17, [R1+0x22a8] ;  /* 0x0022a80001117983 */ /* 0x001ea40000100800 */
[----:B-1----:R-:W2:Y:S01]  /*264b0*/  LDL R16, [R1+0x228c] ;  /* 0x00228c0001107983 */ /* 0x002ea20000100800 */
[----:B------:R-:W2:Y:S01]  /*264c0*/  LDL R15, [R1+0x22c8] ;  /* 0x0022c800010f7983 */ /* 0x000ea20000100800 */
[----:B------:R-:W-:Y:S01]  /*264d0*/  PRMT R12, RZ, 0x7610, R12 ;  /* 0x00007610ff0c7816 */ /* 0x000fe2000000000c */
[----:B----4-:R-:W-:-:S02]  /*264e0*/  @!P0 IMAD.MOV.U32 R4, RZ, RZ, R20 ;  /* 0x000000ffff048224 */ /* 0x010fc400078e0014 */
[----:B---3--:R-:W-:-:S05]  /*264f0*/  @!P0 IMAD.MOV.U32 R5, RZ, RZ, R21 ;  /* 0x000000ffff058224 */ /* 0x008fca00078e0015 */
[----:B------:R0:W3:Y:S04]  /*26500*/  @!P0 LDG.E.U16 R12, [R4.64] ;  /* 0x00000006040c8981 */ /* 0x0000e8000c1e1500 */
[----:B--2---:R1:W-:Y:S01]  /*26510*/  STL [R1+0x6ae4], R13 ;  /* 0x006ae40d01007387 */ /* 0x0043e20000100800 */
[----:B------:R-:W2:Y:S03]  /*26520*/  LDL R14, [R1+0x22ac] ;  /* 0x0022ac00010e7983 */ /* 0x000ea60000100800 */
[----:B-1----:R-:W4:Y:S01]  /*26530*/  LDL R13, [R1+0x22e8] ;  /* 0x0022e800010d7983 */ /* 0x002f220000100800 */
[----:B------:R-:W-:Y:S01]  /*26540*/  PRMT R11, RZ, 0x7610, R11 ;  /* 0x00007610ff0b7816 */ /* 0x000fe2000000000b */
[----:B0-----:R-:W-:-:S02]  /*26550*/  @!P0 IMAD.MOV.U32 R4, RZ, RZ, R0 ;  /* 0x000000ffff048224 */ /* 0x001fc400078e0000 */
[----:B------:R-:W-:Y:S01]  /*26560*/  @!P0 IMAD.MOV.U32 R5, RZ, RZ, R19 ;  /* 0x000000ffff058224 */ /* 0x000fe200078e0013 */
[----:B------:R-:W-:-:S04]  /*26570*/  PRMT R10, RZ, 0x7610, R10 ;  /* 0x00007610ff0a7816 */ /* 0x000fc8000000000a */
[----:B------:R0:W3:Y:S01]  /*26580*/  @!P0 LDG.E.U16 R11, [R4.64] ;  /* 0x00000006040b8981 */ /* 0x0000e2000c1e1500 */
[----:B------:R-:W-:Y:S01]  /*26590*/  PRMT R9, RZ, 0x7610, R9 ;  /* 0x00007610ff097816 */ /* 0x000fe20000000009 */
[----:B0-----:R-:W-:Y:S02]  /*265a0*/  @!P0 IMAD.MOV.U32 R4, RZ, RZ, R17 ;  /* 0x000000ffff048224 */ /* 0x001fe400078e0011 */
[----:B------:R-:W-:-:S05]  /*265b0*/  @!P0 IMAD.MOV.U32 R5, RZ, RZ, R18 ;  /* 0x000000ffff058224 */ /* 0x000fca00078e0012 */
[----:B------:R0:W3:Y:S02]  /*265c0*/  @!P0 LDG.E.U16 R10, [R4.64] ;  /* 0x00000006040a8981 */ /* 0x0000e4000c1e1500 */
[----:B0-----:R-:W-:Y:S02]  /*265d0*/  @!P0 IMAD.MOV.U32 R4, RZ, RZ, R15 ;  /* 0x000000ffff048224 */ /* 0x001fe400078e000f */
[----:B------:R-:W-:-:S05]  /*265e0*/  @!P0 IMAD.MOV.U32 R5, RZ, RZ, R16 ;  /* 0x000000ffff058224 */ /* 0x000fca00078e0010 */
[----:B------:R2:W3:Y:S01]  /*265f0*/  @!P0 LDG.E.U16 R9, [R4.64] ;  /* 0x0000000604098981 */ /* 0x0004e2000c1e1500 */
[----:B------:R-:W-:Y:S01]  /*26600*/  PRMT R8, RZ, 0x7610, R8 ;  /* 0x00007610ff087816 */ /* 0x000fe20000000008 */
[----:B--2---:R-:W-:Y:S02]  /*26610*/  @!P0 IMAD.MOV.U32 R5, RZ, RZ, R14 ;  /* 0x000000ffff058224 */ /* 0x004fe400078e000e */
[----:B----4-:R-:W-:-:S05]  /*26620*/  @!P0 IMAD.MOV.U32 R4, RZ, RZ, R13 ;  /* 0x000000ffff048224 */ /* 0x010fca00078e000d */
[----:B------:R-:W2:Y:S04]  /*26630*/  @!P0 LDG.E.U16 R8, [R4.64] ;  /* 0x0000000604088981 */ /* 0x000ea8000c1e1500 */
[----:B---3--:R-:W-:Y:S01]  /*26640*/  STL [R1+0x6ae8], R12 ;  /* 0x006ae80c01007387 */ /* 0x008fe20000100800 */
[----:B------:R-:W3:Y:S02]  /*26650*/  LDL R0, [R1+0x2308] ;  /* 0x0023080001007983 */ /* 0x000ee40000100800 */
[----:B------:R0:W-:Y:S01]  /*26660*/  STL [R1+0x6aec], R11 ;  /* 0x006aec0b01007387 */ /* 0x0001e20000100800 */
[----:B------:R1:W-:Y:S01]  /*26670*/  STL [R1+0x6af0], R10 ;  /* 0x006af00a01007387 */ /* 0x0003e20000100800 */
[----:B------:R-:W4:Y:S03]  /*26680*/  LDL.LU R23, [R1+0xc84] ;  /* 0x000c840001177983 */ /* 0x000f260000300800 */
[----:B------:R1:W-:Y:S01]  /*26690*/  STL [R1+0x6af4], R9 ;  /* 0x006af40901007387 */ /* 0x0003e20000100800 */
[----:B------:R-:W4:Y:S03]  /*266a0*/  LDL R16, [R1+0x22ec] ;  /* 0x0022ec0001107983 */ /* 0x000f260000100800 */
[----:B0-----:R-:W4:Y:S01]  /*266b0*/  LDL R11, [R1+0x2328] ;  /* 0x00232800010b7983 */ /* 0x001f220000100800 */
[----:B-1----:R-:W4:Y:S03]  /*266c0*/  LDL R10, [R1+0x230c] ;  /* 0x00230c00010a7983 */ /* 0x002f260000100800 */
[----:B------:R-:W4:Y:S01]  /*266d0*/  LDL R9, [R1+0x2350] ;  /* 0x0023500001097983 */ /* 0x000f220000100800 */
[----:B------:R-:W4:Y:S02]  /*266e0*/  LDL.LU R24, [R1+0xc80] ;  /* 0x000c800001187983 */ /* 0x000f240000300800 */
[----:B------:R-:W4:Y:S01]  /*266f0*/  LDL.LU R19, [R1+0xc7c] ;  /* 0x000c7c0001137983 */ /* 0x000f220000300800 */
[----:B--2---:R-:W-:Y:S01]  /*26700*/  STL [R1+0x6af8], R8 ;  /* 0x006af80801007387 */ /* 0x004fe20000100800 */
[----:B------:R-:W2:Y:S02]  /*26710*/  LDL.LU R12, [R1+0xc78] ;  /* 0x000c7800010c7983 */ /* 0x000ea40000300800 */
[----:B------:R-:W2:Y:S02]  /*26720*/  LDL.LU R29, [R1+0xc64] ;  /* 0x000c6400011d7983 */ /* 0x000ea40000300800 */
[----:B---3--:R-:W-:Y:S01]  /*26730*/  @!P0 IMAD.MOV.U32 R4, RZ, RZ, R0 ;  /* 0x000000ffff048224 */ /* 0x008fe200078e0000 */
[----:B------:R-:W3:Y:S04]  /*26740*/  LDL.LU R25, [R1+0xc60] ;  /* 0x000c600001197983 */ /* 0x000ee80000300800 */
[----:B------:R-:W0:Y:S01]  /*26750*/  S2R R0, SR_TID.X ;  /* 0x0000000000007919 */ /* 0x000e220000002100 */
[----:B------:R-:W-:Y:S02]  /*26760*/  STL [R1+0x2394], R28 ;  /* 0x0023941c01007387 */ /* 0x000fe40000100800 */
[----:B------:R-:W3:Y:S02]  /*26770*/  LDL.LU R13, [R1+0xc5c] ;  /* 0x000c5c00010d7983 */ /* 0x000ee40000300800 */
[----:B------:R-:W3:Y:S01]  /*26780*/  LDL.LU R14, [R1+0xc58] ;  /* 0x000c5800010e7983 */ /* 0x000ee20000300800 */
[----:B------:R-:W3:Y:S01]  /*26790*/  LDL.LU R27, [R1+0xc44] ;  /* 0x000c4400011b7983 */ /* 0x000ee20000300800 */
[----:B------:R-:W-:Y:S01]  /*267a0*/  PRMT R7, RZ, 0x7610, R7 ;  /* 0x00007610ff077816 */ /* 0x000fe20000000007 */
[----:B------:R-:W3:Y:S02]  /*267b0*/  LDL.LU R15, [R1+0xc40] ;  /* 0x000c4000010f7983 */ /* 0x000ee40000300800 */
[----:B------:R-:W-:Y:S01]  /*267c0*/  @!P0 IMAD.MOV.U32 R5, RZ, RZ, R28 ;  /* 0x000000ffff058224 */ /* 0x000fe200078e001c */
[----:B------:R-:W3:Y:S01]  /*267d0*/  LDL.LU R18, [R1+0xc3c] ;  /* 0x000c3c0001127983 */ /* 0x000ee20000300800 */
[----:B------:R-:W3:Y:S02]  /*267e0*/  LDL.LU R21, [R1+0xc38] ;  /* 0x000c380001157983 */ /* 0x000ee40000300800 */
[----:B------:R-:W3:Y:S01]  /*267f0*/  LDL.LU R22, [R1+0xc24] ;  /* 0x000c240001167983 */ /* 0x000ee20000300800 */
[----:B------:R-:W-:Y:S01]  /*26800*/  PRMT R6, RZ, 0x7610, R6 ;  /* 0x00007610ff067816 */ /* 0x000fe20000000006 */
[----:B------:R4:W3:Y:S01]  /*26810*/  @!P0 LDG.E.U16 R7, [R4.64] ;  /* 0x0000000604078981 */ /* 0x0008e2000c1e1500 */
[----:B0-----:R-:W-:-:S03]  /*26820*/  LOP3.LUT R20, R0, 0x7f, RZ, 0xc0, !PT ;  /* 0x0000007f00147812 */ /* 0x001fc600078ec0ff */
[----:B------:R-:W3:Y:S02]  /*26830*/  LDL.LU R0, [R1+0xc20] ;  /* 0x000c200001007983 */ /* 0x000ee40000300800 */
[----:B------:R-:W-:Y:S02]  /*26840*/  IMAD.SHL.U32 R26, R20, 0x2, RZ ;  /* 0x00000002141a7824 */ /* 0x000fe400078e00ff */
[----:B----4-:R-:W-:Y:S02]  /*26850*/  @!P0 IMAD.MOV.U32 R5, RZ, RZ, R16 ;  /* 0x000000ffff058224 */ /* 0x010fe400078e0010 */
[----:B------:R-:W-:Y:S01]  /*26860*/  @!P0 IMAD.MOV.U32 R4, RZ, RZ, R11 ;  /* 0x000000ffff048224 */ /* 0x000fe200078e000b */
[----:B------:R-:W-:-:S04]  /*26870*/  LOP3.LUT R26, R26, 0x60, RZ, 0x3c, !PT ;  /* 0x000000601a1a7812 */ /* 0x000fc800078e3cff */
[----:B------:R0:W4:Y:S04]  /*26880*/  @!P0 LDG.E.U16 R6, [R4.64] ;  /* 0x0000000604068981 */ /* 0x000128000c1e1500 */
[----:B------:R1:W-:Y:S01]  /*26890*/  STS.U16 [R26+0x5800], R23 ;  /* 0x005800171a007388 */ /* 0x0003e20000000400 */
[----:B------:R1:W-:Y:S03]  /*268a0*/  STS.U16 [R26+0x5900], R24 ;  /* 0x005900181a007388 */ /* 0x0003e60000000400 */
[----:B------:R1:W-:Y:S01]  /*268b0*/  STS.U16 [R26+0x5a00], R19 ;  /* 0x005a00131a007388 */ /* 0x0003e20000000400 */
[----:B0-----:R-:W-:-:S03]  /*268c0*/  @!P0 IMAD.MOV.U32 R5, RZ, RZ, R10 ;  /* 0x000000ffff058224 */ /* 0x001fc600078e000a */
[----:B------:R-:W4:Y:S01]  /*268d0*/  LDL.LU R10, [R1+0xc1c] ;  /* 0x000c1c00010a7983 */ /* 0x000f220000300800 */
[----:B-1----:R-:W4:Y:S02]  /*268e0*/  LDL.LU R23, [R1+0xc18] ;  /* 0x000c180001177983 */ /* 0x002f240000300800 */
[----:B------:R-:W4:Y:S02]  /*268f0*/  LDL.LU R11, [R1+0xb4c] ;  /* 0x000b4c00010b7983 */ /* 0x000f240000300800 */
[----:B------:R-:W4:Y:S01]  /*26900*/  LDL.LU R16, [R1+0xb44] ;  /* 0x000b440001107983 */ /* 0x000f220000300800 */
[----:B------:R-:W4:Y:S01]  /*26910*/  LDL.LU R24, [R1+0xb3c] ;  /* 0x000b3c0001187983 */ /* 0x000f220000300800 */
[----:B------:R-:W4:Y:S02]  /*26920*/  LDL.LU R17, [R1+0xb34] ;  /* 0x000b340001117983 */ /* 0x000f240000300800 */
[----:B------:R-:W4:Y:S01]  /*26930*/  LDL.LU R19, [R1+0xb0c] ;  /* 0x000b0c0001137983 */ /* 0x000f220000300800 */
[----:B--2---:R-:W-:Y:S01]  /*26940*/  STS.U16 [R26+0x5b00], R12 ;  /* 0x005b000c1a007388 */ /* 0x004fe20000000400 */
[----:B------:R0:W-:Y:S03]  /*26950*/  STS.U16 [R26+0x7800], R29 ;  /* 0x0078001d1a007388 */ /* 0x0001e60000000400 */
[----:B0-----:R-:W2:Y:S04]  /*26960*/  LDL.LU R29, [R1+0xb04] ;  /* 0x000b0400011d7983 */ /* 0x001ea80000300800 */
[----:B---3--:R0:W-:Y:S01]  /*26970*/  STS.U16 [R26+0x7900], R25 ;  /* 0x007900191a007388 */ /* 0x0081e20000000400 */
[----:B------:R-:W-:Y:S02]  /*26980*/  STS.U16 [R26+0x7a00], R13 ;  /* 0x007a000d1a007388 */ /* 0x000fe40000000400 */
[----:B------:R-:W-:Y:S01]  /*26990*/  STS.U16 [R26+0x7b00], R14 ;  /* 0x007b000e1a007388 */ /* 0x000fe20000000400 */
[----:B------:R1:W-:Y:S01]  /*269a0*/  STS.U16 [R26+0x9800], R27 ;  /* 0x0098001b1a007388 */ /* 0x0003e20000000400 */
[----:B------:R3:W-:Y:S03]  /*269b0*/  STS.U16 [R26+0x9900], R15 ;  /* 0x0099000f1a007388 */ /* 0x0007e60000000400 */
[----:B0-----:R-:W2:Y:S01]  /*269c0*/  LDL.LU R25, [R1+0xafc] ;  /* 0x000afc0001197983 */ /* 0x001ea20000300800 */
[----:B-1----:R-:W2:Y:S02]  /*269d0*/  LDL.LU R27, [R1+0xca4] ;  /* 0x000ca400011b7983 */ /* 0x002ea40000300800 */
[----:B------:R-:W2:Y:S02]  /*269e0*/  LDL.LU R12, [R1+0xca0] ;  /* 0x000ca000010c7983 */ /* 0x000ea40000300800 */
[----:B------:R-:W2:Y:S01]  /*269f0*/  LDL.LU R13, [R1+0xc9c] ;  /* 0x000c9c00010d7983 */ /* 0x000ea20000300800 */
[----:B------:R-:W2:Y:S04]  /*26a00*/  LDL.LU R14, [R1+0xc98] ;  /* 0x000c9800010e7983 */ /* 0x000ea80000300800 */
[----:B------:R0:W-:Y:S01]  /*26a10*/  STS.U16 [R26+0x9a00], R18 ;  /* 0x009a00121a007388 */ /* 0x0001e20000000400 */
[----:B---3--:R-:W3:Y:S02]  /*26a20*/  LDL.LU R15, [R1+0xc94] ;  /* 0x000c9400010f7983 */ /* 0x008ee40000300800 */
[----:B------:R1:W-:Y:S02]  /*26a30*/  STS.U16 [R26+0x9b00], R21 ;  /* 0x009b00151a007388 */ /* 0x0003e40000000400 */
[----:B------:R1:W-:Y:S01]  /*26a40*/  STS.U16 [R26+0xb800], R22 ;  /* 0x00b800161a007388 */ /* 0x0003e20000000400 */
[----:B------:R1:W-:Y:S04]  /*26a50*/  STS.U16 [R26+0xb900], R0 ;  /* 0x00b900001a007388 */ /* 0x0003e80000000400 */
[----:B0-----:R-:W3:Y:S01]  /*26a60*/  LDL.LU R18, [R1+0xc90] ;  /* 0x000c900001127983 */ /* 0x001ee20000300800 */
[----:B-1----:R-:W3:Y:S03]  /*26a70*/  LDL.LU R21, [R1+0xc8c] ;  /* 0x000c8c0001157983 */ /* 0x002ee60000300800 */
[----:B------:R-:W3:Y:S04]  /*26a80*/  LDL.LU R22, [R1+0xc88] ;  /* 0x000c880001167983 */ /* 0x000ee80000300800 */
[----:B------:R-:W3:Y:S04]  /*26a90*/  LDL.LU R0, [R1+0xc74] ;  /* 0x000c740001007983 */ /* 0x000ee80000300800 */
[----:B----4-:R-:W-:Y:S01]  /*26aa0*/  STS.U16 [R26+0xba00], R10 ;  /* 0x00ba000a1a007388 */ /* 0x010fe20000000400 */
[----:B------:R0:W-:Y:S02]  /*26ab0*/  STS.U16 [R26+0xbb00], R23 ;  /* 0x00bb00171a007388 */ /* 0x0001e40000000400 */
[----:B------:R-:W-:Y:S02]  /*26ac0*/  STS.U16 [R26+0xd800], R11 ;  /* 0x00d8000b1a007388 */ /* 0x000fe40000000400 */
[----:B------:R-:W-:Y:S01]  /*26ad0*/  STS.U16 [R26+0xd900], R16 ;  /* 0x00d900101a007388 */ /* 0x000fe20000000400 */
[----:B------:R1:W-:Y:S01]  /*26ae0*/  STS.U16 [R26+0xda00], R24 ;  /* 0x00da00181a007388 */ /* 0x0003e20000000400 */
[----:B------:R-:W-:Y:S02]  /*26af0*/  STS.U16 [R26+0xdb00], R17 ;  /* 0x00db00111a007388 */ /* 0x000fe40000000400 */
[----:B------:R-:W-:Y:S01]  /*26b00*/  STS.U16 [R26+0xf800], R19 ;  /* 0x00f800131a007388 */ /* 0x000fe20000000400 */
[----:B0-----:R-:W4:Y:S01]  /*26b10*/  LDL.LU R23, [R1+0xc70] ;  /* 0x000c700001177983 */ /* 0x001f220000300800 */
[----:B-1----:R-:W4:Y:S03]  /*26b20*/  LDL.LU R24, [R1+0xc6c] ;  /* 0x000c6c0001187983 */ /* 0x002f260000300800 */
[----:B--2---:R0:W-:Y:S04]  /*26b30*/  STS.U16 [R26+0xf900], R29 ;  /* 0x00f9001d1a007388 */ /* 0x0041e80000000400 */
[----:B0-----:R-:W2:Y:S01]  /*26b40*/  LDL.LU R29, [R1+0xc68] ;  /* 0x000c6800011d7983 */ /* 0x001ea20000300800 */
[----:B------:R-:W-:Y:S01]  /*26b50*/  PRMT R3, RZ, 0x7610, R3 ;  /* 0x00007610ff037816 */ /* 0x000fe20000000003 */
[----:B------:R-:W-:-:S05]  /*26b60*/  @!P0 IMAD.MOV.U32 R4, RZ, RZ, R9 ;  /* 0x000000ffff048224 */ /* 0x000fca00078e0009 */
[----:B------:R0:W2:Y:S04]  /*26b70*/  @!P0 LDG.E.U16 R3, [R4.64] ;  /* 0x0000000604038981 */ /* 0x0000a8000c1e1500 */
[----:B------:R1:W-:Y:S01]  /*26b80*/  STS.U16 [R26+0xfa00], R25 ;  /* 0x00fa00191a007388 */ /* 0x0003e20000000400 */
[----:B0-----:R-:W-:-:S03]  /*26b90*/  IMAD.SHL.U32 R4, R20, 0x2, RZ ;  /* 0x0000000214047824 */ /* 0x001fc600078e00ff */
[----:B------:R0:W-:Y:S04]  /*26ba0*/  STS.U16 [R26+0xfb00], R2 ;  /* 0x00fb00021a007388 */ /* 0x0001e80000000400 */
[----:B-1----:R-:W2:Y:S01]  /*26bb0*/  LDL.LU R25, [R1+0xc54] ;  /* 0x000c540001197983 */ /* 0x002ea20000300800 */
[----:B------:R-:W-:-:S05]  /*26bc0*/  LOP3.LUT R4, R4, 0x70, RZ, 0x3c, !PT ;  /* 0x0000007004047812 */ /* 0x000fca00078e3cff */
[----:B------:R1:W-:Y:S04]  /*26bd0*/  STS.U16 [R4+0x1c00], R27 ;  /* 0x001c001b04007388 */ /* 0x0003e80000000400 */
[----:B0-----:R-:W2:Y:S01]  /*26be0*/  LDL.LU R2, [R1+0x6b00] ;  /* 0x006b000001027983 */ /* 0x001ea20000300800 */
[----:B------:R-:W-:Y:S02]  /*26bf0*/  STS.U16 [R4+0x1d00], R12 ;  /* 0x001d000c04007388 */ /* 0x000fe40000000400 */
[----:B------:R-:W2:Y:S02]  /*26c00*/  LDL.LU R26, [R1+0xc50] ;  /* 0x000c5000011a7983 */ /* 0x000ea40000300800 */
[----:B------:R-:W-:Y:S01]  /*26c10*/  STS.U16 [R4+0x1e00], R13 ;  /* 0x001e000d04007388 */ /* 0x000fe20000000400 */
[----:B------:R-:W2:Y:S04]  /*26c20*/  LDL.LU R16, [R1+0xc4c] ;  /* 0x000c4c0001107983 */ /* 0x000ea80000300800 */
[----:B------:R-:W-:Y:S01]  /*26c30*/  STS.U16 [R4+0x1f00], R14 ;  /* 0x001f000e04007388 */ /* 0x000fe20000000400 */
[----:B------:R-:W2:Y:S02]  /*26c40*/  LDL.LU R17, [R1+0xc48] ;  /* 0x000c480001117983 */ /* 0x000ea40000300800 */
[----:B---3--:R-:W-:Y:S02]  /*26c50*/  STS.U16 [R4+0x3c00], R15 ;  /* 0x003c000f04007388 */ /* 0x008fe40000000400 */
[----:B------:R-:W3:Y:S01]  /*26c60*/  LDL.LU R19, [R1+0xc34] ;  /* 0x000c340001137983 */ /* 0x000ee20000300800 */
[----:B------:R-:W-:Y:S04]  /*26c70*/  STS.U16 [R4+0x3d00], R18 ;  /* 0x003d001204007388 */ /* 0x000fe80000000400 */
[----:B------:R-:W3:Y:S01]  /*26c80*/  LDL.LU R20, [R1+0xc30] ;  /* 0x000c300001147983 */ /* 0x000ee20000300800 */
[----:B------:R-:W-:Y:S02]  /*26c90*/  STS.U16 [R4+0x3e00], R21 ;  /* 0x003e001504007388 */ /* 0x000fe40000000400 */
[----:B-1----:R-:W3:Y:S02]  /*26ca0*/  LDL.LU R27, [R1+0xc2c] ;  /* 0x000c2c00011b7983 */ /* 0x002ee40000300800 */
[----:B------:R-:W-:Y:S01]  /*26cb0*/  STS.U16 [R4+0x3f00], R22 ;  /* 0x003f001604007388 */ /* 0x000fe20000000400 */
[----:B------:R0:W-:Y:S04]  /*26cc0*/  STS.U16 [R4+0x5c00], R0 ;  /* 0x005c000004007388 */ /* 0x0001e80000000400 */
[----:B------:R-:W3:Y:S04]  /*26cd0*/  LDL.LU R9, [R1+0xc28] ;  /* 0x000c280001097983 */ /* 0x000ee80000300800 */
[----:B0-----:R-:W3:Y:S01]  /*26ce0*/  LDL.LU R0, [R1+0xc14] ;  /* 0x000c140001007983 */ /* 0x001ee20000300800 */
[----:B------:R-:W3:Y:S02]  /*26cf0*/  LDL.LU R10, [R1+0xc10] ;  /* 0x000c1000010a7983 */ /* 0x000ee40000300800 */
[----:B------:R-:W3:Y:S02]  /*26d00*/  LDL.LU R11, [R1+0xc0c] ;  /* 0x000c0c00010b7983 */ /* 0x000ee40000300800 */
[----:B------:R-:W3:Y:S01]  /*26d10*/  LDL.LU R12, [R1+0xb54] ;  /* 0x000b5400010c7983 */ /* 0x000ee20000300800 */
[----:B------:R-:W3:Y:S01]  /*26d20*/  LDL.LU R18, [R1+0xb24] ;  /* 0x000b240001127983 */ /* 0x000ee20000300800 */
[----:B------:R-:W3:Y:S03]  /*26d30*/  LDL.LU R21, [R1+0xb1c] ;  /* 0x000b1c0001157983 */ /* 0x000ee60000300800 */
[----:B----4-:R0:W-:Y:S01]  /*26d40*/  STS.U16 [R4+0x5d00], R23 ;  /* 0x005d001704007388 */ /* 0x0101e20000000400 */
[----:B------:R-:W4:Y:S02]  /*26d50*/  LDL.LU R22, [R1+0xb14] ;  /* 0x000b140001167983 */ /* 0x000f240000300800 */
[----:B------:R1:W-:Y:S01]  /*26d60*/  STS.U16 [R4+0x5e00], R24 ;  /* 0x005e001804007388 */ /* 0x0003e20000000400 */
[----:B0-----:R-:W4:Y:S01]  /*26d70*/  LDL.LU R23, [R1+0xaf4] ;  /* 0x000af40001177983 */ /* 0x001f220000300800 */
[----:B-1----:R-:W4:Y:S03]  /*26d80*/  LDL.LU R24, [R1+0xaf0] ;  /* 0x000af00001187983 */ /* 0x002f260000300800 */
[----:B--2---:R0:W-:Y:S04]  /*26d90*/  STS.U16 [R4+0x5f00], R29 ;  /* 0x005f001d04007388 */ /* 0x0041e80000000400 */
[----:B0-----:R-:W2:Y:S04]  /*26da0*/  LDL.LU R29, [R1+0xaec] ;  /* 0x000aec00011d7983 */ /* 0x001ea80000300800 */
[----:B------:R0:W-:Y:S04]  /*26db0*/  STS.U16 [R4+0x7c00], R25 ;  /* 0x007c001904007388 */ /* 0x0001e80000000400 */
[----:B0-----:R-:W2:Y:S04]  /*26dc0*/  LDL.LU R25, [R1+0xae4] ;  /* 0x000ae40001197983 */ /* 0x001ea80000300800 */
[----:B------:R0:W-:Y:S01]  /*26dd0*/  STS.U16 [R4+0x7d00], R26 ;  /* 0x007d001a04007388 */ /* 0x0001e20000000400 */
[----:B------:R1:W-:Y:S03]  /*26de0*/  STS.U16 [R4+0x7e00], R16 ;  /* 0x007e001004007388 */ /* 0x0003e60000000400 */
[----:B------:R1:W-:Y:S01]  /*26df0*/  STS.U16 [R4+0x7f00], R17 ;  /* 0x007f001104007388 */ /* 0x0003e20000000400 */
[----:B---3--:R3:W-:Y:S03]  /*26e00*/  STS.U16 [R4+0x9c00], R19 ;  /* 0x009c001304007388 */ /* 0x0087e60000000400 */
[----:B------:R3:W-:Y:S04]  /*26e10*/  STS.U16 [R4+0x9d00], R20 ;  /* 0x009d001404007388 */ /* 0x0007e80000000400 */
[----:B0-----:R-:W2:Y:S01]  /*26e20*/  LDL.LU R26, [R1+0xaa0] ;  /* 0x000aa000011a7983 */ /* 0x001ea20000300800 */
[----:B------:R-:W2:Y:S02]  /*26e30*/  LDL.LU R13, [R1+0xa9c] ;  /* 0x000a9c00010d7983 */ /* 0x000ea40000300800 */
[----:B------:R-:W2:Y:S02]  /*26e40*/  LDL.LU R14, [R1+0xa94] ;  /* 0x000a9400010e7983 */ /* 0x000ea40000300800 */
[----:B------:R0:W-:Y:S01]  /*26e50*/  STS.U16 [R4+0x9e00], R27 ;  /* 0x009e001b04007388 */ /* 0x0001e20000000400 */
[----:B------:R-:W2:Y:S01]  /*26e60*/  LDL.LU R15, [R1+0xa90] ;  /* 0x000a9000010f7983 */ /* 0x000ea20000300800 */
[----:B-1----:R-:W2:Y:S03]  /*26e70*/  LDL.LU R16, [R1+0xa8c] ;  /* 0x000a8c0001107983 */ /* 0x002ea60000300800 */
[----:B------:R-:W-:Y:S01]  /*26e80*/  STS.U16 [R4+0x9f00], R9 ;  /* 0x009f000904007388 */ /* 0x000fe20000000400 */
[----:B------:R-:W2:Y:S02]  /*26e90*/  LDL.LU R17, [R1+0xa88] ;  /* 0x000a880001117983 */ /* 0x000ea40000300800 */
[----:B---3--:R-:W3:Y:S02]  /*26ea0*/  LDL.LU R19, [R1+0xa84] ;  /* 0x000a840001137983 */ /* 0x008ee40000300800 */
[----:B------:R-:W3:Y:S01]  /*26eb0*/  LDL.LU R20, [R1+0xa80] ;  /* 0x000a800001147983 */ /* 0x000ee20000300800 */
[----:B------:R1:W-:Y:S01]  /*26ec0*/  STS.U16 [R4+0xbc00], R0 ;  /* 0x00bc000004007388 */ /* 0x0003e20000000400 */
[----:B------:R-:W-:Y:S02]  /*26ed0*/  STS.U16 [R4+0xbd00], R10 ;  /* 0x00bd000a04007388 */ /* 0x000fe40000000400 */
[----:B------:R-:W-:Y:S01]  /*26ee0*/  STS.U16 [R4+0xbe00], R11 ;  /* 0x00be000b04007388 */ /* 0x000fe20000000400 */
[----:B0-----:R-:W3:Y:S01]  /*26ef0*/  LDL.LU R27, [R1+0xa7c] ;  /* 0x000a7c00011b7983 */ /* 0x001ee20000300800 */
[----:B------:R-:W-:Y:S02]  /*26f00*/  STS.U16 [R4+0xbf00], R12 ;  /* 0x00bf000c04007388 */ /* 0x000fe40000000400 */
[----:B------:R0:W-:Y:S01]  /*26f10*/  STS.U16 [R4+0xdc00], R2 ;  /* 0x00dc000204007388 */ /* 0x0001e20000000400 */
[----:B-1----:R-:W3:Y:S04]  /*26f20*/  LDL.LU R0, [R1+0xa78] ;  /* 0x000a780001007983 */ /* 0x002ee80000300800 */
[----:B0-----:R-:W3:Y:S01]  /*26f30*/  LDL.LU R2, [R1+0x6afc] ;  /* 0x006afc0001027983 */ /* 0x001ee20000300800 */
[----:B------:R-:W-:Y:S02]  /*26f40*/  STS.U16 [R4+0xdd00], R18 ;  /* 0x00dd001204007388 */ /* 0x000fe40000000400 */
[----:B------:R0:W-:Y:S02]  /*26f50*/  STS.U16 [R4+0xde00], R21 ;  /* 0x00de001504007388 */ /* 0x0001e40000000400 */
[----:B----4-:R-:W-:Y:S01]  /*26f60*/  STS.U16 [R4+0xdf00], R22 ;  /* 0x00df001604007388 */ /* 0x010fe20000000400 */
[----:B------:R-:W-:Y:S01]  /*26f70*/  STS.U16 [R4+0xfc00], R23 ;  /* 0x00fc001704007388 */ /* 0x000fe20000000400 */
[----:B------:R-:W-:Y:S03]  /*26f80*/  STS.U16 [R4+0xfd00], R24 ;  /* 0x00fd001804007388 */ /* 0x000fe60000000400 */
[----:B0-----:R-:W4:Y:S04]  /*26f90*/  LDL.LU R21, [R1+0xa74] ;  /* 0x000a740001157983 */ /* 0x001f280000300800 */
[----:B--2---:R0:W-:Y:S04]  /*26fa0*/  STS.U16 [R4+0xfe00], R29 ;  /* 0x00fe001d04007388 */ /* 0x0041e80000000400 */
[----:B0-----:R-:W2:Y:S01]  /*26fb0*/  LDL.LU R29, [R1+0xa70] ;  /* 0x000a7000011d7983 */ /* 0x001ea20000300800 */
[----:B------:R-:W2:Y:S02]  /*26fc0*/  LDL.LU R22, [R1+0xa6c] ;  /* 0x000a6c0001167983 */ /* 0x000ea40000300800 */
[----:B------:R-:W2:Y:S02]  /*26fd0*/  LDL.LU R18, [R1+0xa68] ;  /* 0x000a680001127983 */ /* 0x000ea40000300800 */
[----:B------:R-:W2:Y:S01]  /*26fe0*/  LDL.LU R23, [R1+0xa64] ;  /* 0x000a640001177983 */ /* 0x000ea20000300800 */
[----:B------:R-:W2:Y:S04]  /*26ff0*/  LDL.LU R24, [R1+0xa60] ;  /* 0x000a600001187983 */ /* 0x000ea80000300800 */
[----:B------:R0:W-:Y:S04]  /*27000*/  STS.U16 [R4+0xff00], R25 ;  /* 0x00ff001904007388 */ /* 0x0001e80000000400 */
[----:B0-----:R-:W2:Y:S04]  /*27010*/  LDL.LU R25, [R1+0x15c] ;  /* 0x00015c0001197983 */ /* 0x001ea80000300800 */
[----:B---3--:R0:W-:Y:S04]  /*27020*/  STS.U16 [R2+0x10000], R26 ;  /* 0x0100001a02007388 */ /* 0x0081e80000000400 */
[----:B------:R1:W-:Y:S04]  /*27030*/  STS.U16 [R2+0x12000], R27 ;  /* 0x0120001b02007388 */ /* 0x0003e80000000400 */
[----:B------:R3:W-:Y:S04]  /*27040*/  STS.U16 [R2+0x10400], R13 ;  /* 0x0104000d02007388 */ /* 0x0007e80000000400 */
[----:B------:R3:W-:Y:S04]  /*27050*/  STS.U16 [R2+0x10800], R14 ;  /* 0x0108000e02007388 */ /* 0x0007e80000000400 */
[----:B0-----:R-:W2:Y:S01]  /*27060*/  LDL.LU R26, [R1+0x158] ;  /* 0x00015800011a7983 */ /* 0x001ea20000300800 */
[----:B------:R-:W2:Y:S02]  /*27070*/  LDL.LU R8, [R1+0x154] ;  /* 0x0001540001087983 */ /* 0x000ea40000300800 */
[----:B-1----:R-:W2:Y:S02]  /*27080*/  LDL.LU R27, [R1+0x150] ;  /* 0x00015000011b7983 */ /* 0x002ea40000300800 */
[----:B------:R-:W2:Y:S01]  /*27090*/  LDL.LU R9, [R1+0x14c] ;  /* 0x00014c0001097983 */ /* 0x000ea20000300800 */
[----:B------:R-:W2:Y:S01]  /*270a0*/  LDL.LU R10, [R1+0x148] ;  /* 0x00014800010a7983 */ /* 0x000ea20000300800 */
[----:B------:R-:W2:Y:S02]  /*270b0*/  LDL.LU R11, [R1+0x144] ;  /* 0x00014400010b7983 */ /* 0x000ea40000300800 */
[----:B------:R-:W2:Y:S02]  /*270c0*/  LDL.LU R12, [R1+0x140] ;  /* 0x00014000010c7983 */ /* 0x000ea40000300800 */
[----:B---3--:R-:W3:Y:S01]  /*270d0*/  LDL.LU R13, [R1+0x13c] ;  /* 0x00013c00010d7983 */ /* 0x008ee20000300800 */
[----:B------:R0:W-:Y:S04]  /*270e0*/  STS.U16 [R2+0x11800], R19 ;  /* 0x0118001302007388 */ /* 0x0001e80000000400 */
[----:B------:R-:W3:Y:S04]  /*270f0*/  LDL.LU R14, [R1+0x138] ;  /* 0x00013800010e7983 */ /* 0x000ee80000300800 */
[----:B------:R1:W-:Y:S04]  /*27100*/  STS.U16 [R2+0x11c00], R20 ;  /* 0x011c001402007388 */ /* 0x0003e80000000400 */
[----:B------:R1:W-:Y:S04]  /*27110*/  STS.U16 [R2+0x12400], R0 ;  /* 0x0124000002007388 */ /* 0x0003e80000000400 */
[----:B----4-:R4:W-:Y:S04]  /*27120*/  STS.U16 [R2+0x12800], R21 ;  /* 0x0128001502007388 */ /* 0x0109e80000000400 */
[----:B0-----:R-:W3:Y:S01]  /*27130*/  LDL.LU R19, [R1+0x134] ;  /* 0x0001340001137983 */ /* 0x001ee20000300800 */
[----:B-1----:R-:W3:Y:S02]  /*27140*/  LDL.LU R20, [R1+0x130] ;  /* 0x0001300001147983 */ /* 0x002ee40000300800 */
[----:B------:R-:W3:Y:S01]  /*27150*/  LDL.LU R0, [R1+0x12c] ;  /* 0x00012c0001007983 */ /* 0x000ee20000300800 */
[----:B----4-:R-:W4:Y:S04]  /*27160*/  LDL.LU R21, [R1+0x128] ;  /* 0x0001280001157983 */ /* 0x010f280000300800 */
[----:B--2---:R0:W-:Y:S04]  /*27170*/  STS.U16 [R2+0x12c00], R29 ;  /* 0x012c001d02007388 */ /* 0x0041e80000000400 */
[----:B0-----:R-:W2:Y:S04]  /*27180*/  LDL.LU R29, [R1+0x124] ;  /* 0x00012400011d7983 */ /* 0x001ea80000300800 */
[----:B------:R0:W-:Y:S04]  /*27190*/  STS.U16 [R2+0x13000], R22 ;  /* 0x0130001602007388 */ /* 0x0001e80000000400 */
[----:B------:R1:W-:Y:S04]  /*271a0*/  STS.U16 [R2+0x10c00], R15 ;  /* 0x010c000f02007388 */ /* 0x0003e80000000400 */
[----:B------:R1:W-:Y:S04]  /*271b0*/  STS.U16 [R2+0x11000], R16 ;  /* 0x0110001002007388 */ /* 0x0003e80000000400 */
[----:B------:R1:W-:Y:S04]  /*271c0*/  STS.U16 [R2+0x11400], R17 ;  /* 0x0114001102007388 */ /* 0x0003e80000000400 */
[----:B------:R1:W-:Y:S04]  /*271d0*/  STS.U16 [R2+0x13400], R18 ;  /* 0x0134001202007388 */ /* 0x0003e80000000400 */
[----:B------:R1:W-:Y:S04]  /*271e0*/  STS.U16 [R2+0x13800], R23 ;  /* 0x0138001702007388 */ /* 0x0003e80000000400 */
[----:B0-----:R-:W4:Y:S01]  /*271f0*/  LDL.LU R22, [R1+0x120] ;  /* 0x0001200001167983 */ /* 0x001f220000300800 */
[----:B-1----:R-:W4:Y:S02]  /*27200*/  LDL.LU R15, [R1+0x11c] ;  /* 0x00011c00010f7983 */ /* 0x002f240000300800 */
[----:B------:R-:W4:Y:S02]  /*27210*/  LDL.LU R16, [R1+0x118] ;  /* 0x0001180001107983 */ /* 0x000f240000300800 */
[----:B------:R-:W4:Y:S01]  /*27220*/  LDL.LU R17, [R1+0x114] ;  /* 0x0001140001117983 */ /* 0x000f220000300800 */
[----:B------:R-:W4:Y:S04]  /*27230*/  LDL.LU R18, [R1+0x110] ;  /* 0x0001100001127983 */ /* 0x000f280000300800 */
[----:B------:R0:W-:Y:S01]  /*27240*/  STS.U16 [R2+0x13c00], R24 ;  /* 0x013c001802007388 */ /* 0x0001e20000000400 */
[----:B------:R-:W4:Y:S03]  /*27250*/  LDL.LU R23, [R1+0x10c] ;  /* 0x00010c0001177983 */ /* 0x000f260000300800 */
[----:B0-----:R-:W4:Y:S04]  /*27260*/  LDL.LU R24, [R1+0x108] ;  /* 0x0001080001187983 */ /* 0x001f280000300800 */
[----:B------:R0:W-:Y:S04]  /*27270*/  STS.U16 [R2+0x14000], R25 ;  /* 0x0140001902007388 */ /* 0x0001e80000000400 */
[----:B0-----:R-:W4:Y:S04]  /*27280*/  LDL.LU R25, [R1+0x104] ;  /* 0x0001040001197983 */ /* 0x001f280000300800 */
[----:B------:R0:W-:Y:S04]  /*27290*/  STS.U16 [R2+0x14400], R26 ;  /* 0x0144001a02007388 */ /* 0x0001e80000000400 */
[----:B------:R1:W-:Y:S04]  /*272a0*/  STS.U16 [R2+0x14c00], R27 ;  /* 0x014c001b02007388 */ /* 0x0003e80000000400 */
[----:B0-----:R-:W4:Y:S01]  /*272b0*/  LDL.LU R26, [R1+0x100] ;  /* 0x00010000011a7983 */ /* 0x001f220000300800 */
[----:B-1----:R-:W4:Y:S03]  /*272c0*/  LDL.LU R27, [R1+0xfc] ;  /* 0x0000fc00011b7983 */ /* 0x002f260000300800 */
[----:B---3--:R0:W-:Y:S04]  /*272d0*/  STS.U16 [R2+0x17000], R0 ;  /* 0x0170000002007388 */ /* 0x0081e80000000400 */
[----:B0-----:R-:W3:Y:S04]  /*272e0*/  LDL.LU R0, [R1+0xf8] ;  /* 0x0000f80001007983 */ /* 0x001ee80000300800 */
[----:B--2---:R0:W-:Y:S04]  /*272f0*/  STS.U16 [R2+0x17800], R29 ;  /* 0x0178001d02007388 */ /* 0x0041e80000000400 */
[----:B0-----:R-:W2:Y:S01]  /*27300*/  LDL.LU R29, [R1+0xf4] ;  /* 0x0000f400011d7983 */ /* 0x001ea20000300800 */
[----:B------:R-:W-:-:S03]  /*27310*/  LOP3.LUT R4, R2, 0x20, RZ, 0x3c, !PT ;  /* 0x0000002002047812 */ /* 0x000fc600078e3cff */
[----:B------:R-:W-:Y:S04]  /*27320*/  STS.U16 [R2+0x14800], R8 ;  /* 0x0148000802007388 */ /* 0x000fe80000000400 */
[----:B------:R-:W-:Y:S04]  /*27330*/  STS.U16 [R2+0x15000], R9 ;  /* 0x0150000902007388 */ /* 0x000fe80000000400 */
[----:B------:R-:W-:Y:S04]  /*27340*/  STS.U16 [R2+0x15400], R10 ;  /* 0x0154000a02007388 */ /* 0x000fe80000000400 */
[----:B------:R-:W-:Y:S04]  /*27350*/  STS.U16 [R2+0x15800], R11 ;  /* 0x0158000b02007388 */ /* 0x000fe80000000400 */
[----:B------:R-:W-:Y:S04]  /*27360*/  STS.U16 [R2+0x15c00], R12 ;  /* 0x015c000c02007388 */ /* 0x000fe80000000400 */
[----:B------:R-:W-:Y:S04]  /*27370*/  STS.U16 [R2+0x16000], R13 ;  /* 0x0160000d02007388 */ /* 0x000fe80000000400 */
[----:B------:R-:W-:Y:S04]  /*27380*/  STS.U16 [R2+0x16400], R14 ;  /* 0x0164000e02007388 */ /* 0x000fe80000000400 */
[----:B------:R0:W-:Y:S04]  /*27390*/  STS.U16 [R2+0x16800], R19 ;  /* 0x0168001302007388 */ /* 0x0001e80000000400 */
[----:B------:R1:W-:Y:S04]  /*273a0*/  STS.U16 [R2+0x16c00], R20 ;  /* 0x016c001402007388 */ /* 0x0003e80000000400 */
[----:B----4-:R4:W-:Y:S04]  /*273b0*/  STS.U16 [R2+0x17400], R21 ;  /* 0x0174001502007388 */ /* 0x0109e80000000400 */
[----:B------:R4:W-:Y:S01]  /*273c0*/  STS.U16 [R2+0x17c00], R22 ;  /* 0x017c001602007388 */ /* 0x0009e20000000400 */
[----:B------:R-:W-:Y:S02]  /*273d0*/  STS.U16 [R4+0x10100], R15 ;  /* 0x0101000f04007388 */ /* 0x000fe40000000400 */
[----:B------:R-:W-:Y:S02]  /*273e0*/  STS.U16 [R4+0x10500], R16 ;  /* 0x0105001004007388 */ /* 0x000fe40000000400 */
[----:B------:R-:W-:Y:S01]  /*273f0*/  STS.U16 [R4+0x10900], R17 ;  /* 0x0109001104007388 */ /* 0x000fe20000000400 */
[----:B------:R-:W-:Y:S04]  /*27400*/  STS.U16 [R4+0x10d00], R18 ;  /* 0x010d001204007388 */ /* 0x000fe80000000400 */
[----:B0-----:R-:W2:Y:S01]  /*27410*/  LDL.LU R19, [R1+0xf0] ;  /* 0x0000f00001137983 */ /* 0x001ea20000300800 */
[----:B-1----:R-:W2:Y:S02]  /*27420*/  LDL.LU R20, [R1+0xec] ;  /* 0x0000ec0001147983 */ /* 0x002ea40000300800 */
[----:B------:R-:W-:Y:S01]  /*27430*/  STS.U16 [R4+0x11100], R23 ;  /* 0x0111001704007388 */ /* 0x000fe20000000400 */
[----:B----4-:R-:W4:Y:S01]  /*27440*/  LDL.LU R21, [R1+0xe8] ;  /* 0x0000e80001157983 */ /* 0x010f220000300800 */
[----:B------:R-:W4:Y:S02]  /*27450*/  LDL.LU R22, [R1+0xe4] ;  /* 0x0000e40001167983 */ /* 0x000f240000300800 */
[----:B------:R-:W-:Y:S02]  /*27460*/  STL [R1+0x2398], R2 ;  /* 0x0023980201007387 */ /* 0x000fe40000100800 */
[----:B------:R0:W-:Y:S01]  /*27470*/  STS.U16 [R4+0x11500], R24 ;  /* 0x0115001804007388 */ /* 0x0001e20000000400 */
[----:B------:R-:W4:Y:S04]  /*27480*/  LDL.LU R5, [R1+0xe0] ;  /* 0x0000e00001057983 */ /* 0x000f280000300800 */
        /* <DEDUP_REMOVED lines=8> */
[----:B------:R0:W-:Y:S04]  /*27510*/  STS.U16 [R4+0x11900], R25 ;  /* 0x0119001904007388 */ /* 0x0001e80000000400 */
[----:B------:R-:W4:Y:S04]  /*27520*/  LDL.LU R23, [R1+0xbc] ;  /* 0x0000bc0001177983 */ /* 0x000f280000300800 */
[----:B------:R1:W-:Y:S01]  /*27530*/  STS.U16 [R4+0x11d00], R26 ;  /* 0x011d001a04007388 */ /* 0x0003e20000000400 */
[----:B------:R1:W-:Y:S03]  /*27540*/  STS.U16 [R4+0x12100], R27 ;  /* 0x0121001b04007388 */ /* 0x0003e60000000400 */
[----:B0-----:R-:W4:Y:S04]  /*27550*/  LDL.LU R25, [R1+0xb8] ;  /* 0x0000b80001197983 */ /* 0x001f280000300800 */
[----:B-1----:R-:W4:Y:S01]  /*27560*/  LDL.LU R26, [R1+0xb4] ;  /* 0x0000b400011a7983 */ /* 0x002f220000300800 */
[----:B------:R-:W4:Y:S03]  /*27570*/  LDL.LU R27, [R1+0xb0] ;  /* 0x0000b000011b7983 */ /* 0x000f260000300800 */
[----:B---3--:R0:W-:Y:S04]  /*27580*/  STS.U16 [R4+0x12500], R0 ;  /* 0x0125000004007388 */ /* 0x0081e80000000400 */
[----:B0-----:R-:W3:Y:S04]  /*27590*/  LDL.LU R0, [R1+0xac] ;  /* 0x0000ac0001007983 */ /* 0x001ee80000300800 */
[----:B--2---:R0:W-:Y:S04]  /*275a0*/  STS.U16 [R4+0x12900], R29 ;  /* 0x0129001d04007388 */ /* 0x0041e80000000400 */
[----:B0-----:R-:W2:Y:S01]  /*275b0*/  LDL.LU R29, [R1+0xa8] ;  /* 0x0000a800011d7983 */ /* 0x001ea20000300800 */
[----:B------:R-:W2:Y:S02]  /*275c0*/  LDL.LU R14, [R1+0xa4] ;  /* 0x0000a400010e7983 */ /* 0x000ea40000300800 */
[----:B------:R-:W2:Y:S02]  /*275d0*/  LDL.LU R15, [R1+0xa0] ;  /* 0x0000a000010f7983 */ /* 0x000ea40000300800 */
[----:B------:R-:W2:Y:S01]  /*275e0*/  LDL.LU R16, [R1+0x9c] ;  /* 0x00009c0001107983 */ /* 0x000ea20000300800 */
[----:B------:R-:W2:Y:S04]  /*275f0*/  LDL.LU R17, [R1+0x98] ;  /* 0x0000980001117983 */ /* 0x000ea80000300800 */
[----:B------:R0:W-:Y:S01]  /*27600*/  STS.U16 [R4+0x12d00], R19 ;  /* 0x012d001304007388 */ /* 0x0001e20000000400 */
[----:B------:R1:W-:Y:S02]  /*27610*/  STS.U16 [R4+0x13100], R20 ;  /* 0x0131001404007388 */ /* 0x0003e40000000400 */
[----:B------:R-:W2:Y:S01]  /*27620*/  LDL.LU R18, [R1+0x94] ;  /* 0x0000940001127983 */ /* 0x000ea20000300800 */
[----:B----4-:R4:W-:Y:S01]  /*27630*/  STS.U16 [R4+0x13500], R21 ;  /* 0x0135001504007388 */ /* 0x0109e20000000400 */
[----:B------:R4:W-:Y:S03]  /*27640*/  STS.U16 [R4+0x13900], R22 ;  /* 0x0139001604007388 */ /* 0x0009e60000000400 */
[----:B0-----:R-:W2:Y:S01]  /*27650*/  LDL.LU R19, [R1+0x90] ;  /* 0x0000900001137983 */ /* 0x001ea20000300800 */
[----:B-1----:R-:W2:Y:S03]  /*27660*/  LDL.LU R20, [R1+0x8c] ;  /* 0x00008c0001147983 */ /* 0x002ea60000300800 */
[----:B------:R-:W-:Y:S04]  /*27670*/  STS.U16 [R4+0x13d00], R5 ;  /* 0x013d000504007388 */ /* 0x000fe80000000400 */
[----:B----4-:R-:W4:Y:S01]  /*27680*/  LDL.LU R21, [R1+0x88] ;  /* 0x0000880001157983 */ /* 0x010f220000300800 */
[----:B------:R-:W4:Y:S03]  /*27690*/  LDL.LU R22, [R1+0x84] ;  /* 0x0000840001167983 */ /* 0x000f260000300800 */
[----:B------:R0:W-:Y:S04]  /*276a0*/  STS.U16 [R4+0x14100], R24 ;  /* 0x0141001804007388 */ /* 0x0001e80000000400 */
[----:B0-----:R-:W4:Y:S01]  /*276b0*/  LDL R24, [R1+0x235c] ;  /* 0x00235c0001187983 */ /* 0x001f220000100800 */
[----:B------:R-:W-:Y:S02]  /*276c0*/  STS.U16 [R4+0x14500], R28 ;  /* 0x0145001c04007388 */ /* 0x000fe40000000400 */
[----:B------:R-:W-:Y:S02]  /*276d0*/  STS.U16 [R4+0x14900], R8 ;  /* 0x0149000804007388 */ /* 0x000fe40000000400 */
[----:B------:R-:W-:Y:S01]  /*276e0*/  STS.U16 [R4+0x14d00], R9 ;  /* 0x014d000904007388 */ /* 0x000fe20000000400 */
[----:B------:R-:W-:Y:S01]  /*276f0*/  STS.U16 [R4+0x15100], R10 ;  /* 0x0151000a04007388 */ /* 0x000fe20000000400 */
[----:B------:R-:W-:Y:S02]  /*27700*/  STS.U16 [R4+0x15500], R11 ;  /* 0x0155000b04007388 */ /* 0x000fe40000000400 */
[----:B------:R-:W-:Y:S02]  /*27710*/  STS.U16 [R4+0x15900], R12 ;  /* 0x0159000c04007388 */ /* 0x000fe40000000400 */
[----:B------:R-:W-:Y:S01]  /*27720*/  STS.U16 [R4+0x15d00], R13 ;  /* 0x015d000d04007388 */ /* 0x000fe20000000400 */
[----:B------:R0:W-:Y:S01]  /*27730*/  STS.U16 [R4+0x16100], R23 ;  /* 0x0161001704007388 */ /* 0x0001e20000000400 */
[----:B------:R1:W-:Y:S03]  /*27740*/  STS.U16 [R4+0x16500], R25 ;  /* 0x0165001904007388 */ /* 0x0003e60000000400 */
[----:B------:R1:W-:Y:S01]  /*27750*/  STS.U16 [R4+0x16900], R26 ;  /* 0x0169001a04007388 */ /* 0x0003e20000000400 */
[----:B------:R1:W-:Y:S03]  /*27760*/  STS.U16 [R4+0x16d00], R27 ;  /* 0x016d001b04007388 */ /* 0x0003e60000000400 */
[----:B0-----:R-:W4:Y:S01]  /*27770*/  LDL.LU R23, [R1+0x80] ;  /* 0x0000800001177983 */ /* 0x001f220000300800 */
[----:B-1----:R-:W4:Y:S03]  /*27780*/  LDL.LU R25, [R1+0x7c] ;  /* 0x00007c0001197983 */ /* 0x002f260000300800 */
[----:B------:R-:W4:Y:S01]  /*27790*/  LDL.LU R26, [R1+0x78] ;  /* 0x00007800011a7983 */ /* 0x000f220000300800 */
        /* <DEDUP_REMOVED lines=8> */
[----:B------:R-:W2:Y:S01]  /*27820*/  LDL.LU R11, [R1+0x5c] ;  /* 0x00005c00010b7983 */ /* 0x000ea20000300800 */
[----:B------:R-:W2:Y:S03]  /*27830*/  LDL.LU R12, [R1+0x58] ;  /* 0x00005800010c7983 */ /* 0x000ea60000300800 */
[----:B------:R0:W-:Y:S01]  /*27840*/  STS.U16 [R4+0x17900], R14 ;  /* 0x0179000e04007388 */ /* 0x0001e20000000400 */
[----:B------:R-:W2:Y:S02]  /*27850*/  LDL.LU R13, [R1+0x54] ;  /* 0x00005400010d7983 */ /* 0x000ea40000300800 */
[----:B------:R1:W-:Y:S01]  /*27860*/  STS.U16 [R4+0x17d00], R15 ;  /* 0x017d000f04007388 */ /* 0x0003e20000000400 */
[----:B0-----:R-:W2:Y:S01]  /*27870*/  LDL.LU R14, [R1+0x50] ;  /* 0x00005000010e7983 */ /* 0x001ea20000300800 */
[----:B-1----:R-:W2:Y:S03]  /*27880*/  LDL.LU R15, [R1+0x4c] ;  /* 0x00004c00010f7983 */ /* 0x002ea60000300800 */
[----:B----4-:R0:W-:Y:S01]  /*27890*/  STS.U16 [R24+0x10200], R16 ;  /* 0x0102001018007388 */ /* 0x0101e20000000400 */
[----:B------:R1:W-:Y:S02]  /*278a0*/  STS.U16 [R24+0x10600], R17 ;  /* 0x0106001118007388 */ /* 0x0003e40000000400 */
[----:B------:R4:W-:Y:S01]  /*278b0*/  STS.U16 [R24+0x10a00], R18 ;  /* 0x010a001218007388 */ /* 0x0009e20000000400 */
[----:B0-----:R-:W2:Y:S01]  /*278c0*/  LDL.LU R16, [R1+0x48] ;  /* 0x0000480001107983 */ /* 0x001ea20000300800 */
[----:B-1----:R-:W2:Y:S02]  /*278d0*/  LDL.LU R17, [R1+0x44] ;  /* 0x0000440001117983 */ /* 0x002ea40000300800 */
[----:B----4-:R-:W4:Y:S02]  /*278e0*/  LDL.LU R18, [R1+0x40] ;  /* 0x0000400001127983 */ /* 0x010f240000300800 */
[----:B------:R-:W4:Y:S01]  /*278f0*/  LDL.LU R4, [R1+0x3c] ;  /* 0x00003c0001047983 */ /* 0x000f220000300800 */
[----:B------:R0:W-:Y:S01]  /*27900*/  STS.U16 [R24+0x10e00], R19 ;  /* 0x010e001318007388 */ /* 0x0001e20000000400 */
[----:B------:R1:W-:Y:S03]  /*27910*/  STS.U16 [R24+0x11200], R20 ;  /* 0x0112001418007388 */ /* 0x0003e60000000400 */
[----:B0-----:R-:W4:Y:S01]  /*27920*/  LDL.LU R19, [R1+0x38] ;  /* 0x0000380001137983 */ /* 0x001f220000300800 */
[----:B-1----:R-:W4:Y:S02]  /*27930*/  LDL.LU R20, [R1+0x34] ;  /* 0x0000340001147983 */ /* 0x002f240000300800 */
[----:B------:R-:W4:Y:S02]  /*27940*/  LDL.LU R2, [R1+0x30] ;  /* 0x0000300001027983 */ /* 0x000f240000300800 */
[----:B------:R0:W-:Y:S01]  /*27950*/  STS.U16 [R24+0x11600], R21 ;  /* 0x0116001518007388 */ /* 0x0001e20000000400 */
[----:B------:R1:W-:Y:S01]  /*27960*/  STS.U16 [R24+0x11a00], R22 ;  /* 0x011a001618007388 */ /* 0x0003e20000000400 */
[----:B------:R1:W-:Y:S02]  /*27970*/  STS.U16 [R24+0x11e00], R23 ;  /* 0x011e001718007388 */ /* 0x0003e40000000400 */
[----:B------:R1:W-:Y:S02]  /*27980*/  STS.U16 [R24+0x12200], R25 ;  /* 0x0122001918007388 */ /* 0x0003e40000000400 */
[----:B------:R1:W-:Y:S01]  /*27990*/  STS.U16 [R24+0x12600], R26 ;  /* 0x0126001a18007388 */ /* 0x0003e20000000400 */
[----:B0-----:R-:W4:Y:S01]  /*279a0*/  LDL.LU R21, [R1+0x2c] ;  /* 0x00002c0001157983 */ /* 0x001f220000300800 */
[----:B-1----:R-:W4:Y:S02]  /*279b0*/  LDL.LU R22, [R1+0x28] ;  /* 0x0000280001167983 */ /* 0x002f240000300800 */
[----:B------:R-:W4:Y:S02]  /*279c0*/  LDL.LU R23, [R1+0x24] ;  /* 0x0000240001177983 */ /* 0x000f240000300800 */
[----:B------:R-:W4:Y:S01]  /*279d0*/  LDL.LU R25, [R1+0x20] ;  /* 0x0000200001197983 */ /* 0x000f220000300800 */
[----:B------:R0:W-:Y:S04]  /*279e0*/  STS.U16 [R24+0x12a00], R27 ;  /* 0x012a001b18007388 */ /* 0x0001e80000000400 */
[----:B------:R-:W4:Y:S01]  /*279f0*/  LDL.LU R26, [R1+0xa98] ;  /* 0x000a9800011a7983 */ /* 0x000f220000300800 */
[----:B---3--:R1:W-:Y:S03]  /*27a00*/  STS.U16 [R24+0x12e00], R0 ;  /* 0x012e000018007388 */ /* 0x0083e60000000400 */
[----:B0-----:R-:W3:Y:S01]  /*27a10*/  LDL.LU R27, [R1+0x1c] ;  /* 0x00001c00011b7983 */ /* 0x001ee20000300800 */
[----:B-1----:R-:W3:Y:S03]  /*27a20*/  LDL.LU R0, [R1+0x18] ;  /* 0x0000180001007983 */ /* 0x002ee60000300800 */
[----:B--2---:R0:W-:Y:S04]  /*27a30*/  STS.U16 [R24+0x13200], R29 ;  /* 0x0132001d18007388 */ /* 0x0041e80000000400 */
[----:B0-----:R-:W2:Y:S01]  /*27a40*/  LDL.LU R29, [R1+0x14] ;  /* 0x00001400011d7983 */ /* 0x001ea20000300800 */
[----:B------:R0:W-:Y:S02]  /*27a50*/  STS.U16 [R24+0x13600], R8 ;  /* 0x0136000818007388 */ /* 0x0001e40000000400 */
[----:B------:R1:W-:Y:S02]  /*27a60*/  STS.U16 [R24+0x13a00], R9 ;  /* 0x013a000918007388 */ /* 0x0003e40000000400 */
[----:B------:R1:W-:Y:S01]  /*27a70*/  STS.U16 [R24+0x13e00], R10 ;  /* 0x013e000a18007388 */ /* 0x0003e20000000400 */
[----:B------:R1:W-:Y:S01]  /*27a80*/  STS.U16 [R24+0x14200], R11 ;  /* 0x0142000b18007388 */ /* 0x0003e20000000400 */
[----:B------:R1:W-:Y:S02]  /*27a90*/  STS.U16 [R24+0x14600], R12 ;  /* 0x0146000c18007388 */ /* 0x0003e40000000400 */
[----:B------:R1:W-:Y:S02]  /*27aa0*/  STS.U16 [R24+0x14a00], R13 ;  /* 0x014a000d18007388 */ /* 0x0003e40000000400 */
[----:B------:R1:W-:Y:S01]  /*27ab0*/  STS.U16 [R24+0x14e00], R14 ;  /* 0x014e000e18007388 */ /* 0x0003e20000000400 */
[----:B------:R1:W-:Y:S04]  /*27ac0*/  STS.U16 [R24+0x15200], R15 ;  /* 0x0152000f18007388 */ /* 0x0003e80000000400 */
[----:B------:R-:W2:Y:S01]  /*27ad0*/  LDL.LU R5, [R1+0xc] ;  /* 0x00000c0001057983 */ /* 0x000ea20000300800 */
[----:B------:R-:W2:Y:S02]  /*27ae0*/  LDL.LU R28, [R1+0x8] ;  /* 0x00000800011c7983 */ /* 0x000ea40000300800 */
[----:B0-----:R-:W2:Y:S02]  /*27af0*/  LDL.LU R8, [R1+0x6af8] ;  /* 0x006af80001087983 */ /* 0x001ea40000300800 */
[----:B-1----:R-:W2:Y:S01]  /*27b00*/  LDL.LU R9, [R1+0x6af4] ;  /* 0x006af40001097983 */ /* 0x002ea20000300800 */
[----:B------:R-:W2:Y:S01]  /*27b10*/  LDL.LU R10, [R1+0x6af0] ;  /* 0x006af000010a7983 */ /* 0x000ea20000300800 */
[----:B------:R-:W2:Y:S02]  /*27b20*/  LDL.LU R11, [R1+0x6aec] ;  /* 0x006aec00010b7983 */ /* 0x000ea40000300800 */
[----:B------:R-:W2:Y:S02]  /*27b30*/  LDL.LU R12, [R1+0x6ae8] ;  /* 0x006ae800010c7983 */ /* 0x000ea40000300800 */
[----:B------:R-:W2:Y:S01]  /*27b40*/  LDL.LU R13, [R1+0x6ae4] ;  /* 0x006ae400010d7983 */ /* 0x000ea20000300800 */
[----:B------:R-:W2:Y:S01]  /*27b50*/  LDL.LU R14, [R1+0x6ae0] ;  /* 0x006ae000010e7983 */ /* 0x000ea20000300800 */
[----:B------:R-:W2:Y:S03]  /*27b60*/  LDL.LU R15, [R1+0x6adc] ;  /* 0x006adc00010f7983 */ /* 0x000ea60000300800 */
[----:B------:R0:W-:Y:S01]  /*27b70*/  STS.U16 [R24+0x15600], R16 ;  /* 0x0156001018007388 */ /* 0x0001e20000000400 */
[----:B------:R-:W-:Y:S02]  /*27b80*/  STS.U16 [R24+0x15a00], R17 ;  /* 0x015a001118007388 */ /* 0x000fe40000000400 */
[----:B----4-:R-:W-:Y:S02]  /*27b90*/  STS.U16 [R24+0x15e00], R18 ;  /* 0x015e001218007388 */ /* 0x010fe40000000400 */
[----:B------:R1:W-:Y:S01]  /*27ba0*/  STS.U16 [R24+0x16200], R4 ;  /* 0x0162000418007388 */ /* 0x0003e20000000400 */
[----:B0-----:R-:W4:Y:S04]  /*27bb0*/  LDL.LU R16, [R1+0x6ad8] ;  /* 0x006ad80001107983 */ /* 0x001f280000300800 */
[----:B-1----:R-:W0:Y:S04]  /*27bc0*/  S2R R4, SR_TID.X ;  /* 0x0000000000047919 */ /* 0x002e280000002100 */
[----:B------:R1:W-:Y:S01]  /*27bd0*/  STS.U16 [R24+0x16600], R19 ;  /* 0x0166001318007388 */ /* 0x0003e20000000400 */
[----:B------:R1:W-:Y:S02]  /*27be0*/  STS.U16 [R24+0x16a00], R20 ;  /* 0x016a001418007388 */ /* 0x0003e40000000400 */
[----:B------:R-:W4:Y:S02]  /*27bf0*/  LDL.LU R17, [R1+0x6ad4] ;  /* 0x006ad40001117983 */ /* 0x000f240000300800 */
[----:B------:R-:W4:Y:S01]  /*27c00*/  LDL.LU R18, [R1+0x6ad0] ;  /* 0x006ad00001127983 */ /* 0x000f220000300800 */
[----:B------:R0:W-:Y:S04]  /*27c10*/  STS.U16 [R24+0x16e00], R2 ;  /* 0x016e000218007388 */ /* 0x0001e80000000400 */
[----:B-1----:R-:W4:Y:S01]  /*27c20*/  LDL.LU R19, [R1+0x6acc] ;  /* 0x006acc0001137983 */ /* 0x002f220000300800 */
[----:B------:R-:W4:Y:S01]  /*27c30*/  LDL.LU R20, [R1+0x6ac8] ;  /* 0x006ac80001147983 */ /* 0x000f220000300800 */
[----:B0-----:R-:W-:Y:S01]  /*27c40*/  LOP3.LUT R2, R4, 0x3f, RZ, 0xc0, !PT ;  /* 0x0000003f04027812 */ /* 0x001fe200078ec0ff */
[----:B------:R-:W-:-:S04]  /*27c50*/  SHF.R.S32.HI R4, RZ, 0x6, R4 ;  /* 0x00000006ff047819 */ /* 0x000fc80000011404 */
[----:B------:R-:W-:Y:S01]  /*27c60*/  IMAD.SHL.U32 R2, R2, 0x2, RZ ;  /* 0x0000000202027824 */ /* 0x000fe200078e00ff */
[----:B------:R-:W-:Y:S01]  /*27c70*/  SGXT R4, R4, 0x1 ;  /* 0x000000010404781a */ /* 0x000fe20000000200 */
[----:B------:R0:W-:Y:S03]  /*27c80*/  STS.U16 [R24+0x17200], R21 ;  /* 0x0172001518007388 */ /* 0x0001e60000000400 */
[----:B------:R-:W-:Y:S01]  /*27c90*/  LOP3.LUT R2, R2, 0x90, R4, 0x78, !PT ;  /* 0x0000009002027812 */ /* 0x000fe200078e7804 */
[----:B------:R1:W-:Y:S01]  /*27ca0*/  STS.U16 [R24+0x17600], R22 ;  /* 0x0176001618007388 */ /* 0x0003e20000000400 */
[----:B------:R1:W-:Y:S02]  /*27cb0*/  STS.U16 [R24+0x17a00], R23 ;  /* 0x017a001718007388 */ /* 0x0003e40000000400 */
[----:B------:R-:W-:Y:S01]  /*27cc0*/  LOP3.LUT R2, R2, 0x60, RZ, 0x3c, !PT ;  /* 0x0000006002027812 */ /* 0x000fe200078e3cff */
[----:B0-----:R-:W4:Y:S01]  /*27cd0*/  LDL.LU R21, [R1+0x6ac4] ;  /* 0x006ac40001157983 */ /* 0x001f220000300800 */
[----:B------:R-:W4:Y:S03]  /*27ce0*/  LDL.LU R4, [R1+0x10] ;  /* 0x0000100001047983 */ /* 0x000f260000300800 */
[----:B------:R0:W-:Y:S04]  /*27cf0*/  STS.U16 [R24+0x17e00], R25 ;  /* 0x017e001918007388 */ /* 0x0001e80000000400 */
[----:B-1----:R-:W4:Y:S01]  /*27d00*/  LDL.LU R22, [R1+0x6ac0] ;  /* 0x006ac00001167983 */ /* 0x002f220000300800 */
[----:B------:R-:W4:Y:S02]  /*27d10*/  LDL.LU R23, [R1+0x6abc] ;  /* 0x006abc0001177983 */ /* 0x000f240000300800 */
[----:B------:R1:W-:Y:S02]  /*27d20*/  STS.U16 [R2+0x17f00], R26 ;  /* 0x017f001a02007388 */ /* 0x0003e40000000400 */
[----:B---3--:R3:W-:Y:S01]  /*27d30*/  STS.U16 [R2+0x10300], R27 ;  /* 0x0103001b02007388 */ /* 0x0087e20000000400 */
[----:B------:R3:W-:Y:S04]  /*27d40*/  STS.U16 [R2+0x10700], R0 ;  /* 0x0107000002007388 */ /* 0x0007e80000000400 */
[----:B0-----:R-:W4:Y:S01]  /*27d50*/  LDL.LU R24, [R1+0x6ab8] ;  /* 0x006ab80001187983 */ /* 0x001f220000300800 */
[----:B------:R-:W4:Y:S03]  /*27d60*/  LDL.LU R25, [R1+0x6ab4] ;  /* 0x006ab40001197983 */ /* 0x000f260000300800 */
[----:B-1----:R-:W4:Y:S04]  /*27d70*/  LDL.LU R26, [R1+0x6ab0] ;  /* 0x006ab000011a7983 */ /* 0x002f280000300800 */
[----:B---3--:R-:W3:Y:S01]  /*27d80*/  LDL.LU R27, [R1+0x6aac] ;  /* 0x006aac00011b7983 */ /* 0x008ee20000300800 */
[----:B------:R-:W3:Y:S03]  /*27d90*/  LDL.LU R0, [R1+0x6aa8] ;  /* 0x006aa80001007983 */ /* 0x000ee60000300800 */
[----:B--2---:R0:W-:Y:S04]  /*27da0*/  STS.U16 [R2+0x10b00], R29 ;  /* 0x010b001d02007388 */ /* 0x0041e80000000400 */
[----:B0-----:R-:W2:Y:S04]  /*27db0*/  LDL.LU R29, [R1+0x6aa4] ;  /* 0x006aa400011d7983 */ /* 0x001ea80000300800 */
[----:B----4-:R-:W-:Y:S01]  /*27dc0*/  STS.U16 [R2+0x10f00], R4 ;  /* 0x010f000402007388 */ /* 0x010fe20000000400 */
[----:B------:R-:W-:Y:S02]  /*27dd0*/  STS.U16 [R2+0x11300], R5 ;  /* 0x0113000502007388 */ /* 0x000fe40000000400 */
[----:B------:R-:W-:Y:S01]  /*27de0*/  STS.U16 [R2+0x11700], R28 ;  /* 0x0117001c02007388 */ /* 0x000fe20000000400 */
[----:B--2---:R0:W-:Y:S01]  /*27df0*/  STS.U16 [R2+0x11b00], R29 ;  /* 0x011b001d02007388 */ /* 0x0041e20000000400 */
[----:B---3--:R1:W-:Y:S03]  /*27e00*/  STS.U16 [R2+0x11f00], R0 ;  /* 0x011f000002007388 */ /* 0x0083e60000000400 */
[----:B0-----:R-:W2:Y:S01]  /*27e10*/  LDL.LU R29, [R1+0x6aa0] ;  /* 0x006aa000011d7983 */ /* 0x001ea20000300800 */
[----:B-1----:R-:W3:Y:S02]  /*27e20*/  LDL R0, [R1+0x1744] ;  /* 0x0017440001007983 */ /* 0x002ee40000100800 */
        /* <DEDUP_REMOVED lines=23> */
[----:B------:R-:W-:Y:S06]  /*27fa0*/  BAR.SYNC.DEFER_BLOCKING 0x0 ;  /* 0x0000000000007b1d */ /* 0x000fec0000010000 */
[----:B--2---:R-:W-:Y:S04]  /*27fb0*/  LDSM.16.MT88.4 R16, [R29] ;  /* 0x000000001d10783b */ /* 0x004fe80000004200 */
[----:B---3--:R-:W0:Y:S04]  /*27fc0*/  LDSM.16.M88.4 R4, [R0+0x10000] ;  /* 0x010000000004783b */ /* 0x008e280000000200 */
[----:B------:R-:W-:Y:S04]  /*27fd0*/  LDSM.16.M88.4 R12, [R0+0x11800] ;  /* 0x01180000000c783b */ /* 0x000fe80000000200 */
[----:B------:R-:W-:Y:S04]  /*27fe0*/  LDSM.16.M88.4 R24, [R0+0x10800] ;  /* 0x010800000018783b */ /* 0x000fe80000000200 */
[----:B------:R-:W-:Y:S04]  /*27ff0*/  LDSM.16.M88.4 R8, [R0+0x12000] ;  /* 0x012000000008783b */ /* 0x000fe80000000200 */
[----:B0-----:R-:W-:Y:S01]  /*28000*/  STL.64 [R1+0x20], R4 ;  /* 0x0000200401007387 */ /* 0x001fe20000100a00 */
[----:B------:R-:W-:-:S02]  /*28010*/  IMAD.MOV.U32 R21, RZ, RZ, R4 ;  /* 0x000000ffff157224 */ /* 0x000fc400078e0004 */
[----:B------:R-:W-:Y:S02]  /*28020*/  STL.64 [R1+0x28], R6 ;  /* 0x0000280601007387 */ /* 0x000fe40000100a00 */
[----:B------:R-:W-:Y:S02]  /*28030*/  IMAD.MOV.U32 R20, RZ, RZ, R5 ;  /* 0x000000ffff147224 */ /* 0x000fe400078e0005 */
[----:B------:R-:W0:Y:S04]  /*28040*/  LDSM.16.M88.4 R4, [R0+0x11000] ;  /* 0x011000000004783b */ /* 0x000e280000000200 */
[----:B0-----:R-:W-:Y:S01]  /*28050*/  STL.64 [R1], R4 ;  /* 0x0000000401007387 */ /* 0x001fe20000100a00 */
[----:B------:R-:W-:Y:S02]  /*28060*/  STL.64 [R1+0x8], R6 ;  /* 0x0000080601007387 */ /* 0x000fe40000100a00 */
[----:B------:R-:W-:Y:S02]  /*28070*/  STL [R1+0x5ae4], R14 ;  /* 0x005ae40e01007387 */ /* 0x000fe40000100800 */
[----:B------:R-:W-:-:S02]  /*28080*/  IMAD.MOV.U32 R3, RZ, RZ, R4 ;  /* 0x000000ffff037224 */ /* 0x000fc400078e0004 */
[----:B------:R-:W-:Y:S01]  /*28090*/  IMAD.MOV.U32 R2, RZ, RZ, R5 ;  /* 0x000000ffff027224 */ /* 0x000fe200078e0005 */
[----:B------:R-:W-:Y:S01]  /*280a0*/  STL.64 [R1+0x10], R24 ;  /* 0x0000101801007387 */ /* 0x000fe20000100a00 */
[----:B------:R-:W-:Y:S03]  /*280b0*/  STL.64 [R1+0x18], R26 ;  /* 0x0000181a01007387 */ /* 0x000fe60000100a00 */
[----:B------:R-:W0:Y:S01]  /*280c0*/  LDSM.16.M88.4 R4, [R0+0x12800] ;  /* 0x012800000004783b */ /* 0x000e220000000200 */
[----:B------:R-:W-:Y:S02]  /*280d0*/  STL.64 [R1+0x6a90], R24 ;  /* 0x006a901801007387 */ /* 0x000fe40000100a00 */
[----:B------:R-:W1:Y:S04]  /*280e0*/  LDSM.16.M88.4 R24, [R0+0x13000] ;  /* 0x013000000018783b */ /* 0x000e680000000200 */
[----:B------:R-:W-:Y:S01]  /*280f0*/  STL [R1+0x5ae0], R15 ;  /* 0x005ae00f01007387 */ /* 0x000fe20000100800 */
[----:B------:R-:W-:Y:S01]  /*28100*/  STL [R1+0x5ad4], R10 ;  /* 0x005ad40a01007387 */ /* 0x000fe20000100800 */
[----:B------:R-:W-:Y:S03]  /*28110*/  STL [R1+0x5ad0], R11 ;  /* 0x005ad00b01007387 */ /* 0x000fe60000100800 */
[----:B0-----:R0:W-:Y:S01]  /*28120*/  STL [R1+0x5dcc], R6 ;  /* 0x005dcc0601007387 */ /* 0x0011e20000100800 */
[----:B------:R2:W-:Y:S02]  /*28130*/  STL [R1+0x5dc8], R7 ;  /* 0x005dc80701007387 */ /* 0x0005e40000100800 */
[----:B-1----:R1:W-:Y:S02]  /*28140*/  STL.64 [R1+0x30], R24 ;  /* 0x0000301801007387 */ /* 0x0023e40000100a00 */
[----:B------:R-:W-:Y:S02]  /*28150*/  STL.64 [R1+0x38], R26 ;  /* 0x0000381a01007387 */ /* 0x000fe40000100a00 */
[----:B0-----:R-:W-:-:S02]  /*28160*/  IMAD.MOV.U32 R6, RZ, RZ, R25 ;  /* 0x000000ffff067224 */ /* 0x001fc400078e0019 */
[----:B--2---:R-:W-:-:S05]  /*28170*/  IMAD.MOV.U32 R7, RZ, RZ, R24 ;  /* 0x000000ffff077224 */ /* 0x004fca00078e0018 */
[----:B------:R-:W-:Y:S01]  /*28180*/  STL.64 [R1+0x6a68], R6 ;  /* 0x006a680601007387 */ /* 0x000fe20000100a00 */
[----:B------:R-:W-:Y:S02]  /*28190*/  STL.64 [R1+0x6a60], R4 ;  /* 0x006a600401007387 */ /* 0x000fe40000100a00 */
[----:B------:R-:W0:Y:S04]  /*281a0*/  LDSM.16.M88.4 R4, [R0+0x13800] ;  /* 0x013800000004783b */ /* 0x000e280000000200 */
[----:B-1----:R-:W-:Y:S02]  /*281b0*/  IMAD.MOV.U32 R24, RZ, RZ, R21 ;  /* 0x000000ffff187224 */ /* 0x002fe400078e0015 */
[----:B------:R-:W-:Y:S02]  /*281c0*/  IMAD.MOV.U32 R25, RZ, RZ, R20 ;  /* 0x000000ffff197224 */ /* 0x000fe400078e0014 */
[----:B------:R-:W1:Y:S04]  /*281d0*/  LDSM.16.M88.4 R20, [R0+0x14000] ;  /* 0x014000000014783b */ /* 0x000e680000000200 */
[----:B0-----:R-:W-:Y:S01]  /*281e0*/  STL.64 [R1+0x150], R4 ;  /* 0x0001500401007387 */ /* 0x001fe20000100a00 */
[----:B------:R-:W-:Y:S02]  /*281f0*/  STL.64 [R1+0x158], R6 ;  /* 0x0001580601007387 */ /* 0x000fe40000100a00 */
[----:B------:R-:W0:Y:S01]  /*28200*/  LDSM.16.M88.4 R4, [R0+0x14800] ;  /* 0x014800000004783b */ /* 0x000e220000000200 */
[----:B-1----:R-:W-:Y:S03]  /*28210*/  STL.64 [R1+0x140], R20 ;  /* 0x0001401401007387 */ /* 0x002fe60000100a00 */
[----:B------:R-:W-:Y:S02]  /*28220*/  STL.64 [R1+0x148], R22 ;  /* 0x0001481601007387 */ /* 0x000fe40000100a00 */
[----:B------:R-:W1:Y:S01]  /*28230*/  LDSM.16.M88.4 R20, [R0+0x15000] ;  /* 0x015000000014783b */ /* 0x000e620000000200 */
[----:B0-----:R-:W-:Y:S03]  /*28240*/  STL.64 [R1+0x130], R4 ;  /* 0x0001300401007387 */ /* 0x001fe60000100a00 */
[----:B------:R-:W-:Y:S02]  /*28250*/  STL.64 [R1+0x138], R6 ;  /* 0x0001380601007387 */ /* 0x000fe40000100a00 */
[----:B------:R-:W0:Y:S01]  /*28260*/  LDSM.16.M88.4 R4, [R0+0x15800] ;  /* 0x015800000004783b */ /* 0x000e220000000200 */
[----:B-1----:R-:W-:Y:S03]  /*28270*/  STL.64 [R1+0x120], R20 ;  /* 0x0001201401007387 */ /* 0x002fe60000100a00 */
[----:B------:R-:W-:Y:S02]  /*28280*/  STL.64 [R1+0x128], R22 ;  /* 0x0001281601007387 */ /* 0x000fe40000100a00 */
[----:B------:R-:W-:Y:S01]  /*28290*/  LDSM.16.M88.4 R20, [R0+0x16800] ;  /* 0x016800000014783b */ /* 0x000fe20000000200 */
[----:B0-----:R-:W-:Y:S03]  /*282a0*/  STL.64 [R1+0x110], R4 ;  /* 0x0001100401007387 */ /* 0x001fe60000100a00 */
[----:B------:R-:W-:-:S02]  /*282b0*/  IMAD.MOV.U32 R11, RZ, RZ, R4 ;  /* 0x000000ffff0b7224 */ /* 0x000fc400078e0004 */
[----:B------:R-:W-:Y:S02]  /*282c0*/  STL.64 [R1+0x118], R6 ;  /* 0x0001180601007387 */ /* 0x000fe40000100a00 */
[----:B------:R-:W-:Y:S02]  /*282d0*/  IMAD.MOV.U32 R10, RZ, RZ, R5 ;  /* 0x000000ffff0a7224 */ /* 0x000fe400078e0005 */
[----:B------:R-:W0:Y:S04]  /*282e0*/  LDSM.16.M88.4 R4, [R0+0x16000] ;  /* 0x016000000004783b */ /* 0x000e280000000200 */
[----:B------:R-:W-:Y:S01]  /*282f0*/  STL.64 [R1+0x6a78], R10 ;  /* 0x006a780a01007387 */ /* 0x000fe20000100a00 */
[----:B------:R1:W-:Y:S02]  /*28300*/  STL.64 [R1+0x6a70], R8 ;  /* 0x006a700801007387 */ /* 0x0003e40000100a00 */
[----:B-1----:R-:W-:-:S02]  /*28310*/  IMAD.MOV.U32 R8, RZ, RZ, R3 ;  /* 0x000000ffff087224 */ /* 0x002fc400078e0003 */
[----:B------:R-:W-:-:S05]  /*28320*/  IMAD.MOV.U32 R9, RZ, RZ, R2 ;  /* 0x000000ffff097224 */ /* 0x000fca00078e0002 */
[----:B------:R1:W-:Y:S04]  /*28330*/  STL.64 [R1+0x6a98], R8 ;  /* 0x006a980801007387 */ /* 0x0003e80000100a00 */
[----:B0-----:R-:W-:Y:S01]  /*28340*/  STL.64 [R1+0x100], R4 ;  /* 0x0001000401007387 */ /* 0x001fe20000100a00 */
[----:B------:R-:W-:Y:S02]  /*28350*/  IMAD.MOV.U32 R14, RZ, RZ, R6 ;  /* 0x000000ffff0e7224 */ /* 0x000fe400078e0006 */
[----:B------:R-:W-:Y:S02]  /*28360*/  STL.64 [R1+0x108], R6 ;  /* 0x0001080601007387 */ /* 0x000fe40000100a00 */
[----:B------:R-:W-:Y:S01]  /*28370*/  IMAD.MOV.U32 R15, RZ, RZ, R7 ;  /* 0x000000ffff0f7224 */ /* 0x000fe200078e0007 */
[----:B-1----:R-:W2:Y:S04]  /*28380*/  LDL.LU.64 R8, [R1+0x1640] ;  /* 0x0016400001087983 */ /* 0x002ea80000300a00 */
[----:B------:R-:W0:Y:S01]  /*28390*/  LDSM.16.M88.4 R4, [R0+0x17000] ;  /* 0x017000000004783b */ /* 0x000e220000000200 */
[----:B------:R-:W2:Y:S02]  /*283a0*/  LDL.LU.64 R10, [R1+0x1648] ;  /* 0x00164800010a7983 */ /* 0x000ea40000300a00 */
[----:B------:R-:W-:Y:S02]  /*283b0*/  STL [R1+0x5b20], R14 ;  /* 0x005b200e01007387 */ /* 0x000fe40000100800 */
[----:B------:R-:W-:Y:S01]  /*283c0*/  STL [R1+0x5af0], R15 ;  /* 0x005af00f01007387 */ /* 0x000fe20000100800 */
[----:B------:R-:W-:Y:S01]  /*283d0*/  STL.64 [R1+0xf0], R20 ;  /* 0x0000f01401007387 */ /* 0x000fe20000100a00 */
[----:B------:R-:W-:Y:S02]  /*283e0*/  STL.64 [R1+0xf8], R22 ;  /* 0x0000f81601007387 */ /* 0x000fe40000100a00 */
[----:B------:R-:W1:Y:S01]  /*283f0*/  LDSM.16.M88.4 R20, [R0+0x17800] ;  /* 0x017800000014783b */ /* 0x000e620000000200 */
[----:B0-----:R0:W-:Y:S03]  /*28400*/  STL.64 [R1+0xe0], R4 ;  /* 0x0000e00401007387 */ /* 0x0011e60000100a00 */
[----:B------:R3:W-:Y:S01]  /*28410*/  STL.64 [R1+0xe8], R6 ;  /* 0x0000e80601007387 */ /* 0x0007e20000100a00 */
[----:B0-----:R-:W4:Y:S01]  /*28420*/  LDL.LU.64 R4, [R1+0x15d0] ;  /* 0x0015d00001047983 */ /* 0x001f220000300a00 */
[----:B---3--:R-:W3:Y:S02]  /*28430*/  LDL.LU.64 R6, [R1+0x15d8] ;  /* 0x0015d80001067983 */ /* 0x008ee40000300a00 */
[----:B-1----:R-:W-:Y:S02]  /*28440*/  STL.64 [R1+0xd0], R20 ;  /* 0x0000d01401007387 */ /* 0x002fe40000100a00 */
[----:B------:R-:W-:Y:S02]  /*28450*/  STL.64 [R1+0xd8], R22 ;  /* 0x0000d81601007387 */ /* 0x000fe40000100a00 */
[----:B------:R-:W0:Y:S01]  /*28460*/  LDSM.16.MT88.4 R20, [R29+0x80] ;  /* 0x000080001d14783b */ /* 0x000e220000004200 */
[C---:B--2---:R-:W-:Y:S03]  /*28470*/  HMMA.16816.F32 R24, R16.reuse, R24, R8 ;  /* 0x000000181018723c */ /* 0x044fe60000001808 */
[----:B---3--:R-:W-:Y:S01]  /*28480*/  STL.64 [R1+0x6a88], R6 ;  /* 0x006a880601007387 */ /* 0x008fe20000100a00 */
[----:B----4-:R1:W-:Y:S03]  /*28490*/  STL.64 [R1+0x6a80], R4 ;  /* 0x006a800401007387 */ /* 0x0103e60000100a00 */
[----:B-1----:R-:W2:Y:S01]  /*284a0*/  LDL.LU.64 R4, [R1+0x15f0] ;  /* 0x0015f00001047983 */ /* 0x002ea20000300a00 */
[----:B------:R-:W2:Y:S02]  /*284b0*/  LDL.LU.64 R6, [R1+0x15f8] ;  /* 0x0015f80001067983 */ /* 0x000ea40000300a00 */
[----:B0-----:R-:W-:Y:S02]  /*284c0*/  STL.64 [R1+0x69e8], R22 ;  /* 0x0069e81601007387 */ /* 0x001fe40000100a00 */
[----:B------:R0:W-:Y:S02]  /*284d0*/  STL.64 [R1+0x69e0], R20 ;  /* 0x0069e01401007387 */ /* 0x0001e40000100a00 */
[----:B0-----:R-:W3:Y:S01]  /*284e0*/  LDL.LU.64 R20, [R1+0x1620] ;  /* 0x0016200001147983 */ /* 0x001ee20000300a00 */
[----:B------:R-:W3:Y:S02]  /*284f0*/  LDL.LU.64 R22, [R1+0x1628] ;  /* 0x0016280001167983 */ /* 0x000ee40000300a00 */
[----:B------:R-:W2:Y:S06]  /*28500*/  LDL.LU.64 R8, [R1+0x6a98] ;  /* 0x006a980001087983 */ /* 0x000eac0000300a00 */
[----:B------:R0:W-:Y:S01]  /*28510*/  STL.64 [R1+0x1580], R24 ;  /* 0x0015801801007387 */ /* 0x0001e20000100a00 */
[----:B------:R1:W-:Y:S04]  /*28520*/  STL.64 [R1+0x1588], R26 ;  /* 0x0015881a01007387 */ /* 0x0003e80000100a00 */
[----:B0-----:R-:W3:Y:S02]  /*28530*/  LDL.LU.64 R24, [R1+0x6a90] ;  /* 0x006a900001187983 */ /* 0x001ee40000300a00 */
[C---:B---3--:R-:W-:Y:S02]  /*28540*/  HMMA.16816.F32 R20, R16.reuse, R24, R20 ;  /* 0x000000181014723c */ /* 0x048fe40000001814 */
[----:B------:R-:W3:Y:S01]  /*28550*/  LDL.LU.64 R24, [R1+0xa50] ;  /* 0x000a500001187983 */ /* 0x000ee20000300a00 */
[----:B-1----:R-:W3:Y:S05]  /*28560*/  LDL.LU.64 R26, [R1+0xa58] ;  /* 0x000a5800011a7983 */ /* 0x002eea0000300a00 */
[C---:B--2---:R-:W-:Y:S11]  /*28570*/  HMMA.16816.F32 R8, R16.reuse, R8, R4 ;  /* 0x000000081008723c */ /* 0x044ff60000001804 */
[----:B------:R-:W-:Y:S05]  /*28580*/  @!UPT UIADD3 URZ, URZ, URZ, URZ ;  /* 0x0000003f3f3ff290 */ /* 0x000fea000fffe03f */
[----:B------:R-:W-:Y:S02]  /*28590*/  IMAD.MOV.U32 R0, RZ, RZ, R23 ;  /* 0x000000ffff007224 */ /* 0x000fe400078e0017 */
[----:B------:R-:W-:Y:S02]  /*285a0*/  IMAD.MOV.U32 R3, RZ, RZ, R21 ;  /* 0x000000ffff037224 */ /* 0x000fe400078e0015 */
[----:B------:R-:W-:Y:S02]  /*285b0*/  IMAD.MOV.U32 R14, RZ, RZ, R20 ;  /* 0x000000ffff0e7224 */ /* 0x000fe400078e0014 */
[----:B------:R-:W-:Y:S01]  /*285c0*/  IMAD.MOV.U32 R2, RZ, RZ, R22 ;  /* 0x000000ffff027224 */ /* 0x000fe200078e0016 */
[----:B------:R-:W2:Y:S01]  /*285d0*/  LDL.LU.64 R20, [R1+0xa40] ;  /* 0x000a400001147983 */ /* 0x000ea20000300a00 */
[----:B------:R-:W2:Y:S02]  /*285e0*/  LDL.LU.64 R22, [R1+0xa48] ;  /* 0x000a480001167983 */ /* 0x000ea40000300a00 */
[----:B------:R-:W-:Y:S02]  /*285f0*/  STL [R1+0x5b48], R0 ;  /* 0x005b480001007387 */ /* 0x000fe40000100800 */
[----:B------:R-:W-:Y:S01]  /*28600*/  STL [R1+0x5b44], R3 ;  /* 0x005b440301007387 */ /* 0x000fe20000100800 */
[----:B------:R-:W-:Y:S01]  /*28610*/  STL [R1+0x5b40], R2 ;  /* 0x005b400201007387 */ /* 0x000fe20000100800 */
[----:B------:R-:W4:Y:S02]  /*28620*/  LDL.LU.64 R6, [R1+0x6a88] ;  /* 0x006a880001067983 */ /* 0x000f240000300a00 */
[----:B------:R-:W4:Y:S02]  /*28630*/  LDL.LU.64 R4, [R1+0x6a80] ;  /* 0x006a800001047983 */ /* 0x000f240000300a00 */
[----:B------:R-:W-:Y:S01]  /*28640*/  STL.64 [R1+0x15f0], R8 ;  /* 0x0015f00801007387 */ /* 0x000fe20000100a00 */
[----:B------:R0:W-:Y:S04]  /*28650*/  STL.64 [R1+0x15f8], R10 ;  /* 0x0015f80a01007387 */ /* 0x0001e80000100a00 */
[----:B0-----:R-:W2:Y:S01]  /*28660*/  LDL.LU.64 R10, [R1+0x6a78] ;  /* 0x006a7800010a7983 */ /* 0x001ea20000300a00 */
[----:B------:R-:W3:Y:S01]  /*28670*/  LDL.LU.64 R8, [R1+0x6a70] ;  /* 0x006a700001087983 */ /* 0x000ee20000300a00 */
[C---:B----4-:R-:W-:Y:S11]  /*28680*/  HMMA.16816.F32 R4, R16.reuse, R12, R4 ;  /* 0x0000000c1004723c */ /* 0x050ff60000001804 */
[----:B------:R-:W-:Y:S11]  /*28690*/  @!UPT UIADD3 URZ, URZ, URZ, URZ ;  /* 0x0000003f3f3ff290 */ /* 0x000ff6000fffe03f */
[----:B------:R-:W-:Y:S01]  /*286a0*/  @!UPT UIADD3 URZ, URZ, URZ, URZ ;  /* 0x0000003f3f3ff290 */ /* 0x000fe2000fffe03f */
[----:B------:R0:W-:Y:S01]  /*286b0*/  STL [R1+0x1680], R4 ;  /* 0x0016800401007387 */ /* 0x0001e20000100800 */
[----:B------:R-:W-:Y:S02]  /*286c0*/  IMAD.MOV.U32 R3, RZ, RZ, R6 ;  /* 0x000000ffff037224 */ /* 0x000fe400078e0006 */
[----:B------:R-:W-:Y:S02]  /*286d0*/  IMAD.MOV.U32 R2, RZ, RZ, R7 ;  /* 0x000000ffff027224 */ /* 0x000fe400078e0007 */
[----:B------:R-:W-:Y:S01]  /*286e0*/  IMAD.MOV.U32 R0, RZ, RZ, R5 ;  /* 0x000000ffff007224 */ /* 0x000fe200078e0005 */
[----:B------:R-:W4:Y:S04]  /*286f0*/  LDL.LU.64 R6, [R1+0x6a68] ;  /* 0x006a680001067983 */ /* 0x000f280000300a00 */
[----:B0-----:R-:W2:Y:S01]  /*28700*/  LDL.LU.64 R4, [R1+0x6a60] ;  /* 0x006a600001047983 */ /* 0x001ea20000300a00 */
[----:B------:R-:W-:Y:S02]  /*28710*/  STL [R1+0x6a00], R14 ;  /* 0x006a000e01007387 */ /* 0x000fe40000100800 */
[----:B------:R2:W-:Y:S02]  /*28720*/  STL.64 [R1+0x69f8], R12 ;  /* 0x0069f80c01007387 */ /* 0x0005e40000100a00 */
[----:B------:R-:W-:Y:S01]  /*28730*/  STL [R1+0x5be4], R2 ;  /* 0x005be40201007387 */ /* 0x000fe20000100800 */
[----:B------:R-:W-:Y:S01]  /*28740*/  STL [R1+0x5be0], R3 ;  /* 0x005be00301007387 */ /* 0x000fe20000100800 */
[----:B------:R-:W-:Y:S01]  /*28750*/  STL [R1+0x5ba0], R0 ;  /* 0x005ba00001007387 */ /* 0x000fe20000100800 */
[C---:B---3--:R-:W-:Y:S08]  /*28760*/  HMMA.16816.F32 R24, R16.reuse, R8, R24 ;  /* 0x000000081018723c */ /* 0x048ff00000001818 */
[----:B--2---:R-:W-:Y:S01]  /*28770*/  HMMA.16816.F32 R12, R16, R4, R20 ;  /* 0x00000004100c723c */ /* 0x004fe20000001814 */
[----:B------:R-:W2:Y:S11]  /*28780*/  LDL.64 R20, [R1+0x100] ;  /* 0x0001000001147983 */ /* 0x000eb60000100a00 */
[----:B------:R-:W-:Y:S03]  /*28790*/  @!UPT UIADD3 URZ, URZ, URZ, URZ ;  /* 0x0000003f3f3ff290 */ /* 0x000fe6000fffe03f */
[----:B------:R-:W-:Y:S02]  /*287a0*/  STL.64 [R1+0x1660], R24 ;  /* 0x0016601801007387 */ /* 0x000fe40000100a00 */
[----:B------:R-:W-:Y:S02]  /*287b0*/  STL.64 [R1+0x1668], R26 ;  /* 0x0016681a01007387 */ /* 0x000fe40000100a00 */
[----:B------:R-:W0:Y:S04]  /*287c0*/  LDSM.16.MT88.4 R24, [R29+0x100] ;  /* 0x000100001d18783b */ /* 0x000e280000004200 */
[----:B--2---:R1:W-:Y:S01]  /*287d0*/  STL.64 [R1+0x6a10], R20 ;  /* 0x006a101401007387 */ /* 0x0043e20000100a00 */
[----:B------:R-:W-:Y:S02]  /*287e0*/  STL.64 [R1+0x1640], R12 ;  /* 0x0016400c01007387 */ /* 0x000fe40000100a00 */
[----:B------:R-:W-:Y:S02]  /*287f0*/  STL.64 [R1+0x1648], R14 ;  /* 0x0016480e01007387 */ /* 0x000fe40000100a00 */
[----:B-1----:R-:W-:-:S02]  /*28800*/  IMAD.MOV.U32 R20, RZ, RZ, R11 ;  /* 0x000000ffff147224 */ /* 0x002fc400078e000b */
[----:B------:R-:W-:-:S05]  /*28810*/  IMAD.MOV.U32 R21, RZ, RZ, R10 ;  /* 0x000000ffff157224 */ /* 0x000fca00078e000a */
[----:B------:R1:W-:Y:S04]  /*28820*/  STL.64 [R1+0x6a20], R20 ;  /* 0x006a201401007387 */ /* 0x0003e80000100a00 */
[----:B-1----:R-:W2:Y:S04]  /*28830*/  LDL.64 R20, [R1+0x120] ;  /* 0x0001200001147983 */ /* 0x002ea80000100a00 */
[----:B--2---:R1:W-:Y:S01]  /*28840*/  STL.64 [R1+0x6a38], R20 ;  /* 0x006a381401007387 */ /* 0x0043e20000100a00 */
[----:B------:R-:W2:Y:S03]  /*28850*/  LDL.64 R12, [R1+0xf0] ;  /* 0x0000f000010c7983 */ /* 0x000ea60000100a00 */
[----:B-1----:R-:W3:Y:S04]  /*28860*/  LDL.64 R20, [R1+0x150] ;  /* 0x0001500001147983 */ /* 0x002ee80000100a00 */
[----:B--2---:R1:W-:Y:S04]  /*28870*/  STL.64 [R1+0x6a08], R12 ;  /* 0x006a080c01007387 */ /* 0x0043e80000100a00 */
[----:B-1----:R-:W2:Y:S01]  /*28880*/  LDL.LU.64 R12, [R1+0xa20] ;  /* 0x000a2000010c7983 */ /* 0x002ea20000300a00 */
[----:B------:R-:W2:Y:S02]  /*28890*/  LDL.LU.64 R14, [R1+0xa28] ;  /* 0x000a2800010e7983 */ /* 0x000ea40000300a00 */
[----:B------:R-:W-:Y:S02]  /*288a0*/  STL [R1+0x697c], R4 ;  /* 0x00697c0401007387 */ /* 0x000fe40000100800 */
[----:B------:R-:W-:Y:S01]  /*288b0*/  STL [R1+0x6978], R5 ;  /* 0x0069780501007387 */ /* 0x000fe20000100800 */
[----:B------:R-:W-:Y:S01]  /*288c0*/  STL [R1+0x6974], R29 ;  /* 0x0069741d01007387 */ /* 0x000fe20000100800 */
[----:B0-----:R-:W-:Y:S02]  /*288d0*/  STL.64 [R1+0x68d0], R26 ;  /* 0x0068d01a01007387 */ /* 0x001fe40000100a00 */
[----:B------:R0:W-:Y:S02]  /*288e0*/  STL.64 [R1+0x68c8], R24 ;  /* 0x0068c81801007387 */ /* 0x0001e40000100a00 */
[----:B0-----:R-:W2:Y:S01]  /*288f0*/  LDL.64 R24, [R1+0xe0] ;  /* 0x0000e00001187983 */ /* 0x001ea20000100a00 */
[----:B----4-:R-:W-:-:S02]  /*28900*/  IMAD.MOV.U32 R4, RZ, RZ, R7 ;  /* 0x000000ffff047224 */ /* 0x010fc400078e0007 */
[----:B------:R-:W-:Y:S01]  /*28910*/  IMAD.MOV.U32 R5, RZ, RZ, R6 ;  /* 0x000000ffff057224 */ /* 0x000fe200078e0006 */
[----:B--2---:R0:W-:Y:S04]  /*28920*/  STL.64 [R1+0x6a18], R24 ;  /* 0x006a181801007387 */ /* 0x0041e80000100a00 */
[----:B0-----:R-:W2:Y:S01]  /*28930*/  LDL.LU.64 R24, [R1+0xa30] ;  /* 0x000a300001187983 */ /* 0x001ea20000300a00 */
[----:B------:R-:W2:Y:S02]  /*28940*/  LDL.LU.64 R26, [R1+0xa38] ;  /* 0x000a3800011a7983 */ /* 0x000ea40000300a00 */
[----:B---3--:R-:W-:Y:S02]  /*28950*/  IMAD.MOV.U32 R2, RZ, RZ, R20 ;  /* 0x000000ffff027224 */ /* 0x008fe400078e0014 */
[----:B------:R-:W-:Y:S01]  /*28960*/  IMAD.MOV.U32 R0, RZ, RZ, R21 ;  /* 0x000000ffff007224 */ /* 0x000fe200078e0015 */
[C---:B--2---:R-:W-:Y:S08]  /*28970*/  HMMA.16816.F32 R24, R16.reuse, R4, R24 ;  /* 0x000000041018723c */ /* 0x044ff00000001818 */
[----:B------:R-:W-:Y:S11]  /*28980*/  HMMA.16816.F32 R4, R16, R20, R12 ;  /* 0x000000141004723c */ /* 0x000ff6000000180c */
[----:B------:R-:W-:Y:S04]  /*28990*/  @!UPT UIADD3 URZ, URZ, URZ, URZ ;  /* 0x0000003f3f3ff290 */ /* 0x000fe8000fffe03f */
[----:B------:R-:W-:Y:S01]  /*289a0*/  STL.64 [R1+0x1690], R24 ;  /* 0x0016901801007387 */ /* 0x000fe20000100a00 */
[----:B------:R-:W-:Y:S07]  /*289b0*/  STL.64 [R1+0x1698], R26 ;  /* 0x0016981a01007387 */ /* 0x000fee0000100a00 */
[----:B------:R0:W-:Y:S02]  /*289c0*/  STL.64 [R1+0x1620], R4 ;  /* 0x0016200401007387 */ /* 0x0001e40000100a00 */
[----:B------:R-:W-:-:S02]  /*289d0*/  IMAD.MOV.U32 R10, RZ, RZ, R6 ;  /* 0x000000ffff0a7224 */ /* 0x000fc400078e0006 */
[----:B------:R-:W-:Y:S01]  /*289e0*/  IMAD.MOV.U32 R11, RZ, RZ, R7 ;  /* 0x000000ffff0b7224 */ /* 0x000fe200078e0007 */
[----:B0-----:R-:W2:Y:S01]  /*289f0*/  LDL.LU.64 R4, [R1+0xa10] ;  /* 0x000a100001047983 */ /* 0x001ea20000300a00 */
[----:B------:R-:W2:Y:S02]  /*28a00*/  LDL.LU.64 R6, [R1+0xa18] ;  /* 0x000a180001067983 */ /* 0x000ea40000300a00 */
[----:B------:R-:W3:Y:S02]  /*28a10*/  LDL.LU.64 R20, [R1+0xa00] ;  /* 0x000a000001147983 */ /* 0x000ee40000300a00 */
[----:B------:R-:W4:Y:S02]  /*28a20*/  LDL.LU.64 R22, [R1+0xa08] ;  /* 0x000a080001167983 */ /* 0x000f240000300a00 */
[----:B----4-:R-:W-:Y:S01]  /*28a30*/  STL.64 [R1+0x6a58], R22 ;  /* 0x006a581601007387 */ /* 0x010fe20000100a00 */
[----:B---3--:R0:W-:Y:S03]  /*28a40*/  STL.64 [R1+0x6a50], R20 ;  /* 0x006a501401007387 */ /* 0x0081e60000100a00 */
[----:B0-----:R-:W2:Y:S01]  /*28a50*/  LDL.64 R20, [R1+0x140] ;  /* 0x0001400001147983 */ /* 0x001ea20000100a00 */
[----:B------:R-:W3:Y:S02]  /*28a60*/  LDL.LU.64 R24, [R1+0x9e0] ;  /* 0x0009e00001187983 */ /* 0x000ee40000300a00 */
[----:B------:R-:W4:Y:S02]  /*28a70*/  LDL.LU.64 R26, [R1+0x9e8] ;  /* 0x0009e800011a7983 */ /* 0x000f240000300a00 */
[----:B----4-:R-:W-:Y:S01]  /*28a80*/  STL.64 [R1+0x6a30], R26 ;  /* 0x006a301a01007387 */ /* 0x010fe20000100a00 */
[----:B---3--:R0:W-:Y:S03]  /*28a90*/  STL.64 [R1+0x6a28], R24 ;  /* 0x006a281801007387 */ /* 0x0081e60000100a00 */
[----:B0-----:R-:W3:Y:S01]  /*28aa0*/  LDL.LU.64 R24, [R1+0x9f0] ;  /* 0x0009f00001187983 */ /* 0x001ee20000300a00 */
[----:B------:R-:W4:Y:S01]  /*28ab0*/  LDL.LU.64 R26, [R1+0x9f8] ;  /* 0x0009f800011a7983 */ /* 0x000f220000300a00 */
[----:B--2---:R-:W-:Y:S01]  /*28ac0*/  HMMA.16816.F32 R4, R16, R20, R4 ;  /* 0x000000141004723c */ /* 0x004fe20000001804 */
[----:B------:R-:W-:Y:S01]  /*28ad0*/  IMAD.MOV.U32 R3, RZ, RZ, R21 ;  /* 0x000000ffff037224 */ /* 0x000fe200078e0015 */
[----:B----4-:R-:W-:Y:S01]  /*28ae0*/  STL.64 [R1+0x6a48], R26 ;  /* 0x006a481a01007387 */ /* 0x010fe20000100a00 */
[----:B---3--:R0:W-:Y:S03]  /*28af0*/  STL.64 [R1+0x6a40], R24 ;  /* 0x006a401801007387 */ /* 0x0081e60000100a00 */
[----:B0-----:R-:W2:Y:S01]  /*28b00*/  LDL.64 R24, [R1+0x130] ;  /* 0x0001300001187983 */ /* 0x001ea20000100a00 */
[----:B------:R-:W3:Y:S02]  /*28b10*/  LDL.LU.64 R12, [R1+0x9b0] ;  /* 0x0009b000010c7983 */ /* 0x000ee40000300a00 */
[----:B------:R-:W3:Y:S02]  /*28b20*/  LDL.LU.64 R14, [R1+0x9b8] ;  /* 0x0009b800010e7983 */ /* 0x000ee40000300a00 */
[----:B------:R-:W-:Y:S01]  /*28b30*/  STL [R1+0x6980], R2 ;  /* 0x0069800201007387 */ /* 0x000fe20000100800 */
[----:B------:R-:W-:Y:S01]  /*28b40*/  STL [R1+0x6970], R0 ;  /* 0x0069700001007387 */ /* 0x000fe20000100800 */
[----:B------:R-:W-:Y:S02]  /*28b50*/  STL [R1+0x5adc], R11 ;  /* 0x005adc0b01007387 */ /* 0x000fe40000100800 */
[----:B------:R-:W-:Y:S08]  /*28b60*/  STL [R1+0x5ad8], R10 ;  /* 0x005ad80a01007387 */ /* 0x000ff00000100800 */
[----:B------:R-:W-:Y:S01]  /*28b70*/  STL.64 [R1+0x15d0], R4 ;  /* 0x0015d00401007387 */ /* 0x000fe20000100a00 */
[----:B------:R0:W-:Y:S01]  /*28b80*/  STL.64 [R1+0x15d8], R6 ;  /* 0x0015d80601007387 */ /* 0x0001e20000100a00 */
[----:B------:R-:W4:Y:S02]  /*28b90*/  LDL.LU.64 R22, [R1+0x6a58] ;  /* 0x006a580001167983 */ /* 0x000f240000300a00 */
[----:B0-----:R-:W-:-:S02]  /*28ba0*/  IMAD.MOV.U32 R6, RZ, RZ, R20 ;  /* 0x000000ffff067224 */ /* 0x001fc400078e0014 */
[----:B------:R-:W4:Y:S01]  /*28bb0*/  LDL.LU.64 R20, [R1+0x6a50] ;  /* 0x006a500001147983 */ /* 0x000f220000300a00 */
[----:B------:R-:W3:Y:S02]  /*28bc0*/  LDL.LU.64 R26, [R1+0x6a48] ;  /* 0x006a4800011a7983 */ /* 0x000ee40000300a00 */
[----:B--2---:R-:W-:Y:S02]  /*28bd0*/  IMAD.MOV.U32 R28, RZ, RZ, R24 ;  /* 0x000000ffff1c7224 */ /* 0x004fe400078e0018 */
[----:B------:R-:W-:Y:S01]  /*28be0*/  IMAD.MOV.U32 R7, RZ, RZ, R25 ;  /* 0x000000ffff077224 */ /* 0x000fe200078e0019 */
[----:B----4-:R-:W-:Y:S01]  /*28bf0*/  HMMA.16816.F32 R20, R16, R24, R20 ;  /* 0x000000181014723c */ /* 0x010fe20000001814 */
[----:B------:R-:W3:Y:S11]  /*28c00*/  LDL.LU.64 R24, [R1+0x6a40] ;  /* 0x006a400001187983 */ /* 0x000ef60000300a00 */
[----:B------:R-:W-:Y:S11]  /*28c10*/  @!UPT UIADD3 URZ, URZ, URZ, URZ ;  /* 0x0000003f3f3ff290 */ /* 0x000ff6000fffe03f */
[----:B------:R0:W-:Y:S04]  /*28c20*/  STL.64 [R1+0x15a0], R20 ;  /* 0x0015a01401007387 */ /* 0x0001e80000100a00 */
[----:B0-----:R-:W3:Y:S01]  /*28c30*/  LDL.LU.64 R20, [R1+0x6a38] ;  /* 0x006a380001147983 */ /* 0x001ee20000300a00 */
[----:B------:R-:W-:Y:S02]  /*28c40*/  IMAD.MOV.U32 R10, RZ, RZ, R23 ;  /* 0x000000ffff0a7224 */ /* 0x000fe400078e0017 */
[----:B------:R-:W-:-:S03]  /*28c50*/  IMAD.MOV.U32 R11, RZ, RZ, R22 ;  /* 0x000000ffff0b7224 */ /* 0x000fc600078e0016 */
[----:B------:R-:W-:Y:S02]  /*28c60*/  STL [R1+0x5aec], R10 ;  /* 0x005aec0a01007387 */ /* 0x000fe40000100800 */
[----:B------:R-:W-:Y:S01]  /*28c70*/  STL [R1+0x5ae8], R11 ;  /* 0x005ae80b01007387 */ /* 0x000fe20000100800 */
[C---:B---3--:R-:W-:Y:S01]  /*28c80*/  HMMA.16816.F32 R24, R16.reuse, R20, R24 ;  /* 0x000000141018723c */ /* 0x048fe20000001818 */
[----:B------:R-:W-:Y:S11]  /*28c90*/  IMAD.MOV.U32 R0, RZ, RZ, R20 ;  /* 0x000000ffff007224 */ /* 0x000ff600078e0014 */
[----:B------:R-:W-:Y:S11]  /*28ca0*/  @!UPT UIADD3 URZ, URZ, URZ, URZ ;  /* 0x0000003f3f3ff290 */ /* 0x000ff6000fffe03f */
[----:B------:R-:W-:Y:S01]  /*28cb0*/  STL.64 [R1+0x1570], R24 ;  /* 0x0015701801007387 */ /* 0x000fe20000100a00 */
[----:B------:R0:W-:Y:S03]  /*28cc0*/  STL.64 [R1+0x1578], R26 ;  /* 0x0015781a01007387 */ /* 0x0001e60000100a00 */
[----:B0-----:R-:W2:Y:S01]  /*28cd0*/  LDL.LU.64 R26, [R1+0x6a30] ;  /* 0x006a3000011a7983 */ /* 0x001ea20000300a00 */
[----:B------:R-:W2:Y:S02]  /*28ce0*/  LDL.LU.64 R24, [R1+0x6a28] ;  /* 0x006a280001187983 */ /* 0x000ea40000300a00 */
[----:B------:R-:W2:Y:S02]  /*28cf0*/  LDL.LU.64 R20, [R1+0x6a20] ;  /* 0x006a200001147983 */ /* 0x000ea40000300a00 */
[C---:B--2---:R-:W-:Y:S01]  /*28d00*/  HMMA.16816.F32 R20, R16.reuse, R20, R24 ;  /* 0x000000141014723c */ /* 0x044fe20000001818 */
[----:B------:R-:W2:Y:S11]  /*28d10*/  LDL.LU.64 R24, [R1+0x6a18] ;  /* 0x006a180001187983 */ /* 0x000eb60000300a00 */
[----:B------:R-:W-:Y:S11]  /*28d20*/  @!UPT UIADD3 URZ, URZ, URZ, URZ ;  /* 0x0000003f3f3ff290 */ /* 0x000ff6000fffe03f */
[----:B------:R0:W-:Y:S01]  /*28d30*/  STL.64 [R1+0x1530], R20 ;  /* 0x0015301401007387 */ /* 0x0001e20000100a00 */
[----:B------:R-:W-:Y:S03]  /*28d40*/  STL.64 [R1+0x1538], R22 ;  /* 0x0015381601007387 */ /* 0x000fe60000100a00 */
[----:B0-----:R-:W3:Y:S02]  /*28d50*/  LDL.LU.64 R20, [R1+0x6a10] ;  /* 0x006a100001147983 */ /* 0x001ee40000300a00 */
[----:B---3--:R-:W-:Y:S01]  /*28d60*/  HMMA.16816.F32 R12, R16, R20, R12 ;  /* 0x00000014100c723c */ /* 0x008fe2000000180c */
[----:B------:R-:W-:Y:S02]  /*28d70*/  IMAD.MOV.U32 R5, RZ, RZ, R20 ;  /* 0x000000ffff057224 */ /* 0x000fe400078e0014 */
[----:B------:R-:W-:Y:S11]  /*28d80*/  IMAD.MOV.U32 R29, RZ, RZ, R21 ;  /* 0x000000ffff1d7224 */ /* 0x000ff600078e0015 */
[----:B------:R-:W-:Y:S09]  /*28d90*/  @!UPT UIADD3 URZ, URZ, URZ, URZ ;  /* 0x0000003f3f3ff290 */ /* 0x000ff2000fffe03f */
[----:B------:R0:W-:Y:S01]  /*28da0*/  STL.64 [R1+0x1520], R12 ;  /* 0x0015200c01007387 */ /* 0x0001e20000100a00 */
[----:B------:R-:W-:Y:S03]  /*28db0*/  STL.64 [R1+0x1528], R14 ;  /* 0x0015280e01007387 */ /* 0x000fe60000100a00 */
[----:B0-----:R-:W3:Y:S01]  /*28dc0*/  LDL.LU.64 R12, [R1+0x6a08] ;  /* 0x006a0800010c7983 */ /* 0x001ee20000300a00 */
[----:B------:R-:W4:Y:S03]  /*28dd0*/  LDL.64 R20, [R1+0xd0] ;  /* 0x0000d00001147983 */ /* 0x000f260000100a00 */
[----:B----4-:R0:W-:Y:S04]  /*28de0*/  STL.64 [R1+0x69f0], R20 ;  /* 0x0069f01401007387 */ /* 0x0101e80000100a00 */
[----:B0-----:R-:W4:Y:S01]  /*28df0*/  LDL.LU.64 R20, [R1+0x9a0] ;  /* 0x0009a00001147983 */ /* 0x001f220000300a00 */
[----:B------:R-:W4:Y:S02]  /*28e00*/  LDL.LU.64 R22, [R1+0x9a8] ;  /* 0x0009a80001167983 */ /* 0x000f240000300a00 */
[----:B---3--:R-:W-:-:S02]  /*28e10*/  IMAD.MOV.U32 R2, RZ, RZ, R12 ;  /* 0x000000ffff027224 */ /* 0x008fc400078e000c */
[----:B------:R-:W-:Y:S01]  /*28e20*/  IMAD.MOV.U32 R4, RZ, RZ, R13 ;  /* 0x000000ffff047224 */ /* 0x000fe200078e000d */
[----:B------:R-:W3:Y:S01]  /*28e30*/  LDL.LU R14, [R1+0x6a00] ;  /* 0x006a0000010e7983 */ /* 0x000ee20000300800 */
[C---:B----4-:R-:W-:Y:S03]  /*28e40*/  HMMA.16816.F32 R20, R16.reuse, R12, R20 ;  /* 0x0000000c1014723c */ /* 0x050fe60000001814 */
[----:B------:R-:W4:Y:S11]  /*28e50*/  LDL.LU.64 R12, [R1+0x69f8] ;  /* 0x0069f800010c7983 */ /* 0x000f360000300a00 */
[----:B------:R-:W-:Y:S10]  /*28e60*/  @!UPT UIADD3 URZ, URZ, URZ, URZ ;  /* 0x0000003f3f3ff290 */ /* 0x000ff4000fffe03f */
[----:B------:R-:W-:Y:S02]  /*28e70*/  IMAD.MOV.U32 R10, RZ, RZ, R22 ;  /* 0x000000ffff0a7224 */ /* 0x000fe400078e0016 */
[----:B------:R-:W-:Y:S02]  /*28e80*/  IMAD.MOV.U32 R11, RZ, RZ, R23 ;  /* 0x000000ffff0b7224 */ /* 0x000fe400078e0017 */
[----:B------:R-:W-:Y:S01]  /*28e90*/  IMAD.MOV.U32 R15, RZ, RZ, R20 ;  /* 0x000000ffff0f7224 */ /* 0x000fe200078e0014 */
[----:B------:R0:W-:Y:S04]  /*28ea0*/  STL [R1+0x1504], R21 ;  /* 0x0015041501007387 */ /* 0x0001e80000100800 */
[----:B0-----:R-:W2:Y:S01]  /*28eb0*/  LDL.LU.64 R20, [R1+0x990] ;  /* 0x0009900001147983 */ /* 0x001ea20000300a00 */
[----:B------:R-:W2:Y:S02]  /*28ec0*/  LDL.LU.64 R22, [R1+0x998] ;  /* 0x0009980001167983 */ /* 0x000ea40000300a00 */
[----:B------:R-:W-:Y:S02]  /*28ed0*/  STL.64 [R1+0x69b0], R10 ;  /* 0x0069b00a01007387 */ /* 0x000fe40000100a00 */
[----:B------:R0:W-:Y:S02]  /*28ee0*/  STL.64 [R1+0x69a8], R8 ;  /* 0x0069a80801007387 */ /* 0x0001e40000100a00 */
[----:B0-----:R-:W2:Y:S04]  /*28ef0*/  LDL R8, [R1+0x10] ;  /* 0x0000100001087983 */ /* 0x001ea80000100800 */
[----:B------:R-:W2:Y:S04]  /*28f00*/  LDL R9, [R1+0x14] ;  /* 0x0000140001097983 */ /* 0x000ea80000100800 */
[----:B--2---:R0:W-:Y:S04]  /*28f10*/  STL.64 [R1+0x69c8], R8 ;  /* 0x0069c80801007387 */ /* 0x0041e80000100a00 */
[----:B0-----:R-:W2:Y:S04]  /*28f20*/  LDL R8, [R1+0x20] ;  /* 0x0000200001087983 */ /* 0x001ea80000100800 */
[----:B------:R-:W2:Y:S01]  /*28f30*/  LDL R9, [R1+0x24] ;  /* 0x0000240001097983 */ /* 0x000ea20000100800 */
[----:B---3--:R-:W-:Y:S02]  /*28f40*/  STL.64 [R1+0x69a0], R14 ;  /* 0x0069a00e01007387 */ /* 0x008fe40000100a00 */
[----:B----4-:R0:W-:Y:S02]  /*28f50*/  STL.64 [R1+0x6998], R12 ;  /* 0x0069980c01007387 */ /* 0x0101e40000100a00 */
[----:B0-----:R-:W3:Y:S01]  /*28f60*/  LDL.LU.64 R12, [R1+0x16c0] ;  /* 0x0016c000010c7983 */ /* 0x001ee20000300a00 */
[----:B------:R-:W4:Y:S01]  /*28f70*/  LDL.LU.64 R14, [R1+0x16c8] ;  /* 0x0016c800010e7983 */ /* 0x000f220000300a00 */
[C---:B------:R-:W-:Y:S02]  /*28f80*/  HMMA.16816.F32 R20, R16.reuse, R24, R20 ;  /* 0x000000181014723c */ /* 0x040fe40000001814 */
[----:B----4-:R-:W-:Y:S01]  /*28f90*/  STL.64 [R1+0x69c0], R14 ;  /* 0x0069c00e01007387 */ /* 0x010fe20000100a00 */
[----:B---3--:R0:W-:Y:S03]  /*28fa0*/  STL.64 [R1+0x69b8], R12 ;  /* 0x0069b80c01007387 */ /* 0x0081e60000100a00 */
[----:B0-----:R-:W3:Y:S01]  /*28fb0*/  LDL.LU.64 R12, [R1+0x16d0] ;  /* 0x0016d000010c7983 */ /* 0x001ee20000300a00 */
[----:B------:R-:W4:Y:S03]  /*28fc0*/  LDL.LU.64 R14, [R1+0x16d8] ;  /* 0x0016d800010e7983 */ /* 0x000f260000300a00 */
[----:B----4-:R-:W-:Y:S01]  /*28fd0*/  STL.64 [R1+0x69d8], R14 ;  /* 0x0069d80e01007387 */ /* 0x010fe20000100a00 */
[----:B---3--:R0:W-:Y:S03]  /*28fe0*/  STL.64 [R1+0x69d0], R12 ;  /* 0x0069d00c01007387 */ /* 0x0081e60000100a00 */
[----:B0-----:R-:W2:Y:S01]  /*28ff0*/  LDL.LU.64 R12, [R1+0x16e0] ;  /* 0x0016e000010c7983 */ /* 0x001ea20000300a00 */
[----:B------:R-:W2:Y:S02]  /*29000*/  LDL.LU.64 R14, [R1+0x16e8] ;  /* 0x0016e800010e7983 */ /* 0x000ea40000300a00 */
[----:B------:R-:W-:Y:S02]  /*29010*/  STL.64 [R1+0x6990], R6 ;  /* 0x0069900601007387 */ /* 0x000fe40000100a00 */
[----:B------:R0:W-:Y:S02]  /*29020*/  STL.64 [R1+0x6988], R4 ;  /* 0x0069880401007387 */ /* 0x0001e40000100a00 */
[----:B0-----:R-:W3:Y:S01]  /*29030*/  LDL.LU.64 R4, [R1+0x16b0] ;  /* 0x0016b00001047983 */ /* 0x001ee20000300a00 */
[----:B------:R-:W3:Y:S02]  /*29040*/  LDL.LU.64 R6, [R1+0x16b8] ;  /* 0x0016b80001067983 */ /* 0x000ee40000300a00 */
[----:B------:R0:W-:Y:S02]  /*29050*/  STL.64 [R1+0x14f0], R20 ;  /* 0x0014f01401007387 */ /* 0x0001e40000100a00 */
[----:B------:R-:W-:Y:S01]  /*29060*/  STL.64 [R1+0x14f8], R22 ;  /* 0x0014f81601007387 */ /* 0x000fe20000100a00 */
[----:B0-----:R-:W4:Y:S01]  /*29070*/  LDL.LU.64 R20, [R1+0x69f0] ;  /* 0x0069f00001147983 */ /* 0x001f220000300a00 */
[----:B------:R0:W-:Y:S03]  /*29080*/  STL.64 [R1+0x68d8], R24 ;  /* 0x0068d81801007387 */ /* 0x0001e60000100a00 */
[----:B0-----:R-:W4:Y:S01]  /*29090*/  LDL.LU.64 R24, [R1+0x980] ;  /* 0x0009800001187983 */ /* 0x001f220000300a00 */
[----:B------:R-:W4:Y:S02]  /*290a0*/  LDL.LU.64 R26, [R1+0x988] ;  /* 0x00098800011a7983 */ /* 0x000f240000300a00 */
[----:B----4-:R-:W-:Y:S07]  /*290b0*/  HMMA.16816.F32 R16, R16, R20, R24 ;  /* 0x000000141010723c */ /* 0x010fee0000001818 */
[----:B------:R-:W-:-:S02]  /*290c0*/  IMAD.MOV.U32 R27, RZ, RZ, R20 ;  /* 0x000000ffff1b7224 */ /* 0x000fc400078e0014 */
[----:B------:R-:W-:Y:S11]  /*290d0*/  IMAD.MOV.U32 R26, RZ, RZ, R21 ;  /* 0x000000ffff1a7224 */ /* 0x000ff600078e0015 */
[----:B------:R-:W-:Y:S03]  /*290e0*/  @!UPT UIADD3 URZ, URZ, URZ, URZ ;  /* 0x0000003f3f3ff290 */ /* 0x000fe6000fffe03f */
[----:B------:R0:W-:Y:S01]  /*290f0*/  STL.64 [R1+0x14b0], R16 ;  /* 0x0014b01001007387 */ /* 0x0001e20000100a00 */
[----:B------:R-:W-:Y:S02]  /*29100*/  STL.64 [R1+0x14b8], R18 ;  /* 0x0014b81201007387 */ /* 0x000fe40000100a00 */
[----:B------:R-:W2:Y:S02]  /*29110*/  LDL.LU.64 R22, [R1+0x69e8] ;  /* 0x0069e80001167983 */ /* 0x000ea40000300a00 */
[----:B------:R-:W2:Y:S01]  /*29120*/  LDL.LU.64 R20, [R1+0x69e0] ;  /* 0x0069e00001147983 */ /* 0x000ea20000300a00 */
[----:B0-----:R-:W4:Y:S04]  /*29130*/  LDL R16, [R1] ;  /* 0x0000000001107983 */ /* 0x001f280000100800 */
[----:B------:R-:W4:Y:S01]  /*29140*/  LDL R17, [R1+0x4] ;  /* 0x0000040001117983 */ /* 0x000f220000100800 */
[C---:B--2---:R-:W-:Y:S03]  /*29150*/  HMMA.16816.F32 R8, R20.reuse, R8, R12 ;  /* 0x000000081408723c */ /* 0x044fe6000000180c */
[----:B------:R-:W2:Y:S01]  /*29160*/  LDL.LU.64 R14, [R1+0x69d8] ;  /* 0x0069d800010e7983 */ /* 0x000ea20000300a00 */
[----:B------:R-:W2:Y:S11]  /*29170*/  LDL.LU.64 R12, [R1+0x69d0] ;  /* 0x0069d000010c7983 */ /* 0x000eb60000300a00 */
[----:B------:R-:W-:Y:S08]  /*29180*/  @!UPT UIADD3 URZ, URZ, URZ, URZ ;  /* 0x0000003f3f3ff290 */ /* 0x000ff0000fffe03f */
[----:B------:R0:W-:Y:S01]  /*29190*/  STL.64 [R1+0x1490], R8 ;  /* 0x0014900801007387 */ /* 0x0001e20000100a00 */
[----:B------:R2:W-:Y:S03]  /*291a0*/  STL.64 [R1+0x1498], R10 ;  /* 0x0014980a01007387 */ /* 0x0005e60000100a00 */
[----:B0-----:R-:W2:Y:S02]  /*291b0*/  LDL.LU.64 R8, [R1+0x69c8] ;  /* 0x0069c80001087983 */ /* 0x001ea40000300a00 */
[C---:B--2---:R-:W-:Y:S02]  /*291c0*/  HMMA.16816.F32 R8, R20.reuse, R8, R12 ;  /* 0x000000081408723c */ /* 0x044fe4000000180c */
[----:B------:R-:W4:Y:S01]  /*291d0*/  LDL.LU.64 R14, [R1+0x69c0] ;  /* 0x0069c000010e7983 */ /* 0x000f220000300a00 */
[----:B------:R-:W4:Y:S11]  /*291e0*/  LDL.LU.64 R12, [R1+0x69b8] ;  /* 0x0069b800010c7983 */ /* 0x000f360000300a00 */
[----:B------:R-:W-:Y:S09]  /*291f0*/  @!UPT UIADD3 URZ, URZ, URZ, URZ ;  /* 0x0000003f3f3ff290 */ /* 0x000ff2000fffe03f */
[----:B------:R-:W-:Y:S01]  /*29200*/  STL.64 [R1+0x1470], R8 ;  /* 0x0014700801007387 */ /* 0x000fe20000100a00 */
[----:B------:R0:W-:Y:S03]  /*29210*/  STL.64 [R1+0x1478], R10 ;  /* 0x0014780a01007387 */ /* 0x0001e60000100a00 */
[----:B0-----:R-:W2:Y:S01]  /*29220*/  LDL.LU.64 R10, [R1+0x69b0] ;  /* 0x0069b000010a7983 */ /* 0x001ea20000300a00 */
[----:B------:R-:W2:Y:S01]  /*29230*/  LDL.LU.64 R8, [R1+0x69a8] ;  /* 0x0069a80001087983 */ /* 0x000ea20000300a00 */
[C---:B----4-:R-:W-:Y:S02]  /*29240*/  HMMA.16816.F32 R16, R20.reuse, R16, R12 ;  /* 0x000000101410723c */ /* 0x050fe4000000180c */
[----:B------:R-:W4:Y:S01]  /*29250*/  LDL.LU.64 R14, [R1+0x69a0] ;  /* 0x0069a000010e7983 */ /* 0x000f220000300a00 */
[----:B------:R-:W3:Y:S11]  /*29260*/  LDL.LU.64 R12, [R1+0x6998] ;  /* 0x00699800010c7983 */ /* 0x000ef60000300a00 */
[----:B------:R-:W-:Y:S09]  /*29270*/  @!UPT UIADD3 URZ, URZ, URZ, URZ ;  /* 0x0000003f3f3ff290 */ /* 0x000ff2000fffe03f */
[----:B------:R0:W-:Y:S01]  /*29280*/  STL.64 [R1+0x1450], R16 ;  /* 0x0014501001007387 */ /* 0x0001e20000100a00 */
[----:B------:R1:W-:Y:S03]  /*29290*/  STL.64 [R1+0x1458], R18 ;  /* 0x0014581201007387 */ /* 0x0003e60000100a00 */
[----:B0-----:R-:W2:Y:S01]  /*292a0*/  LDL.LU.64 R16, [R1+0x960] ;  /* 0x0009600001107983 */ /* 0x001ea20000300a00 */
[----:B-1----:R-:W2:Y:S01]  /*292b0*/  LDL.LU.64 R18, [R1+0x968] ;  /* 0x0009680001127983 */ /* 0x002ea20000300a00 */
[----:B---3--:R-:W-:Y:S11]  /*292c0*/  HMMA.16816.F32 R4, R20, R12, R4 ;  /* 0x0000000c1404723c */ /* 0x008ff60000001804 */
[----:B------:R-:W-:Y:S11]  /*292d0*/  @!UPT UIADD3 URZ, URZ, URZ, URZ ;  /* 0x0000003f3f3ff290 */ /* 0x000ff6000fffe03f */
[----:B------:R-:W-:Y:S01]  /*292e0*/  @!UPT UIADD3 URZ, URZ, URZ, URZ ;  /* 0x0000003f3f3ff290 */ /* 0x000fe2000fffe03f */
[----:B------:R-:W-:Y:S01]  /*292f0*/  STL.64 [R1+0xf90], R4 ;  /* 0x000f900401007387 */ /* 0x000fe20000100a00 */
[----:B------:R0:W-:Y:S03]  /*29300*/  STL.64 [R1+0xf98], R6 ;  /* 0x000f980601007387 */ /* 0x0001e60000100a00 */
[----:B0-----:R-:W3:Y:S01]  /*29310*/  LDL.LU.64 R6, [R1+0x6990] ;  /* 0x0069900001067983 */ /* 0x001ee20000300a00 */
[----:B------:R-:W2:Y:S02]  /*29320*/  LDL.LU.64 R4, [R1+0x6988] ;  /* 0x0069880001047983 */ /* 0x000ea40000300a00 */
[----:B------:R-:W-:Y:S02]  /*29330*/  IMAD.MOV.U32 R24, RZ, RZ, R2 ;  /* 0x000000ffff187224 */ /* 0x000fe400078e0002 */
[----:B------:R-:W3:Y:S01]  /*29340*/  LDL.LU R2, [R1+0x6980] ;  /* 0x0069800001027983 */ /* 0x000ee20000300800 */
[----:B--2---:R-:W-:-:S03]  /*29350*/  IMAD.MOV.U32 R25, RZ, RZ, R4 ;  /* 0x000000ffff197224 */ /* 0x004fc600078e0004 */
[----:B------:R-:W2:Y:S02]  /*29360*/  LDL.LU R4, [R1+0x697c] ;  /* 0x00697c0001047983 */ /* 0x000ea40000300800 */
[----:B------:R-:W-:Y:S02]  /*29370*/  STL.64 [R1+0x68e8], R24 ;  /* 0x0068e81801007387 */ /* 0x000fe40000100a00 */
[----:B----4-:R-:W-:Y:S02]  /*29380*/  STL.64 [R1+0x6898], R14 ;  /* 0x0068980e01007387 */ /* 0x010fe40000100a00 */
[----:B------:R0:W-:Y:S02]  /*29390*/  STL.64 [R1+0x6890], R12 ;  /* 0x0068900c01007387 */ /* 0x0001e40000100a00 */
[----:B0-----:R-:W4:Y:S01]  /*293a0*/  LDL.LU.64 R12, [R1+0x970] ;  /* 0x00097000010c7983 */ /* 0x001f220000300a00 */
[----:B------:R-:W4:Y:S02]  /*293b0*/  LDL.LU.64 R14, [R1+0x978] ;  /* 0x00097800010e7983 */ /* 0x000f240000300a00 */
[----:B------:R-:W-:-:S02]  /*293c0*/  IMAD.MOV.U32 R24, RZ, RZ, R5 ;  /* 0x000000ffff187224 */ /* 0x000fc400078e0005 */
[----:B------:R-:W2:Y:S01]  /*293d0*/  LDL.LU R5, [R1+0x6978] ;  /* 0x0069780001057983 */ /* 0x000ea20000300800 */
[----:B------:R-:W-:Y:S01]  /*293e0*/  IMAD.MOV.U32 R25, RZ, RZ, R29 ;  /* 0x000000ffff197224 */ /* 0x000fe200078e001d */
[C---:B----4-:R-:W-:Y:S11]  /*293f0*/  HMMA.16816.F32 R12, R20.reuse, R8, R12 ;  /* 0x00000008140c723c */ /* 0x050ff6000000180c */
[----:B------:R-:W-:Y:S11]  /*29400*/  @!UPT UIADD3 URZ, URZ, URZ, URZ ;  /* 0x0000003f3f3ff290 */ /* 0x000ff6000fffe03f */
[----:B------:R-:W-:Y:S01]  /*29410*/  @!UPT UIADD3 URZ, URZ, URZ, URZ ;  /* 0x0000003f3f3ff290 */ /* 0x000fe2000fffe03f */
[----:B------:R-:W-:Y:S01]  /*29420*/  STL.64 [R1+0xf80], R12 ;  /* 0x000f800c01007387 */ /* 0x000fe20000100a00 */
[----:B------:R2:W-:Y:S02]  /*29430*/  STL.64 [R1+0xf88], R14 ;  /* 0x000f880e01007387 */ /* 0x0005e40000100a00 */
[----:B------:R-:W4:Y:S01]  /*29440*/  LDL.LU R29, [R1+0x6974] ;  /* 0x00697400011d7983 */ /* 0x000f220000300800 */
[----:B--2---:R-:W-:Y:S01]  /*29450*/  HMMA.16816.F32 R12, R20, R4, R16 ;  /* 0x00000004140c723c */ /* 0x004fe20000001810 */
[----:B------:R0:W-:Y:S04]  /*29460*/  STL.64 [R1+0x6900], R24 ;  /* 0x0069001801007387 */ /* 0x0001e80000100a00 */
[----:B0-----:R-:W2:Y:S04]  /*29470*/  LDL R24, [R1+0x30] ;  /* 0x0000300001187983 */ /* 0x001ea80000100800 */
[----:B------:R-:W2:Y:S01]  /*29480*/  LDL R25, [R1+0x34] ;  /* 0x0000340001197983 */ /* 0x000ea20000100800 */
[----:B------:R-:W-:Y:S02]  /*29490*/  STL.64 [R1+0x6888], R10 ;  /* 0x0068880a01007387 */ /* 0x000fe40000100a00 */
[----:B------:R0:W-:Y:S02]  /*294a0*/  STL.64 [R1+0x6880], R8 ;  /* 0x0068800801007387 */ /* 0x0001e40000100a00 */
[----:B0-----:R-:W2:Y:S01]  /*294b0*/  LDL.LU.64 R8, [R1+0x950] ;  /* 0x0009500001087983 */ /* 0x001ea20000300a00 */
[----:B------:R-:W2:Y:S02]  /*294c0*/  LDL.LU.64 R10, [R1+0x958] ;  /* 0x00095800010a7983 */ /* 0x000ea40000300a00 */
[----:B------:R-:W-:Y:S06]  /*294d0*/  STL.64 [R1+0x68b0], R4 ;  /* 0x0068b00401007387 */ /* 0x000fec0000100a00 */
[----:B------:R-:W-:Y:S01]  /*294e0*/  STL.64 [R1+0xf60], R12 ;  /* 0x000f600c01007387 */ /* 0x000fe20000100a00 */
[----:B------:R-:W-:Y:S04]  /*294f0*/  STL.64 [R1+0xf68], R14 ;  /* 0x000f680e01007387 */ /* 0x000fe80000100a00 */
[----:B----4-:R-:W0:Y:S04]  /*29500*/  LDSM.16.MT88.4 R16, [R29+0x180] ;  /* 0x000180001d10783b */ /* 0x010e280000004200 */
[----:B0-----:R-:W-:Y:S01]  /*29510*/  STL.64 [R1+0x67d8], R18 ;  /* 0x0067d81201007387 */ /* 0x001fe20000100a00 */
[----:B------:R0:W-:Y:S02]  /*29520*/  STL.64 [R1+0x67d0], R16 ;  /* 0x0067d01001007387 */ /* 0x0001e40000100a00 */
[----:B0-----:R-:W-:-:S02]  /*29530*/  IMAD.MOV.U32 R16, RZ, RZ, R27 ;  /* 0x000000ffff107224 */ /* 0x001fc400078e001b */
[----:B------:R-:W-:-:S05]  /*29540*/  IMAD.MOV.U32 R17, RZ, RZ, R26 ;  /* 0x000000ffff117224 */ /* 0x000fca00078e001a */
[----:B------:R-:W-:Y:S01]  /*29550*/  STL.64 [R1+0x68e0], R16 ;  /* 0x0068e01001007387 */ /* 0x000fe20000100a00 */
[----:B------:R-:W4:Y:S01]  /*29560*/  LDL.64 R12, [R1] ;  /* 0x00000000010c7983 */ /* 0x000f220000100a00 */
[----:B--2---:R-:W-:Y:S02]  /*29570*/  HMMA.16816.F32 R8, R20, R24, R8 ;  /* 0x000000181408723c */ /* 0x004fe40000001808 */
[----:B----4-:R-:W-:Y:S01]  /*29580*/  STL.64 [R1+0x68b8], R12 ;  /* 0x0068b80c01007387 */ /* 0x010fe20000100a00 */
[----:B------:R-:W2:Y:S02]  /*29590*/  LDL.LU.64 R24, [R1+0x8f0] ;  /* 0x0008f00001187983 */ /* 0x000ea40000300a00 */
[----:B------:R-:W4:Y:S11]  /*295a0*/  LDL.LU.64 R26, [R1+0x8f8] ;  /* 0x0008f800011a7983 */ /* 0x000f360000300a00 */
[----:B------:R-:W-:Y:S07]  /*295b0*/  @!UPT UIADD3 URZ, URZ, URZ, URZ ;  /* 0x0000003f3f3ff290 */ /* 0x000fee000fffe03f */
[----:B------:R-:W-:Y:S01]  /*295c0*/  STL.64 [R1+0xf50], R8 ;  /* 0x000f500801007387 */ /* 0x000fe20000100a00 */
[----:B------:R-:W-:Y:S04]  /*295d0*/  STL.64 [R1+0xf58], R10 ;  /* 0x000f580a01007387 */ /* 0x000fe80000100a00 */
[----:B----4-:R-:W-:Y:S01]  /*295e0*/  STL.64 [R1+0x6910], R26 ;  /* 0x0069101a01007387 */ /* 0x010fe20000100a00 */
[----:B--2---:R0:W-:Y:S02]  /*295f0*/  STL.64 [R1+0x6908], R24 ;  /* 0x0069081801007387 */ /* 0x0041e40000100a00 */
[----:B0-----:R-:W-:Y:S02]  /*29600*/  IMAD.MOV.U32 R24, RZ, RZ, R0 ;  /* 0x000000ffff187224 */ /* 0x001fe400078e0000 */
[----:B------:R-:W2:Y:S01]  /*29610*/  LDL.LU R0, [R1+0x6970] ;  /* 0x0069700001007983 */ /* 0x000ea20000300800 */
[----:B------:R-:W4:Y:S03]  /*29620*/  LDL R25, [R1+0x124] ;  /* 0x0001240001197983 */ /* 0x000f260000100800 */
[----:B----4-:R0:W-:Y:S02]  /*29630*/  STL.64 [R1+0x6928], R24 ;  /* 0x0069281801007387 */ /* 0x0101e40000100a00 */
[----:B0-----:R-:W-:-:S02]  /*29640*/  IMAD.MOV.U32 R24, RZ, RZ, R28 ;  /* 0x000000ffff187224 */ /* 0x001fc400078e001c */
[----:B---3--:R-:W-:-:S05]  /*29650*/  IMAD.MOV.U32 R25, RZ, RZ, R7 ;  /* 0x000000ffff197224 */ /* 0x008fca00078e0007 */
[----:B------:R0:W-:Y:S02]  /*29660*/  STL.64 [R1+0x6940], R24 ;  /* 0x0069401801007387 */ /* 0x0001e40000100a00 */
[----:B0-----:R-:W-:Y:S02]  /*29670*/  IMAD.MOV.U32 R24, RZ, RZ, R6 ;  /* 0x000000ffff187224 */ /* 0x001fe400078e0006 */
[----:B------:R-:W-:-:S05]  /*29680*/  IMAD.MOV.U32 R25, RZ, RZ, R3 ;  /* 0x000000ffff197224 */ /* 0x000fca00078e0003 */
[----:B------:R-:W-:Y:S01]  /*29690*/  STL.64 [R1+0x6958], R24 ;  /* 0x0069581801007387 */ /* 0x000fe20000100a00 */
[----:B------:R-:W3:Y:S02]  /*296a0*/  LDL.LU.64 R16, [R1+0x890] ;  /* 0x0008900001107983 */ /* 0x000ee40000300a00 */
[----:B------:R-:W4:Y:S02]  /*296b0*/  LDL.LU.64 R18, [R1+0x898] ;  /* 0x0008980001127983 */ /* 0x000f240000300a00 */
[----:B----4-:R-:W-:Y:S01]  /*296c0*/  STL.64 [R1+0x68f8], R18 ;  /* 0x0068f81201007387 */ /* 0x010fe20000100a00 */
[----:B---3--:R0:W-:Y:S03]  /*296d0*/  STL.64 [R1+0x68f0], R16 ;  /* 0x0068f01001007387 */ /* 0x0081e60000100a00 */
[----:B0-----:R-:W3:Y:S01]  /*296e0*/  LDL.LU.64 R16, [R1+0x8d0] ;  /* 0x0008d00001107983 */ /* 0x001ee20000300a00 */
[----:B------:R-:W4:Y:S03]  /*296f0*/  LDL.LU.64 R18, [R1+0x8d8] ;  /* 0x0008d80001127983 */ /* 0x000f260000300a00 */
        /* <DEDUP_REMOVED lines=11> */
[----:B------:R-:W4:Y:S02]  /*297b0*/  LDL.LU.64 R18, [R1+0x938] ;  /* 0x0009380001127983 */ /* 0x000f240000300a00 */
[----:B------:R-:W-:-:S02]  /*297c0*/  IMAD.MOV.U32 R24, RZ, RZ, R2 ;  /* 0x000000ffff187224 */ /* 0x000fc400078e0002 */
[----:B--2---:R-:W-:Y:S01]  /*297d0*/  IMAD.MOV.U32 R25, RZ, RZ, R0 ;  /* 0x000000ffff197224 */ /* 0x004fe200078e0000 */
[----:B----4-:R-:W-:Y:S01]  /*297e0*/  STL.64 [R1+0x6968], R18 ;  /* 0x0069681201007387 */ /* 0x010fe20000100a00 */
[----:B---3--:R0:W-:Y:S03]  /*297f0*/  STL.64 [R1+0x6960], R16 ;  /* 0x0069601001007387 */ /* 0x0081e60000100a00 */
[----:B0-----:R-:W2:Y:S01]  /*29800*/  LDL.LU.64 R16, [R1+0x940] ;  /* 0x0009400001107983 */ /* 0x001ea20000300a00 */
[----:B------:R-:W2:Y:S02]  /*29810*/  LDL.LU.64 R18, [R1+0x948] ;  /* 0x0009480001127983 */ /* 0x000ea40000300a00 */
[----:B------:R-:W3:Y:S02]  /*29820*/  LDL.LU.64 R12, [R1+0x870] ;  /* 0x00087000010c7983 */ /* 0x000ee40000300a00 */
[----:B------:R-:W3:Y:S01]  /*29830*/  LDL.LU.64 R14, [R1+0x878] ;  /* 0x00087800010e7983 */ /* 0x000ee20000300a00 */
[----:B------:R-:W4:Y:S01]  /*29840*/  LDL.LU.64 R8, [R1+0x860] ;  /* 0x0008600001087983 */ /* 0x000f220000300a00 */
[----:B------:R-:W4:Y:S02]  /*29850*/  LDL.LU.64 R10, [R1+0x868] ;  /* 0x00086800010a7983 */ /* 0x000f240000300a00 */
[----:B------:R-:W3:Y:S01]  /*29860*/  LDL.64 R4, [R1+0x10] ;  /* 0x0000100001047983 */ /* 0x000ee20000100a00 */
[C---:B--2---:R-:W-:Y:S01]  /*29870*/  HMMA.16816.F32 R24, R20.reuse, R24, R16 ;  /* 0x000000181418723c */ /* 0x044fe20000001810 */
[----:B---3--:R0:W-:Y:S04]  /*29880*/  STL.64 [R1+0x68c0], R4 ;  /* 0x0068c00401007387 */ /* 0x0081e80000100a00 */
[----:B0-----:R-:W2:Y:S01]  /*29890*/  LDL.64 R4, [R1+0x110] ;  /* 0x0001100001047983 */ /* 0x001ea20000100a00 */
[----:B------:R-:W3:Y:S02]  /*298a0*/  LDL.LU.64 R18, [R1+0x6968] ;  /* 0x0069680001127983 */ /* 0x000ee40000300a00 */
[----:B------:R-:W3:Y:S11]  /*298b0*/  LDL.LU.64 R16, [R1+0x6960] ;  /* 0x0069600001107983 */ /* 0x000ef60000300a00 */
[----:B------:R-:W-:Y:S04]  /*298c0*/  @!UPT UIADD3 URZ, URZ, URZ, URZ ;  /* 0x0000003f3f3ff290 */ /* 0x000fe8000fffe03f */
[----:B------:R0:W-:Y:S01]  /*298d0*/  STL.64 [R1+0xf40], R24 ;  /* 0x000f401801007387 */ /* 0x0001e20000100a00 */
[----:B------:R3:W-:Y:S03]  /*298e0*/  STL.64 [R1+0xf48], R26 ;  /* 0x000f481a01007387 */ /* 0x0007e60000100a00 */
[----:B0-----:R-:W3:Y:S02]  /*298f0*/  LDL.LU.64 R24, [R1+0x6958] ;  /* 0x0069580001187983 */ /* 0x001ee40000300a00 */
[C---:B---3--:R-:W-:Y:S02]  /*29900*/  HMMA.16816.F32 R24, R20.reuse, R24, R16 ;  /* 0x000000181418723c */ /* 0x048fe40000001810 */
[----:B------:R-:W3:Y:S01]  /*29910*/  LDL.LU.64 R18, [R1+0x6950] ;  /* 0x0069500001127983 */ /* 0x000ee20000300a00 */
[----:B------:R-:W3:Y:S11]  /*29920*/  LDL.LU.64 R16, [R1+0x6948] ;  /* 0x0069480001107983 */ /* 0x000ef60000300a00 */
[----:B------:R-:W-:Y:S09]  /*29930*/  @!UPT UIADD3 URZ, URZ, URZ, URZ ;  /* 0x0000003f3f3ff290 */ /* 0x000ff2000fffe03f */
        /* <DEDUP_REMOVED lines=14> */
[----:B------:R-:W-:Y:S01]  /*29a20*/  STL.64 [R1+0xef0], R24 ;  /* 0x000ef01801007387 */ /* 0x000fe20000100a00 */
[----:B------:R0:W-:Y:S03]  /*29a30*/  STL.64 [R1+0xef8], R26 ;  /* 0x000ef81a01007387 */ /* 0x0001e60000100a00 */
[----:B0-----:R-:W2:Y:S01]  /*29a40*/  LDL.LU.64 R26, [R1+0x6910] ;  /* 0x00691000011a7983 */ /* 0x001ea20000300a00 */
[----:B------:R-:W2:Y:S02]  /*29a50*/  LDL.LU.64 R24, [R1+0x6908] ;  /* 0x0069080001187983 */ /* 0x000ea40000300a00 */
[C---:B--2---:R-:W-:Y:S11]  /*29a60*/  HMMA.16816.F32 R24, R20.reuse, R4, R24 ;  /* 0x000000041418723c */ /* 0x044ff60000001818 */
[----:B------:R-:W-:Y:S11]  /*29a70*/  @!UPT UIADD3 URZ, URZ, URZ, URZ ;  /* 0x0000003f3f3ff290 */ /* 0x000ff6000fffe03f */
[----:B------:R-:W-:Y:S01]  /*29a80*/  @!UPT UIADD3 URZ, URZ, URZ, URZ ;  /* 0x0000003f3f3ff290 */ /* 0x000fe2000fffe03f */
[----:B------:R0:W-:Y:S01]  /*29a90*/  STL.64 [R1+0xed0], R24 ;  /* 0x000ed01801007387 */ /* 0x0001e20000100a00 */
[----:B------:R3:W-:Y:S03]  /*29aa0*/  STL.64 [R1+0xed8], R26 ;  /* 0x000ed81a01007387 */ /* 0x0007e60000100a00 */
[----:B0-----:R-:W3:Y:S01]  /*29ab0*/  LDL.LU.64 R24, [R1+0x6900] ;  /* 0x0069000001187983 */ /* 0x001ee20000300a00 */
[----:B------:R-:W-:Y:S02]  /*29ac0*/  IMAD.MOV.U32 R2, RZ, RZ, R4 ;  /* 0x000000ffff027224 */ /* 0x000fe400078e0004 */
[----:B------:R-:W-:Y:S02]  /*29ad0*/  IMAD.MOV.U32 R0, RZ, RZ, R5 ;  /* 0x000000ffff007224 */ /* 0x000fe400078e0005 */
[----:B------:R-:W2:Y:S01]  /*29ae0*/  LDL.LU.64 R4, [R1+0x910] ;  /* 0x0009100001047983 */ /* 0x000ea20000300a00 */
[----:B------:R-:W2:Y:S02]  /*29af0*/  LDL.LU.64 R6, [R1+0x918] ;  /* 0x0009180001067983 */ /* 0x000ea40000300a00 */
[----:B------:R-:W-:Y:S01]  /*29b00*/  STL [R1+0x687c], R2 ;  /* 0x00687c0201007387 */ /* 0x000fe20000100800 */
[C---:B---3--:R-:W-:Y:S01]  /*29b10*/  HMMA.16816.F32 R24, R20.reuse, R24, R16 ;  /* 0x000000181418723c */ /* 0x048fe20000001810 */
[----:B------:R-:W3:Y:S01]  /*29b20*/  LDL.LU.64 R18, [R1+0x68f8] ;  /* 0x0068f80001127983 */ /* 0x000ee20000300a00 */
[----:B------:R-:W3:Y:S11]  /*29b30*/  LDL.LU.64 R16, [R1+0x68f0] ;  /* 0x0068f00001107983 */ /* 0x000ef60000300a00 */
[----:B------:R-:W-:Y:S10]  /*29b40*/  @!UPT UIADD3 URZ, URZ, URZ, URZ ;  /* 0x0000003f3f3ff290 */ /* 0x000ff4000fffe03f */
[----:B------:R0:W-:Y:S01]  /*29b50*/  STL.64 [R1+0xeb0], R24 ;  /* 0x000eb01801007387 */ /* 0x0001e20000100a00 */
[----:B------:R3:W-:Y:S03]  /*29b60*/  STL.64 [R1+0xeb8], R26 ;  /* 0x000eb81a01007387 */ /* 0x0007e60000100a00 */
[----:B0-----:R-:W3:Y:S02]  /*29b70*/  LDL.LU.64 R24, [R1+0x68e8] ;  /* 0x0068e80001187983 */ /* 0x001ee40000300a00 */
[C---:B---3--:R-:W-:Y:S02]  /*29b80*/  HMMA.16816.F32 R24, R20.reuse, R24, R16 ;  /* 0x000000181418723c */ /* 0x048fe40000001810 */
[----:B------:R-:W4:Y:S11]  /*29b90*/  LDL.LU.64 R16, [R1+0x68e0] ;  /* 0x0068e00001107983 */ /* 0x000f360000300a00 */
[----:B------:R-:W-:Y:S10]  /*29ba0*/  @!UPT UIADD3 URZ, URZ, URZ, URZ ;  /* 0x0000003f3f3ff290 */ /* 0x000ff4000fffe03f */
[----:B------:R0:W-:Y:S01]  /*29bb0*/  STL.64 [R1+0xea0], R24 ;  /* 0x000ea01801007387 */ /* 0x0001e20000100a00 */
[----:B------:R1:W-:Y:S03]  /*29bc0*/  STL.64 [R1+0xea8], R26 ;  /* 0x000ea81a01007387 */ /* 0x0003e60000100a00 */
[----:B0-----:R-:W3:Y:S01]  /*29bd0*/  LDL.LU.64 R24, [R1+0x68d8] ;  /* 0x0068d80001187983 */ /* 0x001ee20000300a00 */
[C---:B----4-:R-:W-:Y:S08]  /*29be0*/  HMMA.16816.F32 R8, R20.reuse, R16, R8 ;  /* 0x000000101408723c */ /* 0x050ff00000001808 */
[----:B---3--:R-:W-:Y:S01]  /*29bf0*/  HMMA.16816.F32 R12, R20, R24, R12 ;  /* 0x00000018140c723c */ /* 0x008fe2000000180c */
[----:B------:R-:W-:-:S02]  /*29c00*/  IMAD.MOV.U32 R19, RZ, RZ, R24 ;  /* 0x000000ffff137224 */ /* 0x000fc400078e0018 */
[----:B------:R-:W-:Y:S11]  /*29c10*/  IMAD.MOV.U32 R18, RZ, RZ, R25 ;  /* 0x000000ffff127224 */ /* 0x000ff600078e0019 */
[----:B------:R-:W-:Y:S09]  /*29c20*/  @!UPT UIADD3 URZ, URZ, URZ, URZ ;  /* 0x0000003f3f3ff290 */ /* 0x000ff2000fffe03f */
[----:B------:R0:W-:Y:S01]  /*29c30*/  STL.64 [R1+0xe90], R12 ;  /* 0x000e900c01007387 */ /* 0x0001e20000100a00 */
[----:B------:R3:W-:Y:S02]  /*29c40*/  STL.64 [R1+0xe98], R14 ;  /* 0x000e980e01007387 */ /* 0x0007e40000100a00 */
[----:B-1----:R-:W2:Y:S02]  /*29c50*/  LDL.LU.64 R26, [R1+0x68d0] ;  /* 0x0068d000011a7983 */ /* 0x002ea40000300a00 */
[----:B------:R-:W2:Y:S01]  /*29c60*/  LDL.LU.64 R24, [R1+0x68c8] ;  /* 0x0068c80001187983 */ /* 0x000ea20000300a00 */
[----:B------:R-:W2:Y:S04]  /*29c70*/  LDL.64 R20, [R1+0x20] ;  /* 0x0000200001147983 */ /* 0x000ea80000100a00 */
[----:B0-----:R-:W4:Y:S01]  /*29c80*/  LDL.LU.64 R12, [R1+0x8e0] ;  /* 0x0008e000010c7983 */ /* 0x001f220000300a00 */
[----:B------:R0:W-:Y:S02]  /*29c90*/  STL.64 [R1+0xe70], R8 ;  /* 0x000e700801007387 */ /* 0x0001e40000100a00 */
[----:B------:R1:W-:Y:S02]  /*29ca0*/  STL.64 [R1+0xe78], R10 ;  /* 0x000e780a01007387 */ /* 0x0003e40000100a00 */
[----:B---3--:R-:W4:Y:S01]  /*29cb0*/  LDL.LU.64 R14, [R1+0x8e8] ;  /* 0x0008e800010e7983 */ /* 0x008f220000300a00 */
[----:B0-----:R-:W3:Y:S01]  /*29cc0*/  LDL.LU.64 R8, [R1+0x880] ;  /* 0x0008800001087983 */ /* 0x001ee20000300a00 */
[----:B-1----:R-:W3:Y:S01]  /*29cd0*/  LDL.LU.64 R10, [R1+0x888] ;  /* 0x00088800010a7983 */ /* 0x002ee20000300a00 */
[C---:B--2---:R-:W-:Y:S02]  /*29ce0*/  HMMA.16816.F32 R4, R24.reuse, R20, R4 ;  /* 0x000000141804723c */ /* 0x044fe40000001804 */
[----:B---3--:R-:W-:Y:S01]  /*29cf0*/  STL.64 [R1+0x68a8], R10 ;  /* 0x0068a80a01007387 */ /* 0x008fe20000100a00 */
[----:B------:R0:W-:Y:S03]  /*29d00*/  STL.64 [R1+0x68a0], R8 ;  /* 0x0068a00801007387 */ /* 0x0001e60000100a00 */
[----:B0-----:R-:W2:Y:S01]  /*29d10*/  LDL.LU.64 R8, [R1+0x8a0] ;  /* 0x0008a00001087983 */ /* 0x001ea20000300a00 */
[----:B------:R-:W2:Y:S02]  /*29d20*/  LDL.LU.64 R10, [R1+0x8a8] ;  /* 0x0008a800010a7983 */ /* 0x000ea40000300a00 */
[----:B------:R-:W-:Y:S11]  /*29d30*/  STL.64 [R1+0x67e8], R16 ;  /* 0x0067e81001007387 */ /* 0x000ff60000100a00 */
[----:B------:R-:W-:Y:S03]  /*29d40*/  @!UPT UIADD3 URZ, URZ, URZ, URZ ;  /* 0x0000003f3f3ff290 */ /* 0x000fe6000fffe03f */
[----:B------:R0:W-:Y:S01]  /*29d50*/  STL.64 [R1+0xe60], R4 ;  /* 0x000e600401007387 */ /* 0x0001e20000100a00 */
[----:B------:R-:W-:Y:S04]  /*29d60*/  STL.64 [R1+0xe68], R6 ;  /* 0x000e680601007387 */ /* 0x000fe80000100a00 */
[----:B0-----:R-:W4:Y:S01]  /*29d70*/  LDL.LU.64 R4, [R1+0x68c0] ;  /* 0x0068c00001047983 */ /* 0x001f220000300a00 */
[----:B------:R-:W-:Y:S02]  /*29d80*/  IMAD.MOV.U32 R17, RZ, RZ, R20 ;  /* 0x000000ffff117224 */ /* 0x000fe400078e0014 */
[----:B------:R-:W-:Y:S02]  /*29d90*/  IMAD.MOV.U32 R16, RZ, RZ, R21 ;  /* 0x000000ffff107224 */ /* 0x000fe400078e0015 */
[----:B------:R-:W3:Y:S01]  /*29da0*/  LDL.LU.64 R20, [R1+0x840] ;  /* 0x0008400001147983 */ /* 0x000ee20000300a00 */
[----:B------:R-:W3:Y:S02]  /*29db0*/  LDL.LU.64 R22, [R1+0x848] ;  /* 0x0008480001167983 */ /* 0x000ee40000300a00 */
[----:B------:R-:W-:Y:S02]  /*29dc0*/  STL.64 [R1+0x6868], R18 ;  /* 0x0068681201007387 */ /* 0x000fe40000100a00 */
[----:B------:R0:W-:Y:S02]  /*29dd0*/  STL.64 [R1+0x6860], R16 ;  /* 0x0068601001007387 */ /* 0x0001e40000100a00 */
[----:B0-----:R-:W2:Y:S01]  /*29de0*/  LDL.LU.64 R16, [R1+0x850] ;  /* 0x0008500001107983 */ /* 0x001ea20000300a00 */
[----:B------:R-:W2:Y:S01]  /*29df0*/  LDL.LU.64 R18, [R1+0x858] ;  /* 0x0008580001127983 */ /* 0x000ea20000300a00 */
[C---:B----4-:R-:W-:Y:S11]  /*29e00*/  HMMA.16816.F32 R12, R24.reuse, R4, R12 ;  /* 0x00000004180c723c */ /* 0x050ff6000000180c */
[----:B------:R-:W-:Y:S11]  /*29e10*/  @!UPT UIADD3 URZ, URZ, URZ, URZ ;  /* 0x0000003f3f3ff290 */ /* 0x000ff6000fffe03f */
[----:B------:R-:W-:Y:S01]  /*29e20*/  @!UPT UIADD3 URZ, URZ, URZ, URZ ;  /* 0x0000003f3f3ff290 */ /* 0x000fe2000fffe03f */
[----:B------:R0:W-:Y:S01]  /*29e30*/  STL.64 [R1+0xe50], R12 ;  /* 0x000e500c01007387 */ /* 0x0001e20000100a00 */
[----:B------:R-:W-:Y:S03]  /*29e40*/  STL.64 [R1+0xe58], R14 ;  /* 0x000e580e01007387 */ /* 0x000fe60000100a00 */
[----:B0-----:R-:W2:Y:S01]  /*29e50*/  LDL.LU.64 R12, [R1+0x68b8] ;  /* 0x0068b800010c7983 */ /* 0x001ea20000300a00 */
[----:B------:R-:W-:Y:S02]  /*29e60*/  IMAD.MOV.U32 R28, RZ, RZ, R4 ;  /* 0x000000ffff1c7224 */ /* 0x000fe400078e0004 */
[----:B------:R-:W-:Y:S02]  /*29e70*/  IMAD.MOV.U32 R7, RZ, RZ, R5 ;  /* 0x000000ffff077224 */ /* 0x000fe400078e0005 */
[----:B------:R-:W3:Y:S01]  /*29e80*/  LDL.LU.64 R4, [R1+0x68b0] ;  /* 0x0068b00001047983 */ /* 0x000ee20000300a00 */
[----:B--2---:R-:W-:Y:S01]  /*29e90*/  HMMA.16816.F32 R8, R24, R12, R8 ;  /* 0x0000000c1808723c */ /* 0x004fe20000001808 */
[----:B------:R-:W-:-:S02]  /*29ea0*/  IMAD.MOV.U32 R2, RZ, RZ, R12 ;  /* 0x000000ffff027224 */ /* 0x000fc400078e000c */
[----:B------:R-:W-:Y:S11]  /*29eb0*/  IMAD.MOV.U32 R3, RZ, RZ, R13 ;  /* 0x000000ffff037224 */ /* 0x000ff600078e000d */
[----:B------:R-:W-:Y:S09]  /*29ec0*/  @!UPT UIADD3 URZ, URZ, URZ, URZ ;  /* 0x0000003f3f3ff290 */ /* 0x000ff2000fffe03f */
[----:B------:R-:W-:Y:S01]  /*29ed0*/  STL.64 [R1+0xe40], R8 ;  /* 0x000e400801007387 */ /* 0x000fe20000100a00 */
[----:B------:R0:W-:Y:S03]  /*29ee0*/  STL.64 [R1+0xe48], R10 ;  /* 0x000e480a01007387 */ /* 0x0001e60000100a00 */
[----:B0-----:R-:W2:Y:S01]  /*29ef0*/  LDL.LU.64 R10, [R1+0x68a8] ;  /* 0x0068a800010a7983 */ /* 0x001ea20000300a00 */
[----:B------:R-:W2:Y:S02]  /*29f00*/  LDL.LU.64 R8, [R1+0x68a0] ;  /* 0x0068a00001087983 */ /* 0x000ea40000300a00 */
[----:B------:R-:W4:Y:S02]  /*29f10*/  LDL.LU.64 R14, [R1+0x6898] ;  /* 0x00689800010e7983 */ /* 0x000f240000300a00 */
[----:B------:R-:W2:Y:S02]  /*29f20*/  LDL.LU.64 R12, [R1+0x6890] ;  /* 0x00689000010c7983 */ /* 0x000ea40000300a00 */
[C---:B--2---:R-:W-:Y:S11]  /*29f30*/  HMMA.16816.F32 R8, R24.reuse, R12, R8 ;  /* 0x0000000c1808723c */ /* 0x044ff60000001808 */
[----:B------:R-:W-:Y:S11]  /*29f40*/  @!UPT UIADD3 URZ, URZ, URZ, URZ ;  /* 0x0000003f3f3ff290 */ /* 0x000ff6000fffe03f */
[----:B------:R-:W-:Y:S01]  /*29f50*/  @!UPT UIADD3 URZ, URZ, URZ, URZ ;  /* 0x0000003f3f3ff290 */ /* 0x000fe2000fffe03f */
[----:B------:R-:W-:Y:S01]  /*29f60*/  STL.64 [R1+0xe30], R8 ;  /* 0x000e300801007387 */ /* 0x000fe20000100a00 */
[----:B------:R0:W-:Y:S03]  /*29f70*/  STL.64 [R1+0xe38], R10 ;  /* 0x000e380a01007387 */ /* 0x0001e60000100a00 */
[----:B0-----:R-:W2:Y:S01]  /*29f80*/  LDL.LU.64 R10, [R1+0x6888] ;  /* 0x00688800010a7983 */ /* 0x001ea20000300a00 */
[----:B------:R-:W3:Y:S02]  /*29f90*/  LDL.LU.64 R8, [R1+0x6880] ;  /* 0x0068800001087983 */ /* 0x000ee40000300a00 */
[----:B----4-:R-:W-:Y:S02]  /*29fa0*/  STL.64 [R1+0x6788], R14 ;  /* 0x0067880e01007387 */ /* 0x010fe40000100a00 */
[----:B------:R3:W-:Y:S01]  /*29fb0*/  STL.64 [R1+0x6780], R12 ;  /* 0x0067800c01007387 */ /* 0x0007e20000100a00 */
[----:B--2---:R-:W-:Y:S01]  /*29fc0*/  STL.64 [R1+0x6778], R10 ;  /* 0x0067780a01007387 */ /* 0x004fe20000100a00 */
[C---:B---3--:R-:W-:Y:S01]  /*29fd0*/  HMMA.16816.F32 R12, R24.reuse, R8, R16 ;  /* 0x00000008180c723c */ /* 0x048fe20000001810 */
[----:B------:R0:W-:Y:S07]  /*29fe0*/  STL.64 [R1+0x6770], R8 ;  /* 0x0067700801007387 */ /* 0x0001ee0000100a00 */
[----:B0-----:R-:W-:Y:S01]  /*29ff0*/  HMMA.16816.F32 R8, R24, R4, R20 ;  /* 0x000000041808723c */ /* 0x001fe20000001814 */
[----:B------:R-:W0:Y:S11]  /*2a000*/  LDSM.16.MT88.4 R20, [R29+0x200] ;  /* 0x000200001d14783b */ /* 0x000e360000004200 */
[----:B------:R-:W-:Y:S03]  /*2a010*/  @!UPT UIADD3 URZ, URZ, URZ, URZ ;  /* 0x0000003f3f3ff290 */ /* 0x000fe6000fffe03f */
[----:B------:R-:W-:Y:S01]  /*2a020*/  STL.64 [R1+0xe20], R12 ;  /* 0x000e200c01007387 */ /* 0x000fe20000100a00 */
[----:B------:R-:W-:Y:S02]  /*2a030*/  STL.64 [R1+0xe28], R14 ;  /* 0x000e280e01007387 */ /* 0x000fe40000100a00 */
[----:B------:R-:W-:Y:S02]  /*2a040*/  STL [R1+0x6878], R7 ;  /* 0x0068780701007387 */ /* 0x000fe40000100800 */
[----:B------:R1:W-:Y:S03]  /*2a050*/  STL.64 [R1+0x6870], R4 ;  /* 0x0068700401007387 */ /* 0x0003e60000100a00 */
[----:B------:R2:W-:Y:S01]  /*2a060*/  STL.64 [R1+0xe10], R8 ;  /* 0x000e100801007387 */ /* 0x0005e20000100a00 */
[----:B------:R-:W-:Y:S02]  /*2a070*/  STL.64 [R1+0xe18], R10 ;  /* 0x000e180a01007387 */ /* 0x000fe40000100a00 */
[----:B-1----:R-:W3:Y:S02]  /*2a080*/  LDL.LU.64 R4, [R1+0x830] ;  /* 0x0008300001047983 */ /* 0x002ee40000300a00 */
[----:B------:R-:W3:Y:S01]  /*2a090*/  LDL.LU.64 R6, [R1+0x838] ;  /* 0x0008380001067983 */ /* 0x000ee20000300a00 */
[----:B------:R-:W4:Y:S01]  /*2a0a0*/  LDL.LU.64 R16, [R1+0x820] ;  /* 0x0008200001107983 */ /* 0x000f220000300a00 */
[----:B------:R-:W4:Y:S02]  /*2a0b0*/  LDL.LU.64 R18, [R1+0x828] ;  /* 0x0008280001127983 */ /* 0x000f240000300a00 */
[----:B------:R-:W-:Y:S02]  /*2a0c0*/  STL [R1+0x6760], R29 ;  /* 0x0067601d01007387 */ /* 0x000fe40000100800 */
[----:B------:R-:W-:-:S02]  /*2a0d0*/  IMAD.MOV.U32 R12, RZ, RZ, R2 ;  /* 0x000000ffff0c7224 */ /* 0x000fc400078e0002 */
[----:B------:R-:W-:Y:S01]  /*2a0e0*/  IMAD.MOV.U32 R13, RZ, RZ, R3 ;  /* 0x000000ffff0d7224 */ /* 0x000fe200078e0003 */
[----:B0-----:R-:W-:Y:S01]  /*2a0f0*/  STL.64 [R1+0x66c0], R22 ;  /* 0x0066c01601007387 */ /* 0x001fe20000100a00 */
[----:B------:R0:W-:Y:S02]  /*2a100*/  STL.64 [R1+0x66b8], R20 ;  /* 0x0066b81401007387 */ /* 0x0001e40000100a00 */
[----:B--2---:R-:W2:Y:S01]  /*2a110*/  LDL.64 R8, [R1+0x130] ;  /* 0x0001300001087983 */ /* 0x004ea20000100a00 */
[----:B0-----:R-:W2:Y:S04]  /*2a120*/  LDL R20, [R1+0x100] ;  /* 0x0001000001147983 */ /* 0x001ea80000100800 */
[----:B------:R-:W2:Y:S01]  /*2a130*/  LDL R21, [R1+0x104] ;  /* 0x0001040001157983 */ /* 0x000ea20000100800 */
[----:B------:R-:W2:Y:S02]  /*2a140*/  LDL.LU R2, [R1+0x687c] ;  /* 0x00687c0001027983 */ /* 0x000ea40000300800 */
[----:B------:R0:W-:Y:S02]  /*2a150*/  STL.64 [R1+0x67a0], R12 ;  /* 0x0067a00c01007387 */ /* 0x0001e40000100a00 */
[----:B0-----:R-:W3:Y:S02]  /*2a160*/  LDL.64 R12, [R1+0x30] ;  /* 0x00003000010c7983 */ /* 0x001ee40000100a00 */
[----:B---3--:R-:W-:Y:S11]  /*2a170*/  HMMA.16816.F32 R4, R24, R12, R4 ;  /* 0x0000000c1804723c */ /* 0x008ff60000001804 */
[----:B------:R-:W-:Y:S11]  /*2a180*/  @!UPT UIADD3 URZ, URZ, URZ, URZ ;  /* 0x0000003f3f3ff290 */ /* 0x000ff6000fffe03f */
[----:B------:R-:W-:Y:S01]  /*2a190*/  @!UPT UIADD3 URZ, URZ, URZ, URZ ;  /* 0x0000003f3f3ff290 */ /* 0x000fe2000fffe03f */
[----:B------:R-:W-:Y:S01]  /*2a1a0*/  STL.64 [R1+0xe00], R4 ;  /* 0x000e000401007387 */ /* 0x000fe20000100a00 */
[----:B------:R0:W-:Y:S03]  /*2a1b0*/  STL.64 [R1+0xe08], R6 ;  /* 0x000e080601007387 */ /* 0x0001e60000100a00 */
[----:B0-----:R-:W3:Y:S01]  /*2a1c0*/  LDL.LU R7, [R1+0x6878] ;  /* 0x0068780001077983 */ /* 0x001ee20000300800 */
[----:B------:R-:W-:Y:S02]  /*2a1d0*/  IMAD.MOV.U32 R6, RZ, RZ, R12 ;  /* 0x000000ffff067224 */ /* 0x000fe400078e000c */
[----:B------:R-:W-:Y:S02]  /*2a1e0*/  IMAD.MOV.U32 R3, RZ, RZ, R13 ;  /* 0x000000ffff037224 */ /* 0x000fe400078e000d */
[----:B------:R-:W-:Y:S01]  /*2a1f0*/  IMAD.MOV.U32 R12, RZ, RZ, R28 ;  /* 0x000000ffff0c7224 */ /* 0x000fe200078e001c */
[----:B------:R-:W2:Y:S01]  /*2a200*/  LDL.LU.64 R4, [R1+0x6870] ;  /* 0x0068700001047983 */ /* 0x000ea20000300a00 */
[----:B---3--:R-:W-:-:S05]  /*2a210*/  IMAD.MOV.U32 R13, RZ, RZ, R7 ;  /* 0x000000ffff0d7224 */ /* 0x008fca00078e0007 */
[----:B------:R0:W-:Y:S04]  /*2a220*/  STL.64 [R1+0x67b8], R12 ;  /* 0x0067b80c01007387 */ /* 0x0001e80000100a00 */
[----:B0-----:R-:W4:Y:S01]  /*2a230*/  LDL.64 R12, [R1+0x150] ;  /* 0x00015000010c7983 */ /* 0x001f220000100a00 */
[----:B------:R-:W-:Y:S02]  /*2a240*/  STL [R1+0x6768], R6 ;  /* 0x0067680601007387 */ /* 0x000fe40000100800 */
[----:B------:R-:W-:Y:S01]  /*2a250*/  STL [R1+0x6764], R3 ;  /* 0x0067640301007387 */ /* 0x000fe20000100800 */
[----:B----4-:R-:W-:Y:S11]  /*2a260*/  HMMA.16816.F32 R16, R24, R12, R16 ;  /* 0x0000000c1810723c */ /* 0x010ff60000001810 */
[----:B------:R-:W-:Y:S11]  /*2a270*/  @!UPT UIADD3 URZ, URZ, URZ, URZ ;  /* 0x0000003f3f3ff290 */ /* 0x000ff6000fffe03f */
[----:B------:R-:W-:Y:S01]  /*2a280*/  @!UPT UIADD3 URZ, URZ, URZ, URZ ;  /* 0x0000003f3f3ff290 */ /* 0x000fe2000fffe03f */
[----:B------:R-:W-:Y:S01]  /*2a290*/  STL.64 [R1+0xdf0], R16 ;  /* 0x000df01001007387 */ /* 0x000fe20000100a00 */
[----:B------:R0:W-:Y:S03]  /*2a2a0*/  STL.64 [R1+0xdf8], R18 ;  /* 0x000df81201007387 */ /* 0x0001e60000100a00 */
[----:B0-----:R-:W3:Y:S01]  /*2a2b0*/  LDL.LU.64 R18, [R1+0x6868] ;  /* 0x0068680001127983 */ /* 0x001ee20000300a00 */
[----:B------:R-:W4:Y:S02]  /*2a2c0*/  LDL.LU.64 R16, [R1+0x6860] ;  /* 0x0068600001107983 */ /* 0x000f240000300a00 */
[----:B------:R-:W-:Y:S02]  /*2a2d0*/  IMAD.MOV.U32 R7, RZ, RZ, R13 ;  /* 0x000000ffff077224 */ /* 0x000fe400078e000d */
[----:B------:R-:W-:-:S03]  /*2a2e0*/  IMAD.MOV.U32 R22, RZ, RZ, R12 ;  /* 0x000000ffff167224 */ /* 0x000fc600078e000c */
[----:B------:R-:W-:Y:S01]  /*2a2f0*/  STL [R1+0x6848], R7 ;  /* 0x0068480701007387 */ /* 0x000fe20000100800 */
[----:B--2---:R0:W-:Y:S03]  /*2a300*/  STL.64 [R1+0x6840], R4 ;  /* 0x0068400401007387 */ /* 0x0041e60000100a00 */
[----:B0-----:R-:W2:Y:S01]  /*2a310*/  LDL.LU.64 R4, [R1+0x800] ;  /* 0x0008000001047983 */ /* 0x001ea20000300a00 */
[----:B------:R-:W2:Y:S02]  /*2a320*/  LDL.LU.64 R6, [R1+0x808] ;  /* 0x0008080001067983 */ /* 0x000ea40000300a00 */
[----:B----4-:R-:W-:Y:S02]  /*2a330*/  IMAD.MOV.U32 R12, RZ, RZ, R17 ;  /* 0x000000ffff0c7224 */ /* 0x010fe400078e0011 */
[----:B------:R-:W-:Y:S02]  /*2a340*/  IMAD.MOV.U32 R13, RZ, RZ, R16 ;  /* 0x000000ffff0d7224 */ /* 0x000fe400078e0010 */
[----:B---3--:R-:W-:-:S02]  /*2a350*/  IMAD.MOV.U32 R16, RZ, RZ, R19 ;  /* 0x000000ffff107224 */ /* 0x008fc400078e0013 */
[----:B------:R-:W-:-:S05]  /*2a360*/  IMAD.MOV.U32 R17, RZ, RZ, R18 ;  /* 0x000000ffff117224 */ /* 0x000fca00078e0012 */
[----:B------:R0:W-:Y:S04]  /*2a370*/  STL.64 [R1+0x6800], R16 ;  /* 0x0068001001007387 */ /* 0x0001e80000100a00 */
[----:B0-----:R-:W3:Y:S04]  /*2a380*/  LDL.64 R16, [R1+0xf0] ;  /* 0x0000f00001107983 */ /* 0x001ee80000100a00 */
[----:B---3--:R0:W-:Y:S04]  /*2a390*/  STL.64 [R1+0x6818], R16 ;  /* 0x0068181001007387 */ /* 0x0081e80000100a00 */
[----:B0-----:R-:W3:Y:S01]  /*2a3a0*/  LDL.64 R16, [R1+0x140] ;  /* 0x0001400001107983 */ /* 0x001ee20000100a00 */
[----:B------:R0:W-:Y:S03]  /*2a3b0*/  STL.64 [R1+0x67e0], R12 ;  /* 0x0067e00c01007387 */ /* 0x0001e60000100a00 */
[----:B0-----:R-:W3:Y:S01]  /*2a3c0*/  LDL.LU.64 R12, [R1+0x810] ;  /* 0x00081000010c7983 */ /* 0x001ee20000300a00 */
[----:B------:R-:W3:Y:S01]  /*2a3d0*/  LDL.LU.64 R14, [R1+0x818] ;  /* 0x00081800010e7983 */ /* 0x000ee20000300a00 */
[C---:B--2---:R-:W-:Y:S01]  /*2a3e0*/  HMMA.16816.F32 R4, R24.reuse, R8, R4 ;  /* 0x000000081804723c */ /* 0x044fe20000001804 */
[----:B------:R-:W-:Y:S07]  /*2a3f0*/  STL [R1+0x676c], R22 ;  /* 0x00676c1601007387 */ /* 0x000fee0000100800 */
[----:B---3--:R-:W-:Y:S01]  /*2a400*/  HMMA.16816.F32 R12, R24, R16, R12 ;  /* 0x00000010180c723c */ /* 0x008fe2000000180c */
[----:B------:R-:W-:-:S02]  /*2a410*/  IMAD.MOV.U32 R23, RZ, RZ, R17 ;  /* 0x000000ffff177224 */ /* 0x000fc400078e0011 */
[----:B------:R-:W-:Y:S11]  /*2a420*/  IMAD.MOV.U32 R28, RZ, RZ, R16 ;  /* 0x000000ffff1c7224 */ /* 0x000ff600078e0010 */
[----:B------:R-:W-:Y:S09]  /*2a430*/  @!UPT UIADD3 URZ, URZ, URZ, URZ ;  /* 0x0000003f3f3ff290 */ /* 0x000ff2000fffe03f */
[----:B------:R-:W-:Y:S01]  /*2a440*/  STL.64 [R1+0xde0], R12 ;  /* 0x000de00c01007387 */ /* 0x000fe20000100a00 */
[----:B------:R-:W-:Y:S02]  /*2a450*/  STL.64 [R1+0xde8], R14 ;  /* 0x000de80e01007387 */ /* 0x000fe40000100a00 */
[----:B------:R-:W-:Y:S02]  /*2a460*/  STL [R1+0x6858], R23 ;  /* 0x0068581701007387 */ /* 0x000fe40000100800 */
[----:B------:R0:W-:Y:S01]  /*2a470*/  STL.64 [R1+0x6850], R20 ;  /* 0x0068501401007387 */ /* 0x0001e20000100a00 */
[----:B------:R1:W-:Y:S01]  /*2a480*/  STL.64 [R1+0xdd0], R4 ;  /* 0x000dd00401007387 */ /* 0x0003e20000100a00 */
[----:B------:R-:W-:Y:S03]  /*2a490*/  STL.64 [R1+0xdd8], R6 ;  /* 0x000dd80601007387 */ /* 0x000fe60000100a00 */
[----:B0-----:R-:W2:Y:S01]  /*2a4a0*/  LDL.LU.64 R20, [R1+0x7f0] ;  /* 0x0007f00001147983 */ /* 0x001ea20000300a00 */
[----:B------:R-:W2:Y:S02]  /*2a4b0*/  LDL.LU.64 R22, [R1+0x7f8] ;  /* 0x0007f80001167983 */ /* 0x000ea40000300a00 */
[----:B-1----:R-:W2:Y:S02]  /*2a4c0*/  LDL.64 R4, [R1+0x120] ;  /* 0x0001200001047983 */ /* 0x002ea40000100a00 */
[----:B------:R-:W3:Y:S01]  /*2a4d0*/  LDL.LU.64 R16, [R1+0x7d0] ;  /* 0x0007d00001107983 */ /* 0x000ee20000300a00 */
[----:B------:R-:W4:Y:S04]  /*2a4e0*/  LDL.LU.64 R18, [R1+0x7d8] ;  /* 0x0007d80001127983 */ /* 0x000f280000300a00 */
[----:B----4-:R-:W-:Y:S01]  /*2a4f0*/  STL.64 [R1+0x6828], R18 ;  /* 0x0068281201007387 */ /* 0x010fe20000100a00 */
[----:B---3--:R-:W-:Y:S02]  /*2a500*/  STL.64 [R1+0x6820], R16 ;  /* 0x0068201001007387 */ /* 0x008fe40000100a00 */
        /* <DEDUP_REMOVED lines=11> */
[----:B------:R-:W-:Y:S01]  /*2a5c0*/  IMAD.MOV.U32 R29, RZ, RZ, R9 ;  /* 0x000000ffff1d7224 */ /* 0x000fe200078e0009 */
[----:B----4-:R-:W-:Y:S01]  /*2a5d0*/  STL.64 [R1+0x6838], R14 ;  /* 0x0068380e01007387 */ /* 0x010fe20000100a00 */
[----:B---3--:R0:W-:Y:S03]  /*2a5e0*/  STL.64 [R1+0x6830], R12 ;  /* 0x0068300c01007387 */ /* 0x0081e60000100a00 */
[----:B0-----:R-:W3:Y:S01]  /*2a5f0*/  LDL.LU.64 R12, [R1+0x7e0] ;  /* 0x0007e000010c7983 */ /* 0x001ee20000300a00 */
[----:B------:R-:W3:Y:S02]  /*2a600*/  LDL.LU.64 R14, [R1+0x7e8] ;  /* 0x0007e800010e7983 */ /* 0x000ee40000300a00 */
[----:B------:R-:W4:Y:S02]  /*2a610*/  LDL.LU.64 R8, [R1+0x760] ;  /* 0x0007600001087983 */ /* 0x000f240000300a00 */
[----:B------:R-:W2:Y:S02]  /*2a620*/  LDL.LU.64 R10, [R1+0x768] ;  /* 0x00076800010a7983 */ /* 0x000ea40000300a00 */
[----:B--2---:R-:W-:Y:S01]  /*2a630*/  STL.64 [R1+0x6798], R10 ;  /* 0x0067980a01007387 */ /* 0x004fe20000100a00 */
[----:B----4-:R0:W-:Y:S03]  /*2a640*/  STL.64 [R1+0x6790], R8 ;  /* 0x0067900801007387 */ /* 0x0101e60000100a00 */
[----:B0-----:R-:W2:Y:S01]  /*2a650*/  LDL.LU.64 R8, [R1+0x770] ;  /* 0x0007700001087983 */ /* 0x001ea20000300a00 */
[----:B------:R-:W4:Y:S01]  /*2a660*/  LDL.LU.64 R10, [R1+0x778] ;  /* 0x00077800010a7983 */ /* 0x000f220000300a00 */
[----:B------:R-:W-:Y:S01]  /*2a670*/  HMMA.16816.F32 R20, R24, R4, R20 ;  /* 0x000000041814723c */ /* 0x000fe20000001814 */
[----:B------:R-:W-:-:S02]  /*2a680*/  IMAD.MOV.U32 R16, RZ, RZ, R2 ;  /* 0x000000ffff107224 */ /* 0x000fc400078e0002 */
[----:B------:R-:W-:Y:S01]  /*2a690*/  IMAD.MOV.U32 R17, RZ, RZ, R0 ;  /* 0x000000ffff117224 */ /* 0x000fe200078e0000 */
[----:B----4-:R-:W-:Y:S01]  /*2a6a0*/  STL.64 [R1+0x67b0], R10 ;  /* 0x0067b00a01007387 */ /* 0x010fe20000100a00 */
[----:B--2---:R0:W-:Y:S03]  /*2a6b0*/  STL.64 [R1+0x67a8], R8 ;  /* 0x0067a80801007387 */ /* 0x0041e60000100a00 */
[----:B0-----:R-:W2:Y:S01]  /*2a6c0*/  LDL.LU.64 R8, [R1+0x780] ;  /* 0x0007800001087983 */ /* 0x001ea20000300a00 */
[----:B------:R-:W4:Y:S01]  /*2a6d0*/  LDL.LU.64 R10, [R1+0x788] ;  /* 0x00078800010a7983 */ /* 0x000f220000300a00 */
[----:B---3--:R-:W-:Y:S01]  /*2a6e0*/  HMMA.16816.F32 R16, R24, R16, R12 ;  /* 0x000000101810723c */ /* 0x008fe2000000180c */
[----:B------:R-:W-:Y:S01]  /*2a6f0*/  IMAD.MOV.U32 R6, RZ, RZ, R5 ;  /* 0x000000ffff067224 */ /* 0x000fe200078e0005 */
[----:B----4-:R-:W-:Y:S01]  /*2a700*/  STL.64 [R1+0x67c8], R10 ;  /* 0x0067c80a01007387 */ /* 0x010fe20000100a00 */
[----:B--2---:R0:W-:Y:S03]  /*2a710*/  STL.64 [R1+0x67c0], R8 ;  /* 0x0067c00801007387 */ /* 0x0041e60000100a00 */
[----:B0-----:R-:W2:Y:S01]  /*2a720*/  LDL.LU.64 R8, [R1+0x7a0] ;  /* 0x0007a00001087983 */ /* 0x001ea20000300a00 */
[----:B------:R-:W2:Y:S06]  /*2a730*/  LDL.LU.64 R10, [R1+0x7a8] ;  /* 0x0007a800010a7983 */ /* 0x000eac0000300a00 */
[----:B------:R-:W-:Y:S02]  /*2a740*/  STL.64 [R1+0xdc0], R20 ;  /* 0x000dc01401007387 */ /* 0x000fe40000100a00 */
[----:B------:R0:W-:Y:S02]  /*2a750*/  STL.64 [R1+0xdc8], R22 ;  /* 0x000dc81601007387 */ /* 0x0001e40000100a00 */
[----:B0-----:R-:W3:Y:S01]  /*2a760*/  LDL.LU R23, [R1+0x6858] ;  /* 0x0068580001177983 */ /* 0x001ee20000300800 */
[----:B------:R-:W4:Y:S02]  /*2a770*/  LDL.LU.64 R20, [R1+0x6850] ;  /* 0x0068500001147983 */ /* 0x000f240000300a00 */
[----:B------:R-:W-:-:S02]  /*2a780*/  IMAD.MOV.U32 R22, RZ, RZ, R4 ;  /* 0x000000ffff167224 */ /* 0x000fc400078e0004 */
[----:B------:R-:W2:Y:S01]  /*2a790*/  LDL.LU R7, [R1+0x6848] ;  /* 0x0068480001077983 */ /* 0x000ea20000300800 */
[----:B------:R-:W2:Y:S01]  /*2a7a0*/  LDL.LU.64 R4, [R1+0x6840] ;  /* 0x0068400001047983 */ /* 0x000ea20000300a00 */
[----:B------:R-:W2:Y:S02]  /*2a7b0*/  LDL.LU.64 R14, [R1+0x6838] ;  /* 0x00683800010e7983 */ /* 0x000ea40000300a00 */
[----:B------:R-:W2:Y:S02]  /*2a7c0*/  LDL.LU.64 R12, [R1+0x6830] ;  /* 0x00683000010c7983 */ /* 0x000ea40000300a00 */
[----:B------:R-:W-:Y:S01]  /*2a7d0*/  STL.64 [R1+0xdb0], R16 ;  /* 0x000db01001007387 */ /* 0x000fe20000100a00 */
[----:B------:R0:W-:Y:S04]  /*2a7e0*/  STL.64 [R1+0xdb8], R18 ;  /* 0x000db81201007387 */ /* 0x0001e80000100a00 */
[----:B0-----:R-:W4:Y:S01]  /*2a7f0*/  LDL.LU.64 R18, [R1+0x6828] ;  /* 0x0068280001127983 */ /* 0x001f220000300a00 */
[----:B------:R-:W4:Y:S02]  /*2a800*/  LDL.LU.64 R16, [R1+0x6820] ;  /* 0x0068200001107983 */ /* 0x000f240000300a00 */
[C---:B----4-:R-:W-:Y:S11]  /*2a810*/  HMMA.16816.F32 R16, R24.reuse, R20, R16 ;  /* 0x000000141810723c */ /* 0x050ff60000001810 */
[----:B------:R-:W-:Y:S11]  /*2a820*/  @!UPT UIADD3 URZ, URZ, URZ, URZ ;  /* 0x0000003f3f3ff290 */ /* 0x000ff6000fffe03f */
[----:B------:R-:W-:Y:S01]  /*2a830*/  @!UPT UIADD3 URZ, URZ, URZ, URZ ;  /* 0x0000003f3f3ff290 */ /* 0x000fe2000fffe03f */
[----:B------:R0:W-:Y:S01]  /*2a840*/  STL.64 [R1+0xda0], R16 ;  /* 0x000da01001007387 */ /* 0x0001e20000100a00 */
[----:B------:R-:W-:Y:S03]  /*2a850*/  STL.64 [R1+0xda8], R18 ;  /* 0x000da81201007387 */ /* 0x000fe60000100a00 */
[----:B0-----:R-:W2:Y:S01]  /*2a860*/  LDL.LU.64 R16, [R1+0x6818] ;  /* 0x0068180001107983 */ /* 0x001ea20000300a00 */
[----:B------:R-:W-:Y:S01]  /*2a870*/  STL.64 [R1+0x66e8], R20 ;  /* 0x0066e81401007387 */ /* 0x000fe20000100a00 */
[C---:B--2---:R-:W-:Y:S01]  /*2a880*/  HMMA.16816.F32 R12, R24.reuse, R16, R12 ;  /* 0x00000010180c723c */ /* 0x044fe2000000180c */
[----:B------:R-:W-:Y:S02]  /*2a890*/  IMAD.MOV.U32 R2, RZ, RZ, R16 ;  /* 0x000000ffff027224 */ /* 0x000fe400078e0010 */
[----:B------:R-:W-:Y:S11]  /*2a8a0*/  IMAD.MOV.U32 R0, RZ, RZ, R17 ;  /* 0x000000ffff007224 */ /* 0x000ff600078e0011 */
[----:B------:R-:W-:Y:S09]  /*2a8b0*/  @!UPT UIADD3 URZ, URZ, URZ, URZ ;  /* 0x0000003f3f3ff290 */ /* 0x000ff2000fffe03f */
[----:B------:R-:W-:Y:S01]  /*2a8c0*/  STL.64 [R1+0xd90], R12 ;  /* 0x000d900c01007387 */ /* 0x000fe20000100a00 */
[----:B------:R0:W-:Y:S03]  /*2a8d0*/  STL.64 [R1+0xd98], R14 ;  /* 0x000d980e01007387 */ /* 0x0001e60000100a00 */
[----:B0-----:R-:W2:Y:S01]  /*2a8e0*/  LDL.LU.64 R14, [R1+0x6810] ;  /* 0x00681000010e7983 */ /* 0x001ea20000300a00 */
[----:B------:R-:W2:Y:S02]  /*2a8f0*/  LDL.LU.64 R12, [R1+0x6808] ;  /* 0x00680800010c7983 */ /* 0x000ea40000300a00 */
[----:B------:R-:W2:Y:S02]  /*2a900*/  LDL.LU.64 R16, [R1+0x6800] ;  /* 0x0068000001107983 */ /* 0x000ea40000300a00 */
[C---:B--2---:R-:W-:Y:S01]  /*2a910*/  HMMA.16816.F32 R16, R24.reuse, R16, R12 ;  /* 0x000000101810723c */ /* 0x044fe2000000180c */
[----:B------:R-:W2:Y:S01]  /*2a920*/  LDL.LU.64 R14, [R1+0x67f8] ;  /* 0x0067f800010e7983 */ /* 0x000ea20000300a00 */
[----:B------:R-:W2:Y:S11]  /*2a930*/  LDL.LU.64 R12, [R1+0x67f0] ;  /* 0x0067f000010c7983 */ /* 0x000eb60000300a00 */
[----:B------:R-:W-:Y:S10]  /*2a940*/  @!UPT UIADD3 URZ, URZ, URZ, URZ ;  /* 0x0000003f3f3ff290 */ /* 0x000ff4000fffe03f */
[----:B------:R0:W-:Y:S01]  /*2a950*/  STL.64 [R1+0xd80], R16 ;  /* 0x000d801001007387 */ /* 0x0001e20000100a00 */
[----:B------:R1:W-:Y:S03]  /*2a960*/  STL.64 [R1+0xd88], R18 ;  /* 0x000d881201007387 */ /* 0x0003e60000100a00 */
[----:B0-----:R-:W2:Y:S02]  /*2a970*/  LDL.LU.64 R16, [R1+0x67e8] ;  /* 0x0067e80001107983 */ /* 0x001ea40000300a00 */
[----:B--2---:R-:W-:Y:S02]  /*2a980*/  HMMA.16816.F32 R24, R24, R16, R12 ;  /* 0x000000101818723c */ /* 0x004fe4000000180c */
[----:B------:R-:W2:Y:S01]  /*2a990*/  LDL.LU.64 R12, [R1+0x67e0] ;  /* 0x0067e000010c7983 */ /* 0x000ea20000300a00 */
[----:B-1----:R-:W2:Y:S02]  /*2a9a0*/  LDL.LU.64 R18, [R1+0x67d8] ;  /* 0x0067d80001127983 */ /* 0x002ea40000300a00 */
[----:B------:R-:W2:Y:S11]  /*2a9b0*/  LDL.LU.64 R16, [R1+0x67d0] ;  /* 0x0067d00001107983 */ /* 0x000eb60000300a00 */
[----:B------:R-:W-:Y:S07]  /*2a9c0*/  @!UPT UIADD3 URZ, URZ, URZ, URZ ;  /* 0x0000003f3f3ff290 */ /* 0x000fee000fffe03f */
[----:B------:R0:W-:Y:S01]  /*2a9d0*/  STL.64 [R1+0xd70], R24 ;  /* 0x000d701801007387 */ /* 0x0001e20000100a00 */
[----:B------:R1:W-:Y:S03]  /*2a9e0*/  STL.64 [R1+0xd78], R26 ;  /* 0x000d781a01007387 */ /* 0x0003e60000100a00 */
[----:B0-----:R-:W4:Y:S01]  /*2a9f0*/  LDL.LU.64 R24, [R1+0x740] ;  /* 0x0007400001187983 */ /* 0x001f220000300a00 */
[----:B-1----:R-:W4:Y:S01]  /*2aa00*/  LDL.LU.64 R26, [R1+0x748] ;  /* 0x00074800011a7983 */ /* 0x002f220000300a00 */
[C---:B--2---:R-:W-:Y:S02]  /*2aa10*/  HMMA.16816.F32 R12, R16.reuse, R12, R8 ;  /* 0x0000000c100c723c */ /* 0x044fe40000001808 */
[----:B------:R-:W2:Y:S01]  /*2aa20*/  LDL.LU.64 R10, [R1+0x67c8] ;  /* 0x0067c800010a7983 */ /* 0x000ea20000300a00 */
[----:B------:R-:W2:Y:S11]  /*2aa30*/  LDL.LU.64 R8, [R1+0x67c0] ;  /* 0x0067c00001087983 */ /* 0x000eb60000300a00 */
[----:B------:R-:W-:Y:S09]  /*2aa40*/  @!UPT UIADD3 URZ, URZ, URZ, URZ ;  /* 0x0000003f3f3ff290 */ /* 0x000ff2000fffe03f */
[----:B------:R0:W-:Y:S01]  /*2aa50*/  STL.64 [R1+0xd60], R12 ;  /* 0x000d600c01007387 */ /* 0x0001e20000100a00 */
[----:B------:R2:W-:Y:S03]  /*2aa60*/  STL.64 [R1+0xd68], R14 ;  /* 0x000d680e01007387 */ /* 0x0005e60000100a00 */
[----:B0-----:R-:W2:Y:S02]  /*2aa70*/  LDL.LU.64 R12, [R1+0x67b8] ;  /* 0x0067b800010c7983 */ /* 0x001ea40000300a00 */
        /* <DEDUP_REMOVED lines=18> */
[----:B------:R-:W-:Y:S01]  /*2aba0*/  STL.64 [R1+0xd30], R8 ;  /* 0x000d300801007387 */ /* 0x000fe20000100a00 */
[----:B------:R0:W-:Y:S03]  /*2abb0*/  STL.64 [R1+0xd38], R10 ;  /* 0x000d380a01007387 */ /* 0x0001e60000100a00 */
[----:B0-----:R-:W2:Y:S01]  /*2abc0*/  LDL.LU.64 R10, [R1+0x6778] ;  /* 0x00677800010a7983 */ /* 0x001ea20000300a00 */
[----:B------:R-:W2:Y:S02]  /*2abd0*/  LDL.LU.64 R8, [R1+0x6770] ;  /* 0x0067700001087983 */ /* 0x000ea40000300a00 */
[----:B------:R-:W-:Y:S02]  /*2abe0*/  STL.64 [R1+0x6670], R14 ;  /* 0x0066700e01007387 */ /* 0x000fe40000100a00 */
[----:B------:R0:W-:Y:S02]  /*2abf0*/  STL.64 [R1+0x6668], R12 ;  /* 0x0066680c01007387 */ /* 0x0001e40000100a00 */
[----:B0-----:R-:W2:Y:S01]  /*2ac00*/  LDL.LU.64 R12, [R1+0x750] ;  /* 0x00075000010c7983 */ /* 0x001ea20000300a00 */
[----:B------:R-:W2:Y:S02]  /*2ac10*/  LDL.LU.64 R14, [R1+0x758] ;  /* 0x00075800010e7983 */ /* 0x000ea40000300a00 */
[C---:B--2---:R-:W-:Y:S11]  /*2ac20*/  HMMA.16816.F32 R12, R16.reuse, R8, R12 ;  /* 0x00000008100c723c */ /* 0x044ff6000000180c */
[----:B------:R-:W-:Y:S11]  /*2ac30*/  @!UPT UIADD3 URZ, URZ, URZ, URZ ;  /* 0x0000003f3f3ff290 */ /* 0x000ff6000fffe03f */
[----:B------:R-:W-:Y:S01]  /*2ac40*/  @!UPT UIADD3 URZ, URZ, URZ, URZ ;  /* 0x0000003f3f3ff290 */ /* 0x000fe2000fffe03f */
[----:B------:R0:W-:Y:S01]  /*2ac50*/  STL.64 [R1+0xd20], R12 ;  /* 0x000d200c01007387 */ /* 0x0001e20000100a00 */
[----:B------:R-:W-:Y:S03]  /*2ac60*/  STL.64 [R1+0xd28], R14 ;  /* 0x000d280e01007387 */ /* 0x000fe60000100a00 */
[----:B0-----:R-:W2:Y:S04]  /*2ac70*/  LDL.64 R12, [R1] ;  /* 0x00000000010c7983 */ /* 0x001ea80000100a00 */
[----:B--2---:R-:W-:Y:S01]  /*2ac80*/  STL.64 [R1+0x6688], R12 ;  /* 0x0066880c01007387 */ /* 0x004fe20000100a00 */
[----:B------:R-:W-:Y:S02]  /*2ac90*/  STL.64 [R1+0x6660], R10 ;  /* 0x0066600a01007387 */ /* 0x000fe40000100a00 */
[----:B------:R4:W-:Y:S02]  /*2aca0*/  STL.64 [R1+0x6658], R8 ;  /* 0x0066580801007387 */ /* 0x0009e40000100a00 */
[----:B----4-:R-:W-:Y:S01]  /*2acb0*/  HMMA.16816.F32 R8, R16, R4, R24 ;  /* 0x000000041008723c */ /* 0x010fe20000001818 */
[----:B------:R0:W-:Y:S06]  /*2acc0*/  STL.64 [R1+0x66f0], R4 ;  /* 0x0066f00401007387 */ /* 0x0001ec0000100a00 */
[----:B0-----:R-:W-:Y:S11]  /*2acd0*/  IMAD.MOV.U32 R4, RZ, RZ, R22 ;  /* 0x000000ffff047224 */ /* 0x001ff600078e0016 */
[----:B------:R-:W-:Y:S05]  /*2ace0*/  @!UPT UIADD3 URZ, URZ, URZ, URZ ;  /* 0x0000003f3f3ff290 */ /* 0x000fea000fffe03f */
[----:B------:R-:W-:Y:S01]  /*2acf0*/  STL.64 [R1+0xd10], R8 ;  /* 0x000d100801007387 */ /* 0x000fe20000100a00 */
[----:B------:R-:W-:Y:S02]  /*2ad00*/  STL.64 [R1+0xd18], R10 ;  /* 0x000d180a01007387 */ /* 0x000fe40000100a00 */
[----:B------:R-:W2:Y:S02]  /*2ad10*/  LDL.LU R22, [R1+0x676c] ;  /* 0x00676c0001167983 */ /* 0x000ea40000300800 */
[----:B------:R-:W-:Y:S02]  /*2ad20*/  IMAD.MOV.U32 R5, RZ, RZ, R6 ;  /* 0x000000ffff057224 */ /* 0x000fe400078e0006 */
[----:B------:R-:W4:Y:S03]  /*2ad30*/  LDL.LU R6, [R1+0x6768] ;  /* 0x0067680001067983 */ /* 0x000f260000300800 */
[----:B------:R0:W-:Y:S02]  /*2ad40*/  STL.64 [R1+0x6700], R4 ;  /* 0x0067000401007387 */ /* 0x0001e40000100a00 */
[----:B0-----:R-:W-:-:S02]  /*2ad50*/  IMAD.MOV.U32 R4, RZ, RZ, R3 ;  /* 0x000000ffff047224 */ /* 0x001fc400078e0003 */
[----:B------:R-:W-:Y:S01]  /*2ad60*/  IMAD.MOV.U32 R5, RZ, RZ, R29 ;  /* 0x000000ffff057224 */ /* 0x000fe200078e001d */
[----:B------:R-:W4:Y:S01]  /*2ad70*/  LDL.LU R3, [R1+0x6764] ;  /* 0x0067640001037983 */ /* 0x000f220000300800 */
[----:B------:R-:W4:Y:S03]  /*2ad80*/  LDL.LU R29, [R1+0x6760] ;  /* 0x00676000011d7983 */ /* 0x000f260000300800 */
[----:B------:R0:W-:Y:S01]  /*2ad90*/  STL.64 [R1+0x6718], R4 ;  /* 0x0067180401007387 */ /* 0x0001e20000100a00 */
[----:B------:R-:W-:Y:S02]  /*2ada0*/  IMAD.MOV.U32 R8, RZ, RZ, R2 ;  /* 0x000000ffff087224 */ /* 0x000fe400078e0002 */
[----:B------:R-:W-:Y:S02]  /*2adb0*/  IMAD.MOV.U32 R9, RZ, RZ, R0 ;  /* 0x000000ffff097224 */ /* 0x000fe400078e0000 */
[----:B0-----:R-:W-:-:S02]  /*2adc0*/  IMAD.MOV.U32 R4, RZ, RZ, R28 ;  /* 0x000000ffff047224 */ /* 0x001fc400078e001c */
[----:B---3--:R-:W-:-:S05]  /*2add0*/  IMAD.MOV.U32 R5, RZ, RZ, R23 ;  /* 0x000000ffff057224 */ /* 0x008fca00078e0017 */
[----:B------:R0:W-:Y:S02]  /*2ade0*/  STL.64 [R1+0x6730], R4 ;  /* 0x0067300401007387 */ /* 0x0001e40000100a00 */
[----:B0-----:R-:W-:Y:S02]  /*2adf0*/  IMAD.MOV.U32 R5, RZ, RZ, R7 ;  /* 0x000000ffff057224 */ /* 0x001fe400078e0007 */
[----:B--2---:R-:W-:-:S05]  /*2ae00*/  IMAD.MOV.U32 R4, RZ, RZ, R22 ;  /* 0x000000ffff047224 */ /* 0x004fca00078e0016 */
[----:B------:R-:W-:Y:S01]  /*2ae10*/  STL.64 [R1+0x6748], R4 ;  /* 0x0067480401007387 */ /* 0x000fe20000100a00 */
[----:B------:R0:W-:Y:S03]  /*2ae20*/  STL.64 [R1+0x66f8], R8 ;  /* 0x0066f80801007387 */ /* 0x0001e60000100a00 */
[----:B0-----:R-:W2:Y:S01]  /*2ae30*/  LDL.LU.64 R8, [R1+0x6f0] ;  /* 0x0006f00001087983 */ /* 0x001ea20000300a00 */
[----:B------:R-:W3:Y:S03]  /*2ae40*/  LDL.LU.64 R10, [R1+0x6f8] ;  /* 0x0006f800010a7983 */ /* 0x000ee60000300a00 */
[----:B----4-:R-:W0:Y:S04]  /*2ae50*/  LDSM.16.MT88.4 R24, [R29+0x280] ;  /* 0x000280001d18783b */ /* 0x010e280000004200 */
[----:B---3--:R-:W-:Y:S01]  /*2ae60*/  STL.64 [R1+0x6710], R10 ;  /* 0x0067100a01007387 */ /* 0x008fe20000100a00 */
[----:B--2---:R1:W-:Y:S03]  /*2ae70*/  STL.64 [R1+0x6708], R8 ;  /* 0x0067080801007387 */ /* 0x0043e60000100a00 */
[----:B-1----:R-:W2:Y:S01]  /*2ae80*/  LDL.LU.64 R8, [R1+0x700] ;  /* 0x0007000001087983 */ /* 0x002ea20000300a00 */
[----:B------:R-:W3:Y:S03]  /*2ae90*/  LDL.LU.64 R10, [R1+0x708] ;  /* 0x00070800010a7983 */ /* 0x000ee60000300a00 */
        /* <DEDUP_REMOVED lines=11> */
[----:B------:R-:W2:Y:S02]  /*2af50*/  LDL.LU.64 R10, [R1+0x738] ;  /* 0x00073800010a7983 */ /* 0x000ea40000300a00 */
[----:B------:R-:W3:Y:S02]  /*2af60*/  LDL.LU.64 R20, [R1+0x6e0] ;  /* 0x0006e00001147983 */ /* 0x000ee40000300a00 */
[----:B------:R-:W3:Y:S01]  /*2af70*/  LDL.LU.64 R22, [R1+0x6e8] ;  /* 0x0006e80001167983 */ /* 0x000ee20000300a00 */
[----:B------:R-:W4:Y:S04]  /*2af80*/  LDL.64 R12, [R1+0x10] ;  /* 0x00001000010c7983 */ /* 0x000f280000100a00 */
[----:B----4-:R1:W-:Y:S04]  /*2af90*/  STL.64 [R1+0x66a0], R12 ;  /* 0x0066a00c01007387 */ /* 0x0103e80000100a00 */
[----:B-1----:R-:W4:Y:S01]  /*2afa0*/  LDL.64 R12, [R1+0x20] ;  /* 0x00002000010c7983 */ /* 0x002f220000100a00 */
[----:B------:R-:W-:-:S02]  /*2afb0*/  IMAD.MOV.U32 R4, RZ, RZ, R6 ;  /* 0x000000ffff047224 */ /* 0x000fc400078e0006 */
[----:B------:R-:W-:-:S07]  /*2afc0*/  IMAD.MOV.U32 R5, RZ, RZ, R3 ;  /* 0x000000ffff057224 */ /* 0x000fce00078e0003 */
[C---:B--2---:R-:W-:Y:S01]  /*2afd0*/  HMMA.16816.F32 R4, R16.reuse, R4, R8 ;  /* 0x000000041004723c */ /* 0x044fe20000001808 */
[----:B----4-:R1:W-:Y:S04]  /*2afe0*/  STL.64 [R1+0x66c8], R12 ;  /* 0x0066c80c01007387 */ /* 0x0103e80000100a00 */
[----:B-1----:R-:W2:Y:S04]  /*2aff0*/  LDL.64 R12, [R1+0xe0] ;  /* 0x0000e000010c7983 */ /* 0x002ea80000100a00 */
[----:B--2---:R1:W-:Y:S04]  /*2b000*/  STL.64 [R1+0x66e0], R12 ;  /* 0x0066e00c01007387 */ /* 0x0043e80000100a00 */
[----:B-1----:R-:W3:Y:S01]  /*2b010*/  LDL.64 R12, [R1+0x110] ;  /* 0x00011000010c7983 */ /* 0x002ee20000100a00 */
[----:B0-----:R-:W-:Y:S02]  /*2b020*/  STL.64 [R1+0x65d0], R26 ;  /* 0x0065d01a01007387 */ /* 0x001fe40000100a00 */
[----:B------:R0:W-:Y:S02]  /*2b030*/  STL.64 [R1+0x65c8], R24 ;  /* 0x0065c81801007387 */ /* 0x0001e40000100a00 */
[----:B0-----:R-:W2:Y:S01]  /*2b040*/  LDL.64 R24, [R1+0xd0] ;  /* 0x0000d00001187983 */ /* 0x001ea20000100a00 */
[----:B------:R-:W4:Y:S02]  /*2b050*/  LDL.LU.64 R10, [R1+0x6758] ;  /* 0x00675800010a7983 */ /* 0x000f240000300a00 */
[----:B------:R-:W4:Y:S02]  /*2b060*/  LDL.LU.64 R8, [R1+0x6750] ;  /* 0x0067500001087983 */ /* 0x000f240000300a00 */
[----:B------:R0:W-:Y:S01]  /*2b070*/  STL.64 [R1+0xd00], R4 ;  /* 0x000d000401007387 */ /* 0x0001e20000100a00 */
[----:B------:R4:W-:Y:S04]  /*2b080*/  STL.64 [R1+0xd08], R6 ;  /* 0x000d080601007387 */ /* 0x0009e80000100a00 */
[----:B0-----:R-:W4:Y:S02]  /*2b090*/  LDL.LU.64 R4, [R1+0x6748] ;  /* 0x0067480001047983 */ /* 0x001f240000300a00 */
[C---:B----4-:R-:W-:Y:S02]  /*2b0a0*/  HMMA.16816.F32 R4, R16.reuse, R4, R8 ;  /* 0x000000041004723c */ /* 0x050fe40000001808 */
[----:B------:R-:W4:Y:S01]  /*2b0b0*/  LDL.LU.64 R10, [R1+0x6740] ;  /* 0x00674000010a7983 */ /* 0x000f220000300a00 */
[----:B------:R-:W4:Y:S11]  /*2b0c0*/  LDL.LU.64 R8, [R1+0x6738] ;  /* 0x0067380001087983 */ /* 0x000f360000300a00 */
[----:B------:R-:W-:Y:S09]  /*2b0d0*/  @!UPT UIADD3 URZ, URZ, URZ, URZ ;  /* 0x0000003f3f3ff290 */ /* 0x000ff2000fffe03f */
[----:B------:R0:W-:Y:S01]  /*2b0e0*/  STL.64 [R1+0xcf0], R4 ;  /* 0x000cf00401007387 */ /* 0x0001e20000100a00 */
[----:B------:R4:W-:Y:S03]  /*2b0f0*/  STL.64 [R1+0xcf8], R6 ;  /* 0x000cf80601007387 */ /* 0x0009e60000100a00 */
        /* <DEDUP_REMOVED lines=14> */
[----:B0-----:R-:W4:Y:S01]  /*2b1e0*/  LDL.LU.64 R4, [R1+0x6700] ;  /* 0x0067000001047983 */ /* 0x001f220000300a00 */
[C---:B---3--:R-:W-:Y:S08]  /*2b1f0*/  HMMA.16816.F32 R20, R16.reuse, R12, R20 ;  /* 0x0000000c1014723c */ /* 0x048ff00000001814 */
[C---:B----4-:R-:W-:Y:S01]  /*2b200*/  HMMA.16816.F32 R4, R16.reuse, R4, R8 ;  /* 0x000000041004723c */ /* 0x050fe20000001808 */
[----:B------:R-:W3:Y:S11]  /*2b210*/  LDL.LU.64 R8, [R1+0x66f8] ;  /* 0x0066f80001087983 */ /* 0x000ef60000300a00 */
[----:B------:R-:W-:Y:S11]  /*2b220*/  @!UPT UIADD3 URZ, URZ, URZ, URZ ;  /* 0x0000003f3f3ff290 */ /* 0x000ff6000fffe03f */
[----:B------:R0:W-:Y:S01]  /*2b230*/  STL.64 [R1+0xcc0], R4 ;  /* 0x000cc00401007387 */ /* 0x0001e20000100a00 */
[----:B------:R1:W-:Y:S03]  /*2b240*/  STL.64 [R1+0xcc8], R6 ;  /* 0x000cc80601007387 */ /* 0x0003e60000100a00 */
[----:B0-----:R-:W4:Y:S01]  /*2b250*/  LDL.LU.64 R4, [R1+0x66f0] ;  /* 0x0066f00001047983 */ /* 0x001f220000300a00 */
[----:B------:R0:W-:Y:S02]  /*2b260*/  STL.64 [R1+0xcb0], R20 ;  /* 0x000cb01401007387 */ /* 0x0001e40000100a00 */
[----:B------:R-:W-:Y:S02]  /*2b270*/  IMAD.MOV.U32 R26, RZ, RZ, R12 ;  /* 0x000000ffff1a7224 */ /* 0x000fe400078e000c */
[----:B------:R-:W-:Y:S02]  /*2b280*/  STL.64 [R1+0xcb8], R22 ;  /* 0x000cb81601007387 */ /* 0x000fe40000100a00 */
[----:B-1----:R-:W-:Y:S01]  /*2b290*/  IMAD.MOV.U32 R7, RZ, RZ, R13 ;  /* 0x000000ffff077224 */ /* 0x002fe200078e000d */
[----:B0-----:R-:W3:Y:S01]  /*2b2a0*/  LDL.LU.64 R20, [R1+0x66e8] ;  /* 0x0066e80001147983 */ /* 0x001ee20000300a00 */
[----:B------:R-:W3:Y:S02]  /*2b2b0*/  LDL.LU.64 R12, [R1+0x6c0] ;  /* 0x0006c000010c7983 */ /* 0x000ee40000300a00 */
[----:B------:R-:W3:Y:S02]  /*2b2c0*/  LDL.LU.64 R14, [R1+0x6c8] ;  /* 0x0006c800010e7983 */ /* 0x000ee40000300a00 */
[----:B------:R-:W-:Y:S01]  /*2b2d0*/  STL [R1+0x66d8], R26 ;  /* 0x0066d81a01007387 */ /* 0x000fe20000100800 */
[----:B--2---:R0:W-:Y:S04]  /*2b2e0*/  STL.64 [R1+0x66d0], R24 ;  /* 0x0066d01801007387 */ /* 0x0041e80000100a00 */
[----:B0-----:R-:W2:Y:S01]  /*2b2f0*/  LDL.LU.64 R24, [R1+0x6b0] ;  /* 0x0006b00001187983 */ /* 0x001ea20000300a00 */
[----:B------:R-:W2:Y:S02]  /*2b300*/  LDL.LU.64 R26, [R1+0x6b8] ;  /* 0x0006b800011a7983 */ /* 0x000ea40000300a00 */
[----:B------:R-:W-:Y:S01]  /*2b310*/  STL [R1+0x6680], R7 ;  /* 0x0066800701007387 */ /* 0x000fe20000100800 */
[----:B----4-:R0:W-:Y:S04]  /*2b320*/  STL.64 [R1+0x6678], R4 ;  /* 0x0066780401007387 */ /* 0x0101e80000100a00 */
[----:B0-----:R-:W3:Y:S01]  /*2b330*/  LDL.LU.64 R4, [R1+0x6d0] ;  /* 0x0006d00001047983 */ /* 0x001ee20000300a00 */
[----:B------:R-:W3:Y:S02]  /*2b340*/  LDL.LU.64 R6, [R1+0x6d8] ;  /* 0x0006d80001067983 */ /* 0x000ee40000300a00 */
[C---:B---3--:R-:W-:Y:S01]  /*2b350*/  HMMA.16816.F32 R4, R16.reuse, R20, R4 ;  /* 0x000000141004723c */ /* 0x048fe20000001804 */
[----:B------:R-:W3:Y:S01]  /*2b360*/  LDL.LU.64 R20, [R1+0x6a0] ;  /* 0x0006a00001147983 */ /* 0x000ee20000300a00 */
[----:B------:R-:W3:Y:S11]  /*2b370*/  LDL.LU.64 R22, [R1+0x6a8] ;  /* 0x0006a80001167983 */ /* 0x000ef60000300a00 */
[----:B------:R-:W-:Y:S10]  /*2b380*/  @!UPT UIADD3 URZ, URZ, URZ, URZ ;  /* 0x0000003f3f3ff290 */ /* 0x000ff4000fffe03f */
[----:B------:R0:W-:Y:S01]  /*2b390*/  STL.64 [R1+0xca0], R4 ;  /* 0x000ca00401007387 */ /* 0x0001e20000100a00 */
[----:B------:R1:W-:Y:S03]  /*2b3a0*/  STL.64 [R1+0xca8], R6 ;  /* 0x000ca80601007387 */ /* 0x0003e60000100a00 */
[----:B0-----:R-:W4:Y:S01]  /*2b3b0*/  LDL.LU.64 R4, [R1+0x670] ;  /* 0x0006700001047983 */ /* 0x001f220000300a00 */
[----:B-1----:R-:W2:Y:S03]  /*2b3c0*/  LDL.LU.64 R6, [R1+0x678] ;  /* 0x0006780001067983 */ /* 0x002ea60000300a00 */
[----:B--2---:R-:W-:Y:S01]  /*2b3d0*/  STL.64 [R1+0x6698], R6 ;  /* 0x0066980601007387 */ /* 0x004fe20000100a00 */
[----:B----4-:R0:W-:Y:S03]  /*2b3e0*/  STL.64 [R1+0x6690], R4 ;  /* 0x0066900401007387 */ /* 0x0101e60000100a00 */
[----:B0-----:R-:W2:Y:S01]  /*2b3f0*/  LDL.LU.64 R4, [R1+0x680] ;  /* 0x0006800001047983 */ /* 0x001ea20000300a00 */
[----:B------:R-:W4:Y:S01]  /*2b400*/  LDL.LU.64 R6, [R1+0x688] ;  /* 0x0006880001067983 */ /* 0x000f220000300a00 */
[C---:B------:R-:W-:Y:S02]  /*2b410*/  HMMA.16816.F32 R8, R16.reuse, R8, R12 ;  /* 0x000000081008723c */ /* 0x040fe4000000180c */
[----:B----4-:R-:W-:Y:S01]  /*2b420*/  STL.64 [R1+0x66b0], R6 ;  /* 0x0066b00601007387 */ /* 0x010fe20000100a00 */
[----:B--2---:R0:W-:Y:S03]  /*2b430*/  STL.64 [R1+0x66a8], R4 ;  /* 0x0066a80401007387 */ /* 0x0041e60000100a00 */
[----:B0-----:R-:W2:Y:S01]  /*2b440*/  LDL.LU.64 R4, [R1+0x690] ;  /* 0x0006900001047983 */ /* 0x001ea20000300a00 */
[----:B------:R-:W2:Y:S02]  /*2b450*/  LDL.LU.64 R6, [R1+0x698] ;  /* 0x0006980001067983 */ /* 0x000ea40000300a00 */
[----:B------:R-:W4:Y:S11]  /*2b460*/  LDL.LU.64 R12, [R1+0x66e0] ;  /* 0x0066e000010c7983 */ /* 0x000f360000300a00 */
[----:B------:R-:W-:Y:S03]  /*2b470*/  @!UPT UIADD3 URZ, URZ, URZ, URZ ;  /* 0x0000003f3f3ff290 */ /* 0x000fe6000fffe03f */
[----:B------:R0:W-:Y:S01]  /*2b480*/  STL.64 [R1+0xc90], R8 ;  /* 0x000c900801007387 */ /* 0x0001e20000100a00 */
[----:B------:R1:W-:Y:S04]  /*2b490*/  STL.64 [R1+0xc98], R10 ;  /* 0x000c980a01007387 */ /* 0x0003e80000100a00 */
[----:B0-----:R-:W2:Y:S01]  /*2b4a0*/  LDL.LU.64 R8, [R1+0x660] ;  /* 0x0006600001087983 */ /* 0x001ea20000300a00 */
[----:B-1----:R-:W2:Y:S01]  /*2b4b0*/  LDL.LU.64 R10, [R1+0x668] ;  /* 0x00066800010a7983 */ /* 0x002ea20000300a00 */
[C---:B----4-:R-:W-:Y:S11]  /*2b4c0*/  HMMA.16816.F32 R24, R16.reuse, R12, R24 ;  /* 0x0000000c1018723c */ /* 0x050ff60000001818 */
[----:B------:R-:W-:Y:S11]  /*2b4d0*/  @!UPT UIADD3 URZ, URZ, URZ, URZ ;  /* 0x0000003f3f3ff290 */ /* 0x000ff6000fffe03f */
[----:B------:R-:W-:Y:S01]  /*2b4e0*/  @!UPT UIADD3 URZ, URZ, URZ, URZ ;  /* 0x0000003f3f3ff290 */ /* 0x000fe2000fffe03f */
[----:B------:R-:W-:Y:S01]  /*2b4f0*/  STL.64 [R1+0xc80], R24 ;  /* 0x000c801801007387 */ /* 0x000fe20000100a00 */
[----:B------:R0:W-:Y:S03]  /*2b500*/  STL.64 [R1+0xc88], R26 ;  /* 0x000c881a01007387 */ /* 0x0001e60000100a00 */
[----:B0-----:R-:W4:Y:S01]  /*2b510*/  LDL.LU R26, [R1+0x66d8] ;  /* 0x0066d800011a7983 */ /* 0x001f220000300800 */
[----:B------:R-:W3:Y:S02]  /*2b520*/  LDL.LU.64 R24, [R1+0x66d0] ;  /* 0x0066d00001187983 */ /* 0x000ee40000300a00 */
[----:B------:R-:W-:Y:S02]  /*2b530*/  IMAD.MOV.U32 R27, RZ, RZ, R12 ;  /* 0x000000ffff1b7224 */ /* 0x000fe400078e000c */
[----:B------:R-:W-:Y:S02]  /*2b540*/  IMAD.MOV.U32 R3, RZ, RZ, R13 ;  /* 0x000000ffff037224 */ /* 0x000fe400078e000d */
[----:B------:R-:W2:Y:S01]  /*2b550*/  LDL.LU.64 R12, [R1+0x66c8] ;  /* 0x0066c800010c7983 */ /* 0x000ea20000300a00 */
[----:B---3--:R-:W-:Y:S03]  /*2b560*/  HMMA.16816.F32 R16, R16, R24, R20 ;  /* 0x000000181010723c */ /* 0x008fe60000001814 */
[----:B------:R-:W3:Y:S01]  /*2b570*/  LDL.LU.64 R22, [R1+0x66c0] ;  /* 0x0066c00001167983 */ /* 0x000ee20000300a00 */
[----:B------:R-:W3:Y:S11]  /*2b580*/  LDL.LU.64 R20, [R1+0x66b8] ;  /* 0x0066b80001147983 */ /* 0x000ef60000300a00 */
[----:B------:R-:W-:Y:S08]  /*2b590*/  @!UPT UIADD3 URZ, URZ, URZ, URZ ;  /* 0x0000003f3f3ff290 */ /* 0x000ff0000fffe03f */
[----:B------:R0:W-:Y:S01]  /*2b5a0*/  STL.64 [R1+0xc70], R16 ;  /* 0x000c701001007387 */ /* 0x0001e20000100a00 */
[----:B------:R1:W-:Y:S03]  /*2b5b0*/  STL.64 [R1+0xc78], R18 ;  /* 0x000c781201007387 */ /* 0x0003e60000100a00 */
[----:B0-----:R-:W4:Y:S01]  /*2b5c0*/  LDL.LU.64 R16, [R1+0x640] ;  /* 0x0006400001107983 */ /* 0x001f220000300a00 */
[----:B-1----:R-:W4:Y:S02]  /*2b5d0*/  LDL.LU.64 R18, [R1+0x648] ;  /* 0x0006480001127983 */ /* 0x002f240000300a00 */
[----:B------:R2:W-:Y:S02]  /*2b5e0*/  STL.64 [R1+0x65e0], R24 ;  /* 0x0065e01801007387 */ /* 0x0005e40000100a00 */
[----:B--2---:R-:W-:Y:S02]  /*2b5f0*/  IMAD.MOV.U32 R25, RZ, RZ, R12 ;  /* 0x000000ffff197224 */ /* 0x004fe400078e000c */
[----:B------:R-:W-:Y:S01]  /*2b600*/  IMAD.MOV.U32 R24, RZ, RZ, R13 ;  /* 0x000000ffff187224 */ /* 0x000fe200078e000d */
[C---:B---3--:R-:W-:Y:S11]  /*2b610*/  HMMA.16816.F32 R4, R20.reuse, R12, R4 ;  /* 0x0000000c1404723c */ /* 0x048ff60000001804 */
[----:B------:R-:W-:Y:S11]  /*2b620*/  @!UPT UIADD3 URZ, URZ, URZ, URZ ;  /* 0x0000003f3f3ff290 */ /* 0x000ff6000fffe03f */
[----:B------:R-:W-:Y:S01]  /*2b630*/  @!UPT UIADD3 URZ, URZ, URZ, URZ ;  /* 0x0000003f3f3ff290 */ /* 0x000fe2000fffe03f */
[----:B------:R-:W-:Y:S01]  /*2b640*/  STL.64 [R1+0xc60], R4 ;  /* 0x000c600401007387 */ /* 0x000fe20000100a00 */
[----:B------:R0:W-:Y:S03]  /*2b650*/  STL.64 [R1+0xc68], R6 ;  /* 0x000c680601007387 */ /* 0x0001e60000100a00 */
[----:B0-----:R-:W2:Y:S01]  /*2b660*/  LDL.LU.64 R6, [R1+0x66b0] ;  /* 0x0066b00001067983 */ /* 0x001ea20000300a00 */
[----:B------:R-:W2:Y:S02]  /*2b670*/  LDL.LU.64 R4, [R1+0x66a8] ;  /* 0x0066a80001047983 */ /* 0x000ea40000300a00 */
[----:B------:R-:W2:Y:S02]  /*2b680*/  LDL.LU.64 R12, [R1+0x66a0] ;  /* 0x0066a000010c7983 */ /* 0x000ea40000300a00 */
        /* <DEDUP_REMOVED lines=10> */
[----:B------:R-:W-:Y:S11]  /*2b730*/  IMAD.MOV.U32 R28, RZ, RZ, R12 ;  /* 0x000000ffff1c7224 */ /* 0x000ff600078e000c */
[----:B------:R-:W-:Y:S11]  /*2b740*/  @!UPT UIADD3 URZ, URZ, URZ, URZ ;  /* 0x0000003f3f3ff290 */ /* 0x000ff6000fffe03f */
[----:B------:R-:W-:Y:S01]  /*2b750*/  STL.64 [R1+0xc40], R4 ;  /* 0x000c400401007387 */ /* 0x000fe20000100a00 */
[----:B------:R0:W-:Y:S03]  /*2b760*/  STL.64 [R1+0xc48], R6 ;  /* 0x000c480601007387 */ /* 0x0001e60000100a00 */
[----:B0-----:R-:W2:Y:S01]  /*2b770*/  LDL.LU R7, [R1+0x6680] ;  /* 0x0066800001077983 */ /* 0x001ea20000300800 */
[----:B------:R-:W4:Y:S02]  /*2b780*/  LDL.LU.64 R4, [R1+0x6678] ;  /* 0x0066780001047983 */ /* 0x000f240000300a00 */
[----:B------:R-:W-:Y:S02]  /*2b790*/  IMAD.MOV.U32 R6, RZ, RZ, R13 ;  /* 0x000000ffff067224 */ /* 0x000fe400078e000d */
[----:B------:R-:W3:Y:S01]  /*2b7a0*/  LDL.LU.64 R14, [R1+0x6670] ;  /* 0x00667000010e7983 */ /* 0x000ee20000300a00 */
        /* <DEDUP_REMOVED lines=8> */
[----:B---3--:R-:W-:Y:S02]  /*2b830*/  STL.64 [R1+0x6580], R14 ;  /* 0x0065800e01007387 */ /* 0x008fe40000100a00 */
[----:B------:R0:W-:Y:S02]  /*2b840*/  STL.64 [R1+0x6578], R12 ;  /* 0x0065780c01007387 */ /* 0x0001e40000100a00 */
[----:B0-----:R-:W2:Y:S01]  /*2b850*/  LDL.LU.64 R12, [R1+0x650] ;  /* 0x00065000010c7983 */ /* 0x001ea20000300a00 */
[----:B------:R-:W2:Y:S02]  /*2b860*/  LDL.LU.64 R14, [R1+0x658] ;  /* 0x00065800010e7983 */ /* 0x000ea40000300a00 */
[C---:B--2---:R-:W-:Y:S01]  /*2b870*/  HMMA.16816.F32 R12, R20.reuse, R8, R12 ;  /* 0x00000008140c723c */ /* 0x044fe2000000180c */
[----:B------:R-:W-:Y:S01]  /*2b880*/  STL.64 [R1+0x6570], R10 ;  /* 0x0065700a01007387 */ /* 0x000fe20000100a00 */
[----:B------:R0:W-:Y:S11]  /*2b890*/  STL.64 [R1+0x6568], R8 ;  /* 0x0065680801007387 */ /* 0x0001f60000100a00 */
[----:B------:R-:W-:Y:S10]  /*2b8a0*/  @!UPT UIADD3 URZ, URZ, URZ, URZ ;  /* 0x0000003f3f3ff290 */ /* 0x000ff4000fffe03f */
[----:B------:R-:W-:Y:S01]  /*2b8b0*/  STL.64 [R1+0xc20], R12 ;  /* 0x000c200c01007387 */ /* 0x000fe20000100a00 */
[----:B------:R4:W-:Y:S02]  /*2b8c0*/  STL.64 [R1+0xc28], R14 ;  /* 0x000c280e01007387 */ /* 0x0009e40000100a00 */
[----:B0-----:R-:W2:Y:S01]  /*2b8d0*/  LDL.64 R8, [R1+0x150] ;  /* 0x0001500001087983 */ /* 0x001ea20000100a00 */
[----:B----4-:R-:W-:Y:S01]  /*2b8e0*/  HMMA.16816.F32 R12, R20, R4, R16 ;  /* 0x00000004140c723c */ /* 0x010fe20000001810 */
[----:B------:R-:W0:Y:S04]  /*2b8f0*/  LDSM.16.MT88.4 R16, [R29+0x300] ;  /* 0x000300001d10783b */ /* 0x000e280000004200 */
[----:B------:R-:W-:Y:S01]  /*2b900*/  STL [R1+0x6650], R7 ;  /* 0x0066500701007387 */ /* 0x000fe20000100800 */
[----:B------:R1:W-:Y:S11]  /*2b910*/  STL.64 [R1+0x6648], R4 ;  /* 0x0066480401007387 */ /* 0x0003f60000100a00 */
[----:B------:R-:W-:Y:S06]  /*2b920*/  @!UPT UIADD3 URZ, URZ, URZ, URZ ;  /* 0x0000003f3f3ff290 */ /* 0x000fec000fffe03f */
[----:B------:R-:W-:Y:S01]  /*2b930*/  STL.64 [R1+0xc10], R12 ;  /* 0x000c100c01007387 */ /* 0x000fe20000100a00 */
[----:B------:R-:W-:Y:S02]  /*2b940*/  STL.64 [R1+0xc18], R14 ;  /* 0x000c180e01007387 */ /* 0x000fe40000100a00 */
[----:B-1----:R-:W3:Y:S02]  /*2b950*/  LDL R4, [R1+0x30] ;  /* 0x0000300001047983 */ /* 0x002ee40000100800 */
[----:B------:R-:W3:Y:S01]  /*2b960*/  LDL R5, [R1+0x34] ;  /* 0x0000340001057983 */ /* 0x000ee20000100800 */
[----:B------:R-:W-:Y:S04]  /*2b970*/  STL [R1+0x6564], R29 ;  /* 0x0065641d01007387 */ /* 0x000fe80000100800 */
[----:B0-----:R-:W-:Y:S01]  /*2b980*/  STL.64 [R1+0x64b8], R18 ;  /* 0x0064b81201007387 */ /* 0x001fe20000100a00 */
[----:B------:R0:W-:Y:S03]  /*2b990*/  STL.64 [R1+0x64b0], R16 ;  /* 0x0064b01001007387 */ /* 0x0001e60000100a00 */
[----:B0-----:R-:W4:Y:S04]  /*2b9a0*/  LDL R16, [R1+0x120] ;  /* 0x0001200001107983 */ /* 0x001f280000100800 */
[----:B------:R-:W4:Y:S01]  /*2b9b0*/  LDL R17, [R1+0x124] ;  /* 0x0001240001117983 */ /* 0x000f220000100800 */
[----:B------:R-:W-:-:S02]  /*2b9c0*/  IMAD.MOV.U32 R12, RZ, RZ, R28 ;  /* 0x000000ffff0c7224 */ /* 0x000fc400078e001c */
[----:B------:R-:W-:Y:S01]  /*2b9d0*/  IMAD.MOV.U32 R13, RZ, RZ, R6 ;  /* 0x000000ffff0d7224 */ /* 0x000fe200078e0006 */
[----:B----4-:R0:W-:Y:S04]  /*2b9e0*/  STL.64 [R1+0x6640], R16 ;  /* 0x0066401001007387 */ /* 0x0101e80000100a00 */
[----:B0-----:R-:W4:Y:S01]  /*2b9f0*/  LDL.64 R16, [R1+0x140] ;  /* 0x0001400001107983 */ /* 0x001f220000100a00 */
[----:B------:R0:W-:Y:S03]  /*2ba00*/  STL.64 [R1+0x6598], R12 ;  /* 0x0065980c01007387 */ /* 0x0001e60000100a00 */
[----:B0-----:R-:W3:Y:S01]  /*2ba10*/  LDL.LU.64 R12, [R1+0x630] ;  /* 0x00063000010c7983 */ /* 0x001ee20000300a00 */
[----:B------:R-:W3:Y:S02]  /*2ba20*/  LDL.LU.64 R14, [R1+0x638] ;  /* 0x00063800010e7983 */ /* 0x000ee40000300a00 */
[----:B---3--:R-:W-:Y:S07]  /*2ba30*/  HMMA.16816.F32 R4, R20, R4, R12 ;  /* 0x000000041404723c */ /* 0x008fee000000180c */
[----:B------:R-:W-:-:S02]  /*2ba40*/  IMAD.MOV.U32 R12, RZ, RZ, R2 ;  /* 0x000000ffff0c7224 */ /* 0x000fc400078e0002 */
[----:B------:R-:W-:Y:S11]  /*2ba50*/  IMAD.MOV.U32 R13, RZ, RZ, R0 ;  /* 0x000000ffff0d7224 */ /* 0x000ff600078e0000 */
[----:B------:R-:W-:Y:S03]  /*2ba60*/  @!UPT UIADD3 URZ, URZ, URZ, URZ ;  /* 0x0000003f3f3ff290 */ /* 0x000fe6000fffe03f */
[----:B------:R0:W-:Y:S01]  /*2ba70*/  STL.64 [R1+0xc00], R4 ;  /* 0x000c000401007387 */ /* 0x0001e20000100a00 */
[----:B------:R1:W-:Y:S03]  /*2ba80*/  STL.64 [R1+0xc08], R6 ;  /* 0x000c080601007387 */ /* 0x0003e60000100a00 */
[----:B0-----:R-:W4:Y:S01]  /*2ba90*/  LDL.LU.64 R4, [R1+0x610] ;  /* 0x0006100001047983 */ /* 0x001f220000300a00 */
[----:B-1----:R-:W4:Y:S02]  /*2baa0*/  LDL.LU.64 R6, [R1+0x618] ;  /* 0x0006180001067983 */ /* 0x002f240000300a00 */
[----:B------:R0:W-:Y:S02]  /*2bab0*/  STL.64 [R1+0x65b0], R12 ;  /* 0x0065b00c01007387 */ /* 0x0001e40000100a00 */
[----:B0-----:R-:W3:Y:S01]  /*2bac0*/  LDL.LU.64 R12, [R1+0x620] ;  /* 0x00062000010c7983 */ /* 0x001ee20000300a00 */
[----:B------:R-:W3:Y:S02]  /*2bad0*/  LDL.LU.64 R14, [R1+0x628] ;  /* 0x00062800010e7983 */ /* 0x000ee40000300a00 */
[----:B--2---:R-:W-:-:S02]  /*2bae0*/  IMAD.MOV.U32 R2, RZ, RZ, R8 ;  /* 0x000000ffff027224 */ /* 0x004fc400078e0008 */
[----:B------:R-:W-:Y:S01]  /*2baf0*/  IMAD.MOV.U32 R0, RZ, RZ, R9 ;  /* 0x000000ffff007224 */ /* 0x000fe200078e0009 */
[----:B---3--:R-:W-:Y:S11]  /*2bb00*/  HMMA.16816.F32 R12, R20, R8, R12 ;  /* 0x00000008140c723c */ /* 0x008ff6000000180c */
[----:B------:R-:W-:Y:S11]  /*2bb10*/  @!UPT UIADD3 URZ, URZ, URZ, URZ ;  /* 0x0000003f3f3ff290 */ /* 0x000ff6000fffe03f */
[----:B------:R-:W-:Y:S01]  /*2bb20*/  @!UPT UIADD3 URZ, URZ, URZ, URZ ;  /* 0x0000003f3f3ff290 */ /* 0x000fe2000fffe03f */
[----:B------:R0:W-:Y:S01]  /*2bb30*/  STL.64 [R1+0xbf0], R12 ;  /* 0x000bf00c01007387 */ /* 0x0001e20000100a00 */
[----:B------:R-:W-:Y:S02]  /*2bb40*/  STL.64 [R1+0xbf8], R14 ;  /* 0x000bf80e01007387 */ /* 0x000fe40000100a00 */
[----:B------:R-:W2:Y:S02]  /*2bb50*/  LDL.LU.64 R8, [R1+0x500] ;  /* 0x0005000001087983 */ /* 0x000ea40000300a00 */
[----:B------:R-:W2:Y:S02]  /*2bb60*/  LDL.LU.64 R10, [R1+0x508] ;  /* 0x00050800010a7983 */ /* 0x000ea40000300a00 */
[----:B0-----:R-:W-:Y:S02]  /*2bb70*/  IMAD.MOV.U32 R12, RZ, RZ, R25 ;  /* 0x000000ffff0c7224 */ /* 0x001fe400078e0019 */
[----:B------:R-:W-:Y:S02]  /*2bb80*/  IMAD.MOV.U32 R13, RZ, RZ, R24 ;  /* 0x000000ffff0d7224 */ /* 0x000fe400078e0018 */
[----:B------:R-:W-:-:S02]  /*2bb90*/  IMAD.MOV.U32 R24, RZ, RZ, R27 ;  /* 0x000000ffff187224 */ /* 0x000fc400078e001b */
[----:B------:R-:W-:-:S05]  /*2bba0*/  IMAD.MOV.U32 R25, RZ, RZ, R3 ;  /* 0x000000ffff197224 */ /* 0x000fca00078e0003 */
[----:B------:R0:W-:Y:S04]  /*2bbb0*/  STL.64 [R1+0x65f8], R24 ;  /* 0x0065f81801007387 */ /* 0x0001e80000100a00 */
[----:B0-----:R-:W3:Y:S01]  /*2bbc0*/  LDL.64 R24, [R1+0xf0] ;  /* 0x0000f00001187983 */ /* 0x001ee20000100a00 */
[C---:B----4-:R-:W-:Y:S01]  /*2bbd0*/  HMMA.16816.F32 R4, R20.reuse, R16, R4 ;  /* 0x000000101404723c */ /* 0x050fe20000001804 */
[----:B------:R-:W-:Y:S02]  /*2bbe0*/  IMAD.MOV.U32 R3, RZ, RZ, R17 ;  /* 0x000000ffff037224 */ /* 0x000fe400078e0011 */
[----:B---3--:R-:W-:Y:S01]  /*2bbf0*/  STL.64 [R1+0x6610], R24 ;  /* 0x0066101801007387 */ /* 0x008fe20000100a00 */
[----:B------:R0:W-:Y:S03]  /*2bc00*/  STL.64 [R1+0x65d8], R12 ;  /* 0x0065d80c01007387 */ /* 0x0001e60000100a00 */
[----:B0-----:R-:W3:Y:S01]  /*2bc10*/  LDL.64 R12, [R1+0x130] ;  /* 0x00013000010c7983 */ /* 0x001ee20000100a00 */
[----:B------:R-:W-:Y:S11]  /*2bc20*/  STL [R1+0x6560], R2 ;  /* 0x0065600201007387 */ /* 0x000ff60000100800 */
[----:B------:R-:W-:Y:S04]  /*2bc30*/  @!UPT UIADD3 URZ, URZ, URZ, URZ ;  /* 0x0000003f3f3ff290 */ /* 0x000fe8000fffe03f */
[----:B------:R-:W-:Y:S02]  /*2bc40*/  STL.64 [R1+0xbe0], R4 ;  /* 0x000be00401007387 */ /* 0x000fe40000100a00 */
[----:B------:R0:W-:Y:S02]  /*2bc50*/  STL.64 [R1+0xbe8], R6 ;  /* 0x000be80601007387 */ /* 0x0001e40000100a00 */
[----:B0-----:R-:W4:Y:S01]  /*2bc60*/  LDL.LU R7, [R1+0x6650] ;  /* 0x0066500001077983 */ /* 0x001f220000300800 */
[----:B------:R-:W2:Y:S02]  /*2bc70*/  LDL.LU.64 R4, [R1+0x6648] ;  /* 0x0066480001047983 */ /* 0x000ea40000300a00 */
[----:B------:R-:W-:Y:S02]  /*2bc80*/  IMAD.MOV.U32 R6, RZ, RZ, R16 ;  /* 0x000000ffff067224 */ /* 0x000fe400078e0010 */
[----:B------:R-:W2:Y:S01]  /*2bc90*/  LDL.LU.64 R16, [R1+0x6640] ;  /* 0x0066400001107983 */ /* 0x000ea20000300a00 */
[----:B------:R-:W2:Y:S03]  /*2bca0*/  LDL.64 R24, [R1+0x100] ;  /* 0x0001000001187983 */ /* 0x000ea60000100a00 */
[----:B--2---:R4:W-:Y:S01]  /*2bcb0*/  STL.64 [R1+0x6628], R24 ;  /* 0x0066281801007387 */ /* 0x0049e20000100a00 */
[----:B------:R-:W-:Y:S02]  /*2bcc0*/  STL [R1+0x65f0], R6 ;  /* 0x0065f00601007387 */ /* 0x000fe40000100800 */
[----:B------:R0:W-:Y:S02]  /*2bcd0*/  STL.64 [R1+0x65e8], R4 ;  /* 0x0065e80401007387 */ /* 0x0001e40000100a00 */
[----:B----4-:R-:W-:Y:S01]  /*2bce0*/  IMAD.MOV.U32 R25, RZ, RZ, R7 ;  /* 0x000000ffff197224 */ /* 0x010fe200078e0007 */
[----:B0-----:R-:W3:Y:S01]  /*2bcf0*/  LDL.LU.64 R4, [R1+0x510] ;  /* 0x0005100001047983 */ /* 0x001ee20000300a00 */
[----:B------:R-:W3:Y:S02]  /*2bd00*/  LDL.LU.64 R6, [R1+0x518] ;  /* 0x0005180001067983 */ /* 0x000ee40000300a00 */
[C---:B---3--:R-:W-:Y:S11]  /*2bd10*/  HMMA.16816.F32 R4, R20.reuse, R12, R4 ;  /* 0x0000000c1404723c */ /* 0x048ff60000001804 */
[----:B------:R-:W-:Y:S11]  /*2bd20*/  @!UPT UIADD3 URZ, URZ, URZ, URZ ;  /* 0x0000003f3f3ff290 */ /* 0x000ff6000fffe03f */
[----:B------:R-:W-:Y:S01]  /*2bd30*/  @!UPT UIADD3 URZ, URZ, URZ, URZ ;  /* 0x0000003f3f3ff290 */ /* 0x000fe2000fffe03f */
[----:B------:R0:W-:Y:S01]  /*2bd40*/  STL.64 [R1+0xbd0], R4 ;  /* 0x000bd00401007387 */ /* 0x0001e20000100a00 */
[----:B------:R1:W-:Y:S03]  /*2bd50*/  STL.64 [R1+0xbd8], R6 ;  /* 0x000bd80601007387 */ /* 0x0003e60000100a00 */
[----:B0-----:R-:W2:Y:S01]  /*2bd60*/  LDL.LU.64 R4, [R1+0x4c0] ;  /* 0x0004c00001047983 */ /* 0x001ea20000300a00 */
[----:B-1----:R-:W3:Y:S01]  /*2bd70*/  LDL.LU.64 R6, [R1+0x4c8] ;  /* 0x0004c80001067983 */ /* 0x002ee20000300a00 */
[----:B------:R-:W-:Y:S11]  /*2bd80*/  HMMA.16816.F32 R8, R20, R16, R8 ;  /* 0x000000101408723c */ /* 0x000ff60000001808 */
[----:B------:R-:W-:Y:S11]  /*2bd90*/  @!UPT UIADD3 URZ, URZ, URZ, URZ ;  /* 0x0000003f3f3ff290 */ /* 0x000ff6000fffe03f */
[----:B------:R-:W-:Y:S01]  /*2bda0*/  @!UPT UIADD3 URZ, URZ, URZ, URZ ;  /* 0x0000003f3f3ff290 */ /* 0x000fe2000fffe03f */
[----:B------:R-:W-:Y:S01]  /*2bdb0*/  STL.64 [R1+0xbc0], R8 ;  /* 0x000bc00801007387 */ /* 0x000fe20000100a00 */
[----:B------:R-:W-:Y:S03]  /*2bdc0*/  STL.64 [R1+0xbc8], R10 ;  /* 0x000bc80a01007387 */ /* 0x000fe60000100a00 */
[----:B---3--:R-:W-:Y:S01]  /*2bdd0*/  STL.64 [R1+0x6608], R6 ;  /* 0x0066080601007387 */ /* 0x008fe20000100a00 */
[----:B--2---:R0:W-:Y:S03]  /*2bde0*/  STL.64 [R1+0x6600], R4 ;  /* 0x0066000401007387 */ /* 0x0041e60000100a00 */
[----:B0-----:R-:W2:Y:S01]  /*2bdf0*/  LDL.LU.64 R4, [R1+0x4d0] ;  /* 0x0004d00001047983 */ /* 0x001ea20000300a00 */
[----:B------:R-:W3:Y:S03]  /*2be00*/  LDL.LU.64 R6, [R1+0x4d8] ;  /* 0x0004d80001067983 */ /* 0x000ee60000300a00 */
[----:B---3--:R-:W-:Y:S01]  /*2be10*/  STL.64 [R1+0x6620], R6 ;  /* 0x0066200601007387 */ /* 0x008fe20000100a00 */
[----:B--2---:R0:W-:Y:S03]  /*2be20*/  STL.64 [R1+0x6618], R4 ;  /* 0x0066180401007387 */ /* 0x0041e60000100a00 */
[----:B0-----:R-:W2:Y:S01]  /*2be30*/  LDL.LU.64 R4, [R1+0x4e0] ;  /* 0x0004e00001047983 */ /* 0x001ea20000300a00 */
[----:B------:R-:W3:Y:S02]  /*2be40*/  LDL.LU.64 R6, [R1+0x4e8] ;  /* 0x0004e80001067983 */ /* 0x000ee40000300a00 */
[----:B------:R-:W-:-:S02]  /*2be50*/  IMAD.MOV.U32 R28, RZ, RZ, R12 ;  /* 0x000000ffff1c7224 */ /* 0x000fc400078e000c */
[----:B------:R-:W-:Y:S01]  /*2be60*/  IMAD.MOV.U32 R19, RZ, RZ, R13 ;  /* 0x000000ffff137224 */ /* 0x000fe200078e000d */
[----:B---3--:R-:W-:Y:S01]  /*2be70*/  STL.64 [R1+0x6638], R6 ;  /* 0x0066380601007387 */ /* 0x008fe20000100a00 */
[----:B--2---:R0:W-:Y:S03]  /*2be80*/  STL.64 [R1+0x6630], R4 ;  /* 0x0066300401007387 */ /* 0x0041e60000100a00 */
[----:B0-----:R-:W2:Y:S01]  /*2be90*/  LDL.LU.64 R4, [R1+0x4f0] ;  /* 0x0004f00001047983 */ /* 0x001ea20000300a00 */
[----:B------:R-:W2:Y:S02]  /*2bea0*/  LDL.LU.64 R6, [R1+0x4f8] ;  /* 0x0004f80001067983 */ /* 0x000ea40000300a00 */
[----:B------:R-:W3:Y:S02]  /*2beb0*/  LDL.LU.64 R12, [R1+0x2b0] ;  /* 0x0002b000010c7983 */ /* 0x000ee40000300a00 */
[----:B------:R-:W3:Y:S01]  /*2bec0*/  LDL.LU.64 R14, [R1+0x2b8] ;  /* 0x0002b800010e7983 */ /* 0x000ee20000300a00 */
[----:B------:R-:W4:Y:S01]  /*2bed0*/  LDL.LU.64 R8, [R1+0x270] ;  /* 0x0002700001087983 */ /* 0x000f220000300a00 */
[----:B------:R-:W2:Y:S03]  /*2bee0*/  LDL.LU.64 R10, [R1+0x278] ;  /* 0x00027800010a7983 */ /* 0x000ea60000300a00 */
[----:B--2---:R-:W-:Y:S01]  /*2bef0*/  STL.64 [R1+0x6590], R10 ;  /* 0x0065900a01007387 */ /* 0x004fe20000100a00 */
[----:B----4-:R0:W-:Y:S03]  /*2bf00*/  STL.64 [R1+0x6588], R8 ;  /* 0x0065880801007387 */ /* 0x0101e60000100a00 */
[----:B0-----:R-:W2:Y:S01]  /*2bf10*/  LDL.LU.64 R8, [R1+0x280] ;  /* 0x0002800001087983 */ /* 0x001ea20000300a00 */
[----:B------:R-:W4:Y:S02]  /*2bf20*/  LDL.LU.64 R10, [R1+0x288] ;  /* 0x00028800010a7983 */ /* 0x000f240000300a00 */
[----:B------:R-:W-:-:S07]  /*2bf30*/  IMAD.MOV.U32 R24, RZ, RZ, R26 ;  /* 0x000000ffff187224 */ /* 0x000fce00078e001a */
[C---:B------:R-:W-:Y:S01]  /*2bf40*/  HMMA.16816.F32 R24, R20.reuse, R24, R4 ;  /* 0x000000181418723c */ /* 0x040fe20000001804 */
[----:B----4-:R-:W-:Y:S01]  /*2bf50*/  STL.64 [R1+0x65a8], R10 ;  /* 0x0065a80a01007387 */ /* 0x010fe20000100a00 */
[----:B--2---:R0:W-:Y:S03]  /*2bf60*/  STL.64 [R1+0x65a0], R8 ;  /* 0x0065a00801007387 */ /* 0x0041e60000100a00 */
[----:B0-----:R-:W2:Y:S01]  /*2bf70*/  LDL.LU.64 R8, [R1+0x290] ;  /* 0x0002900001087983 */ /* 0x001ea20000300a00 */
[----:B------:R-:W4:Y:S03]  /*2bf80*/  LDL.LU.64 R10, [R1+0x298] ;  /* 0x00029800010a7983 */ /* 0x000f260000300a00 */
[----:B----4-:R-:W-:Y:S01]  /*2bf90*/  STL.64 [R1+0x65c0], R10 ;  /* 0x0065c00a01007387 */ /* 0x010fe20000100a00 */
[----:B--2---:R0:W-:Y:S03]  /*2bfa0*/  STL.64 [R1+0x65b8], R8 ;  /* 0x0065b80801007387 */ /* 0x0041e60000100a00 */
[----:B0-----:R-:W2:Y:S01]  /*2bfb0*/  LDL.LU.64 R8, [R1+0x2a0] ;  /* 0x0002a00001087983 */ /* 0x001ea20000300a00 */
[----:B------:R-:W2:Y:S02]  /*2bfc0*/  LDL.LU.64 R10, [R1+0x2a8] ;  /* 0x0002a800010a7983 */ /* 0x000ea40000300a00 */
[----:B------:R-:W-:Y:S02]  /*2bfd0*/  STL.64 [R1+0x6508], R16 ;  /* 0x0065081001007387 */ /* 0x000fe40000100a00 */
[----:B------:R-:W4:Y:S01]  /*2bfe0*/  LDL.LU.64 R6, [R1+0x6638] ;  /* 0x0066380001067983 */ /* 0x000f220000300a00 */
[----:B------:R-:W4:Y:S04]  /*2bff0*/  LDL.LU.64 R4, [R1+0x6630] ;  /* 0x0066300001047983 */ /* 0x000f280000300a00 */
[----:B------:R0:W-:Y:S02]  /*2c000*/  STL.64 [R1+0xbb0], R24 ;  /* 0x000bb01801007387 */ /* 0x0001e40000100a00 */
[----:B------:R-:W-:Y:S01]  /*2c010*/  STL.64 [R1+0xbb8], R26 ;  /* 0x000bb81a01007387 */ /* 0x000fe20000100a00 */
[----:B0-----:R-:W4:Y:S02]  /*2c020*/  LDL.LU.64 R24, [R1+0x6628] ;  /* 0x0066280001187983 */ /* 0x001f240000300a00 */
[----:B----4-:R-:W-:Y:S01]  /*2c030*/  HMMA.16816.F32 R4, R20, R24, R4 ;  /* 0x000000181404723c */ /* 0x010fe20000001804 */
[----:B------:R-:W-:-:S02]  /*2c040*/  IMAD.MOV.U32 R17, RZ, RZ, R24 ;  /* 0x000000ffff117224 */ /* 0x000fc400078e0018 */
[----:B------:R-:W-:Y:S11]  /*2c050*/  IMAD.MOV.U32 R16, RZ, RZ, R25 ;  /* 0x000000ffff107224 */ /* 0x000ff600078e0019 */
[----:B------:R-:W-:Y:S09]  /*2c060*/  @!UPT UIADD3 URZ, URZ, URZ, URZ ;  /* 0x0000003f3f3ff290 */ /* 0x000ff2000fffe03f */
[----:B------:R-:W-:Y:S01]  /*2c070*/  STL.64 [R1+0xba0], R4 ;  /* 0x000ba00401007387 */ /* 0x000fe20000100a00 */
[----:B------:R0:W-:Y:S03]  /*2c080*/  STL.64 [R1+0xba8], R6 ;  /* 0x000ba80601007387 */ /* 0x0001e60000100a00 */
[----:B0-----:R-:W4:Y:S01]  /*2c090*/  LDL.LU.64 R6, [R1+0x6620] ;  /* 0x0066200001067983 */ /* 0x001f220000300a00 */
[----:B------:R-:W4:Y:S02]  /*2c0a0*/  LDL.LU.64 R4, [R1+0x6618] ;  /* 0x0066180001047983 */ /* 0x000f240000300a00 */
[----:B------:R-:W4:Y:S02]  /*2c0b0*/  LDL.LU.64 R24, [R1+0x6610] ;  /* 0x0066100001187983 */ /* 0x000f240000300a00 */
        /* <DEDUP_REMOVED lines=9> */
[C---:B----4-:R-:W-:Y:S01]  /*2c150*/  HMMA.16816.F32 R24, R20.reuse, R24, R4 ;  /* 0x000000181418723c */ /* 0x050fe20000001804 */
[----:B------:R-:W4:Y:S01]  /*2c160*/  LDL.LU R6, [R1+0x65f0] ;  /* 0x0065f00001067983 */ /* 0x000f220000300800 */
[----:B------:R-:W2:Y:S11]  /*2c170*/  LDL.LU.64 R4, [R1+0x65e8] ;  /* 0x0065e80001047983 */ /* 0x000eb60000300a00 */
[----:B------:R-:W-:Y:S10]  /*2c180*/  @!UPT UIADD3 URZ, URZ, URZ, URZ ;  /* 0x0000003f3f3ff290 */ /* 0x000ff4000fffe03f */
[----:B------:R0:W-:Y:S01]  /*2c190*/  STL.64 [R1+0xb80], R24 ;  /* 0x000b801801007387 */ /* 0x0001e20000100a00 */
[----:B------:R1:W-:Y:S03]  /*2c1a0*/  STL.64 [R1+0xb88], R26 ;  /* 0x000b881a01007387 */ /* 0x0003e60000100a00 */
[----:B0-----:R-:W3:Y:S02]  /*2c1b0*/  LDL.LU.64 R24, [R1+0x65e0] ;  /* 0x0065e00001187983 */ /* 0x001ee40000300a00 */
[----:B---3--:R-:W-:Y:S02]  /*2c1c0*/  HMMA.16816.F32 R20, R20, R24, R12 ;  /* 0x000000181414723c */ /* 0x008fe4000000180c */
[----:B------:R-:W2:Y:S01]  /*2c1d0*/  LDL.LU.64 R12, [R1+0x65d8] ;  /* 0x0065d800010c7983 */ /* 0x000ea20000300a00 */
[----:B------:R-:W-:Y:S02]  /*2c1e0*/  IMAD.MOV.U32 R18, RZ, RZ, R24 ;  /* 0x000000ffff127224 */ /* 0x000fe400078e0018 */
[----:B------:R-:W-:Y:S11]  /*2c1f0*/  IMAD.MOV.U32 R7, RZ, RZ, R25 ;  /* 0x000000ffff077224 */ /* 0x000ff600078e0019 */
[----:B------:R-:W-:Y:S07]  /*2c200*/  @!UPT UIADD3 URZ, URZ, URZ, URZ ;  /* 0x0000003f3f3ff290 */ /* 0x000fee000fffe03f */
[----:B------:R0:W-:Y:S01]  /*2c210*/  STL.64 [R1+0xb70], R20 ;  /* 0x000b701401007387 */ /* 0x0001e20000100a00 */
[----:B------:R3:W-:Y:S02]  /*2c220*/  STL.64 [R1+0xb78], R22 ;  /* 0x000b781601007387 */ /* 0x0007e40000100a00 */
[----:B-1----:R-:W2:Y:S02]  /*2c230*/  LDL.LU.64 R26, [R1+0x65d0] ;  /* 0x0065d000011a7983 */ /* 0x002ea40000300a00 */
[----:B------:R-:W2:Y:S01]  /*2c240*/  LDL.LU.64 R24, [R1+0x65c8] ;  /* 0x0065c80001187983 */ /* 0x000ea20000300a00 */
[----:B0-----:R-:W4:Y:S01]  /*2c250*/  LDL.LU.64 R20, [R1+0x250] ;  /* 0x0002500001147983 */ /* 0x001f220000300a00 */
[----:B---3--:R-:W4:Y:S01]  /*2c260*/  LDL.LU.64 R22, [R1+0x258] ;  /* 0x0002580001167983 */ /* 0x008f220000300a00 */
        /* <DEDUP_REMOVED lines=20> */
[----:B0-----:R-:W3:Y:S01]  /*2c3b0*/  LDL.LU.64 R14, [R1+0x6580] ;  /* 0x00658000010e7983 */ /* 0x001ee20000300a00 */
        /* <DEDUP_REMOVED lines=20> */
[----:B--2---:R-:W-:Y:S11]  /*2c500*/  STL.64 [R1+0x64c8], R8 ;  /* 0x0064c80801007387 */ /* 0x004ff60000100a00 */
[----:B------:R-:W-:Y:S11]  /*2c510*/  @!UPT UIADD3 URZ, URZ, URZ, URZ ;  /* 0x0000003f3f3ff290 */ /* 0x000ff6000fffe03f */
[----:B------:R-:W-:Y:S02]  /*2c520*/  STL.64 [R1+0xb10], R12 ;  /* 0x000b100c01007387 */ /* 0x000fe40000100a00 */
[----:B------:R-:W-:Y:S02]  /*2c530*/  STL.64 [R1+0xb18], R14 ;  /* 0x000b180e01007387 */ /* 0x000fe40000100a00 */
[----:B------:R0:W-:Y:S02]  /*2c540*/  STL.64 [R1+0x6490], R4 ;  /* 0x0064900401007387 */ /* 0x0001e40000100a00 */
[----:B0-----:R-:W-:Y:S02]  /*2c550*/  IMAD.MOV.U32 R4, RZ, RZ, R29 ;  /* 0x000000ffff047224 */ /* 0x001fe400078e001d */
[----:B------:R-:W2:Y:S01]  /*2c560*/  LDL.LU R29, [R1+0x6564] ;  /* 0x00656400011d7983 */ /* 0x000ea20000300800 */
[----:B------:R-:W-:Y:S02]  /*2c570*/  IMAD.MOV.U32 R5, RZ, RZ, R2 ;  /* 0x000000ffff057224 */ /* 0x000fe400078e0002 */
[----:B------:R-:W3:Y:S03]  /*2c580*/  LDL.LU R2, [R1+0x6560] ;  /* 0x0065600001027983 */ /* 0x000ee60000300800 */
[----:B------:R0:W-:Y:S02]  /*2c590*/  STL.64 [R1+0x64d0], R4 ;  /* 0x0064d00401007387 */ /* 0x0001e40000100a00 */
[----:B0-----:R-:W-:-:S02]  /*2c5a0*/  IMAD.MOV.U32 R4, RZ, RZ, R17 ;  /* 0x000000ffff047224 */ /* 0x001fc400078e0011 */
[----:B------:R-:W-:Y:S02]  /*2c5b0*/  IMAD.MOV.U32 R5, RZ, RZ, R16 ;  /* 0x000000ffff057224 */ /* 0x000fe400078e0010 */
[----:B------:R-:W-:Y:S02]  /*2c5c0*/  IMAD.MOV.U32 R16, RZ, RZ, R28 ;  /* 0x000000ffff107224 */ /* 0x000fe400078e001c */
[----:B------:R-:W-:-:S05]  /*2c5d0*/  IMAD.MOV.U32 R17, RZ, RZ, R19 ;  /* 0x000000ffff117224 */ /* 0x000fca00078e0013 */
[----:B------:R-:W-:Y:S01]  /*2c5e0*/  STL.64 [R1+0x6520], R16 ;  /* 0x0065201001007387 */ /* 0x000fe20000100a00 */
[----:B------:R0:W-:Y:S03]  /*2c5f0*/  STL.64 [R1+0x64e8], R4 ;  /* 0x0064e80401007387 */ /* 0x0001e60000100a00 */
[----:B0-----:R-:W4:Y:S01]  /*2c600*/  LDL.64 R4, [R1+0x110] ;  /* 0x0001100001047983 */ /* 0x001f220000100a00 */
[----:B------:R-:W-:Y:S02]  /*2c610*/  IMAD.MOV.U32 R16, RZ, RZ, R6 ;  /* 0x000000ffff107224 */ /* 0x000fe400078e0006 */
[----:B------:R-:W-:Y:S01]  /*2c620*/  IMAD.MOV.U32 R17, RZ, RZ, R3 ;  /* 0x000000ffff117224 */ /* 0x000fe200078e0003 */
[----:B--2---:R-:W0:Y:S04]  /*2c630*/  LDSM.16.MT88.4 R20, [R29+0x380] ;  /* 0x000380001d14783b */ /* 0x004e280000004200 */
[----:B----4-:R-:W-:Y:S01]  /*2c640*/  STL.64 [R1+0x6500], R4 ;  /* 0x0065000401007387 */ /* 0x010fe20000100a00 */
[----:B0-----:R-:W-:Y:S02]  /*2c650*/  STL.64 [R1+0x63d0], R22 ;  /* 0x0063d01601007387 */ /* 0x001fe40000100a00 */
[----:B------:R0:W-:Y:S02]  /*2c660*/  STL.64 [R1+0x63c8], R20 ;  /* 0x0063c81401007387 */ /* 0x0001e40000100a00 */
[----:B------:R1:W-:Y:S02]  /*2c670*/  STL.64 [R1+0x6538], R16 ;  /* 0x0065381001007387 */ /* 0x0003e40000100a00 */
[----:B0-----:R-:W-:Y:S01]  /*2c680*/  IMAD.MOV.U32 R20, RZ, RZ, R18 ;  /* 0x000000ffff147224 */ /* 0x001fe200078e0012 */
[----:B-1----:R-:W2:Y:S01]  /*2c690*/  LDL.LU.64 R16, [R1+0x4a0] ;  /* 0x0004a00001107983 */ /* 0x002ea20000300a00 */
[----:B------:R-:W4:Y:S02]  /*2c6a0*/  LDL.LU.64 R18, [R1+0x4a8] ;  /* 0x0004a80001127983 */ /* 0x000f240000300a00 */
[----:B------:R-:W-:Y:S01]  /*2c6b0*/  IMAD.MOV.U32 R21, RZ, RZ, R7 ;  /* 0x000000ffff157224 */ /* 0x000fe200078e0007 */
[----:B----4-:R-:W-:Y:S01]  /*2c6c0*/  STL.64 [R1+0x6548], R18 ;  /* 0x0065481201007387 */ /* 0x010fe20000100a00 */
[----:B--2---:R0:W-:Y:S03]  /*2c6d0*/  STL.64 [R1+0x6540], R16 ;  /* 0x0065401001007387 */ /* 0x0041e60000100a00 */
[----:B0-----:R-:W2:Y:S01]  /*2c6e0*/  LDL.64 R16, [R1+0x30] ;  /* 0x0000300001107983 */ /* 0x001ea20000100a00 */
[----:B------:R-:W4:Y:S02]  /*2c6f0*/  LDL.LU.64 R4, [R1+0x470] ;  /* 0x0004700001047983 */ /* 0x000f240000300a00 */
[----:B------:R-:W2:Y:S02]  /*2c700*/  LDL.LU.64 R6, [R1+0x478] ;  /* 0x0004780001067983 */ /* 0x000ea40000300a00 */
[----:B--2---:R-:W-:Y:S01]  /*2c710*/  STL.64 [R1+0x6518], R6 ;  /* 0x0065180601007387 */ /* 0x004fe20000100a00 */
[----:B----4-:R0:W-:Y:S03]  /*2c720*/  STL.64 [R1+0x6510], R4 ;  /* 0x0065100401007387 */ /* 0x0101e60000100a00 */
[----:B0-----:R-:W2:Y:S01]  /*2c730*/  LDL.LU.64 R4, [R1+0x480] ;  /* 0x0004800001047983 */ /* 0x001ea20000300a00 */
[----:B------:R-:W4:Y:S03]  /*2c740*/  LDL.LU.64 R6, [R1+0x488] ;  /* 0x0004880001067983 */ /* 0x000f260000300a00 */
        /* <DEDUP_REMOVED lines=17> */
[----:B------:R-:W2:Y:S02]  /*2c860*/  LDL.LU.64 R10, [R1+0x468] ;  /* 0x00046800010a7983 */ /* 0x000ea40000300a00 */
[----:B------:R-:W-:Y:S02]  /*2c870*/  STL.64 [R1+0x64c0], R20 ;  /* 0x0064c01401007387 */ /* 0x000fe40000100a00 */
[----:B------:R-:W4:Y:S01]  /*2c880*/  LDL.64 R12, [R1] ;  /* 0x00000000010c7983 */ /* 0x000f220000100a00 */
[----:B------:R-:W-:Y:S01]  /*2c890*/  HMMA.16816.F32 R4, R24, R16, R4 ;  /* 0x000000101804723c */ /* 0x000fe20000001804 */
[----:B----4-:R0:W-:Y:S04]  /*2c8a0*/  STL.64 [R1+0x6488], R12 ;  /* 0x0064880c01007387 */ /* 0x0101e80000100a00 */
[----:B0-----:R-:W4:Y:S01]  /*2c8b0*/  LDL.64 R12, [R1+0x10] ;  /* 0x00001000010c7983 */ /* 0x001f220000100a00 */
[----:B------:R-:W-:-:S03]  /*2c8c0*/  IMAD.MOV.U32 R28, RZ, RZ, R17 ;  /* 0x000000ffff1c7224 */ /* 0x000fc600078e0011 */
[----:B----4-:R0:W-:Y:S04]  /*2c8d0*/  STL.64 [R1+0x6498], R12 ;  /* 0x0064980c01007387 */ /* 0x0101e80000100a00 */
[----:B0-----:R-:W4:Y:S01]  /*2c8e0*/  LDL.64 R12, [R1+0x20] ;  /* 0x00002000010c7983 */ /* 0x001f220000100a00 */
[----:B------:R0:W-:Y:S09]  /*2c8f0*/  STL [R1+0x5dd0], R29 ;  /* 0x005dd01d01007387 */ /* 0x0001f20000100800 */
[----:B------:R-:W-:Y:S02]  /*2c900*/  STL.64 [R1+0xb00], R4 ;  /* 0x000b000401007387 */ /* 0x000fe40000100a00 */
[----:B------:R1:W-:Y:S02]  /*2c910*/  STL.64 [R1+0xb08], R6 ;  /* 0x000b080601007387 */ /* 0x0003e40000100a00 */
[----:B0-----:R-:W-:Y:S01]  /*2c920*/  IMAD.MOV.U32 R29, RZ, RZ, R16 ;  /* 0x000000ffff1d7224 */ /* 0x001fe200078e0010 */
[----:B-1----:R-:W2:Y:S01]  /*2c930*/  LDL.LU.64 R6, [R1+0x6558] ;  /* 0x0065580001067983 */ /* 0x002ea20000300a00 */
[----:B------:R-:W2:Y:S02]  /*2c940*/  LDL.LU.64 R4, [R1+0x6550] ;  /* 0x0065500001047983 */ /* 0x000ea40000300a00 */
[----:B------:R-:W2:Y:S02]  /*2c950*/  LDL.LU.64 R18, [R1+0x6548] ;  /* 0x0065480001127983 */ /* 0x000ea40000300a00 */
[----:B------:R-:W2:Y:S02]  /*2c960*/  LDL.LU.64 R16, [R1+0x6540] ;  /* 0x0065400001107983 */ /* 0x000ea40000300a00 */
[----:B---3--:R-:W-:-:S02]  /*2c970*/  IMAD.MOV.U32 R20, RZ, RZ, R2 ;  /* 0x000000ffff147224 */ /* 0x008fc400078e0002 */
[----:B------:R-:W-:Y:S02]  /*2c980*/  IMAD.MOV.U32 R21, RZ, RZ, R0 ;  /* 0x000000ffff157224 */ /* 0x000fe400078e0000 */
[----:B------:R-:W3:Y:S05]  /*2c990*/  LDL R0, [R1+0x1730] ;  /* 0x0017300001007983 */ /* 0x000eea0000100800 */
[C---:B--2---:R-:W-:Y:S01]  /*2c9a0*/  HMMA.16816.F32 R20, R24.reuse, R20, R16 ;  /* 0x000000141814723c */ /* 0x044fe20000001810 */
[----:B------:R-:W2:Y:S11]  /*2c9b0*/  LDL.LU.64 R16, [R1+0x6538] ;  /* 0x0065380001107983 */ /* 0x000eb60000300a00 */
[----:B------:R-:W-:Y:S11]  /*2c9c0*/  @!UPT UIADD3 URZ, URZ, URZ, URZ ;  /* 0x0000003f3f3ff290 */ /* 0x000ff6000fffe03f */
[----:B------:R0:W-:Y:S01]  /*2c9d0*/  STL.64 [R1+0xaf0], R20 ;  /* 0x000af01401007387 */ /* 0x0001e20000100a00 */
[----:B------:R1:W-:Y:S03]  /*2c9e0*/  STL.64 [R1+0xaf8], R22 ;  /* 0x000af81601007387 */ /* 0x0003e60000100a00 */
[----:B0-----:R-:W3:Y:S01]  /*2c9f0*/  LDL.LU.64 R20, [R1+0x430] ;  /* 0x0004300001147983 */ /* 0x001ee20000300a00 */
[----:B-1----:R-:W3:Y:S01]  /*2ca00*/  LDL.LU.64 R22, [R1+0x438] ;  /* 0x0004380001167983 */ /* 0x002ee20000300a00 */
        /* <DEDUP_REMOVED lines=15> */
[----:B------:R-:W2:Y:S11]  /*2cb00*/  LDL.LU.64 R4, [R1+0x6500] ;  /* 0x0065000001047983 */ /* 0x000eb60000300a00 */
[----:B------:R-:W-:Y:S10]  /*2cb10*/  @!UPT UIADD3 URZ, URZ, URZ, URZ ;  /* 0x0000003f3f3ff290 */ /* 0x000ff4000fffe03f */
[----:B------:R0:W-:Y:S01]  /*2cb20*/  STL.64 [R1+0xac0], R16 ;  /* 0x000ac01001007387 */ /* 0x0001e20000100a00 */
[----:B------:R1:W-:Y:S03]  /*2cb30*/  STL.64 [R1+0xac8], R18 ;  /* 0x000ac81201007387 */ /* 0x0003e60000100a00 */
[----:B0-----:R-:W3:Y:S01]  /*2cb40*/  LDL.LU.64 R16, [R1+0x240] ;  /* 0x0002400001107983 */ /* 0x001ee20000300a00 */
[----:B-1----:R-:W3:Y:S01]  /*2cb50*/  LDL.LU.64 R18, [R1+0x248] ;  /* 0x0002480001127983 */ /* 0x002ee20000300a00 */
        /* <DEDUP_REMOVED lines=16> */
[C---:B--2---:R-:W-:Y:S02]  /*2cc60*/  HMMA.16816.F32 R4, R24.reuse, R4, R8 ;  /* 0x000000041804723c */ /* 0x044fe40000001808 */
[----:B------:R-:W3:Y:S11]  /*2cc70*/  LDL.LU.64 R8, [R1+0x64c8] ;  /* 0x0064c80001087983 */ /* 0x000ef60000300a00 */
[----:B------:R-:W-:Y:S10]  /*2cc80*/  @!UPT UIADD3 URZ, URZ, URZ, URZ ;  /* 0x0000003f3f3ff290 */ /* 0x000ff4000fffe03f */
[----:B------:R0:W-:Y:S01]  /*2cc90*/  STL.64 [R1+0xa90], R4 ;  /* 0x000a900401007387 */ /* 0x0001e20000100a00 */
[----:B------:R1:W-:Y:S03]  /*2cca0*/  STL.64 [R1+0xa98], R6 ;  /* 0x000a980601007387 */ /* 0x0003e60000100a00 */
[----:B0-----:R-:W2:Y:S01]  /*2ccb0*/  LDL.LU.64 R4, [R1+0x220] ;  /* 0x0002200001047983 */ /* 0x001ea20000300a00 */
[----:B-1----:R-:W2:Y:S01]  /*2ccc0*/  LDL.LU.64 R6, [R1+0x228] ;  /* 0x0002280001067983 */ /* 0x002ea20000300a00 */
[C---:B---3--:R-:W-:Y:S02]  /*2ccd0*/  HMMA.16816.F32 R20, R24.reuse, R8, R20 ;  /* 0x000000081814723c */ /* 0x048fe40000001814 */
[----:B--2---:R-:W-:Y:S01]  /*2cce0*/  STL.64 [R1+0x64a8], R6 ;  /* 0x0064a80601007387 */ /* 0x004fe20000100a00 */
[----:B------:R0:W-:Y:S03]  /*2ccf0*/  STL.64 [R1+0x64a0], R4 ;  /* 0x0064a00401007387 */ /* 0x0001e60000100a00 */
[----:B0-----:R-:W2:Y:S01]  /*2cd00*/  LDL.LU.64 R4, [R1+0x230] ;  /* 0x0002300001047983 */ /* 0x001ea20000300a00 */
[----:B------:R-:W2:Y:S11]  /*2cd10*/  LDL.LU.64 R6, [R1+0x238] ;  /* 0x0002380001067983 */ /* 0x000eb60000300a00 */
[----:B------:R-:W-:Y:S05]  /*2cd20*/  @!UPT UIADD3 URZ, URZ, URZ, URZ ;  /* 0x0000003f3f3ff290 */ /* 0x000fea000fffe03f */
[----:B------:R0:W-:Y:S02]  /*2cd30*/  STL.64 [R1+0xa80], R20 ;  /* 0x000a801401007387 */ /* 0x0001e40000100a00 */
[----:B------:R1:W-:Y:S01]  /*2cd40*/  STL.64 [R1+0xa88], R22 ;  /* 0x000a881601007387 */ /* 0x0003e20000100a00 */
[----:B0-----:R-:W3:Y:S01]  /*2cd50*/  LDL.LU.64 R20, [R1+0x64c0] ;  /* 0x0064c00001147983 */ /* 0x001ee20000300a00 */
[----:B-1----:R-:W-:Y:S02]  /*2cd60*/  IMAD.MOV.U32 R23, RZ, RZ, R8 ;  /* 0x000000ffff177224 */ /* 0x002fe400078e0008 */
[----:B------:R-:W-:Y:S02]  /*2cd70*/  IMAD.MOV.U32 R22, RZ, RZ, R9 ;  /* 0x000000ffff167224 */ /* 0x000fe400078e0009 */
[----:B------:R-:W2:Y:S01]  /*2cd80*/  LDL.LU.64 R8, [R1+0x200] ;  /* 0x0002000001087983 */ /* 0x000ea20000300a00 */
[----:B------:R-:W2:Y:S01]  /*2cd90*/  LDL.LU.64 R10, [R1+0x208] ;  /* 0x00020800010a7983 */ /* 0x000ea20000300a00 */
[----:B---3--:R-:W-:Y:S02]  /*2cda0*/  HMMA.16816.F32 R24, R24, R20, R16 ;  /* 0x000000141818723c */ /* 0x008fe40000001810 */
[----:B------:R-:W2:Y:S01]  /*2cdb0*/  LDL.LU.64 R18, [R1+0x64b8] ;  /* 0x0064b80001127983 */ /* 0x000ea20000300a00 */
[----:B------:R-:W2:Y:S11]  /*2cdc0*/  LDL.LU.64 R16, [R1+0x64b0] ;  /* 0x0064b00001107983 */ /* 0x000eb60000300a00 */
[----:B------:R-:W-:Y:S09]  /*2cdd0*/  @!UPT UIADD3 URZ, URZ, URZ, URZ ;  /* 0x0000003f3f3ff290 */ /* 0x000ff2000fffe03f */
[----:B------:R0:W-:Y:S01]  /*2cde0*/  STL.64 [R1+0xa70], R24 ;  /* 0x000a701801007387 */ /* 0x0001e20000100a00 */
[----:B------:R1:W-:Y:S03]  /*2cdf0*/  STL.64 [R1+0xa78], R26 ;  /* 0x000a781a01007387 */ /* 0x0003e60000100a00 */
[----:B0-----:R-:W3:Y:S01]  /*2ce00*/  LDL.LU.64 R24, [R1+0x210] ;  /* 0x0002100001187983 */ /* 0x001ee20000300a00 */
[----:B-1----:R-:W3:Y:S02]  /*2ce10*/  LDL.LU.64 R26, [R1+0x218] ;  /* 0x00021800011a7983 */ /* 0x002ee40000300a00 */
[----:B------:R4:W-:Y:S02]  /*2ce20*/  STL.64 [R1+0x63e0], R20 ;  /* 0x0063e01401007387 */ /* 0x0009e40000100a00 */
[----:B----4-:R-:W-:Y:S02]  /*2ce30*/  IMAD.MOV.U32 R21, RZ, RZ, R12 ;  /* 0x000000ffff157224 */ /* 0x010fe400078e000c */
[----:B------:R-:W-:Y:S01]  /*2ce40*/  IMAD.MOV.U32 R20, RZ, RZ, R13 ;  /* 0x000000ffff147224 */ /* 0x000fe200078e000d */
[C---:B--2---:R-:W-:Y:S11]  /*2ce50*/  HMMA.16816.F32 R4, R16.reuse, R12, R4 ;  /* 0x0000000c1004723c */ /* 0x044ff60000001804 */
[----:B------:R-:W-:Y:S11]  /*2ce60*/  @!UPT UIADD3 URZ, URZ, URZ, URZ ;  /* 0x0000003f3f3ff290 */ /* 0x000ff6000fffe03f */
[----:B------:R-:W-:Y:S01]  /*2ce70*/  @!UPT UIADD3 URZ, URZ, URZ, URZ ;  /* 0x0000003f3f3ff290 */ /* 0x000fe2000fffe03f */
[----:B------:R-:W-:Y:S01]  /*2ce80*/  STL.64 [R1+0xa60], R4 ;  /* 0x000a600401007387 */ /* 0x000fe20000100a00 */
[----:B------:R0:W-:Y:S03]  /*2ce90*/  STL.64 [R1+0xa68], R6 ;  /* 0x000a680601007387 */ /* 0x0001e60000100a00 */
[----:B0-----:R-:W2:Y:S01]  /*2cea0*/  LDL.LU.64 R6, [R1+0x64a8] ;  /* 0x0064a80001067983 */ /* 0x001ea20000300a00 */
[----:B------:R-:W2:Y:S02]  /*2ceb0*/  LDL.LU.64 R4, [R1+0x64a0] ;  /* 0x0064a00001047983 */ /* 0x000ea40000300a00 */
[----:B------:R-:W2:Y:S02]  /*2cec0*/  LDL.LU.64 R12, [R1+0x6498] ;  /* 0x00649800010c7983 */ /* 0x000ea40000300a00 */
[----:B------:R-:W-:Y:S01]  /*2ced0*/  STL.64 [R1+0x6440], R22 ;  /* 0x0064401601007387 */ /* 0x000fe20000100a00 */
[----:B------:R0:W-:Y:S04]  /*2cee0*/  STL.64 [R1+0x6438], R20 ;  /* 0x0064381401007387 */ /* 0x0001e80000100a00 */
[----:B0-----:R-:W4:Y:S01]  /*2cef0*/  LDL.LU.64 R20, [R1+0x1e0] ;  /* 0x0001e00001147983 */ /* 0x001f220000300a00 */
[----:B------:R-:W4:Y:S01]  /*2cf00*/  LDL.LU.64 R22, [R1+0x1e8] ;  /* 0x0001e80001167983 */ /* 0x000f220000300a00 */
[C---:B--2---:R-:W-:Y:S11]  /*2cf10*/  HMMA.16816.F32 R4, R16.reuse, R12, R4 ;  /* 0x0000000c1004723c */ /* 0x044ff60000001804 */
[----:B------:R-:W-:Y:S11]  /*2cf20*/  @!UPT UIADD3 URZ, URZ, URZ, URZ ;  /* 0x0000003f3f3ff290 */ /* 0x000ff6000fffe03f */
[----:B------:R-:W-:Y:S01]  /*2cf30*/  @!UPT UIADD3 URZ, URZ, URZ, URZ ;  /* 0x0000003f3f3ff290 */ /* 0x000fe2000fffe03f */
[----:B------:R0:W-:Y:S01]  /*2cf40*/  STL.64 [R1+0xa50], R4 ;  /* 0x000a500401007387 */ /* 0x0001e20000100a00 */
[----:B------:R1:W-:Y:S03]  /*2cf50*/  STL.64 [R1+0xa58], R6 ;  /* 0x000a580601007387 */ /* 0x0003e60000100a00 */
[----:B0-----:R-:W4:Y:S01]  /*2cf60*/  LDL.LU.64 R4, [R1+0x6490] ;  /* 0x0064900001047983 */ /* 0x001f220000300a00 */
[----:B-1----:R-:W-:Y:S02]  /*2cf70*/  IMAD.MOV.U32 R7, RZ, RZ, R12 ;  /* 0x000000ffff077224 */ /* 0x002fe400078e000c */
[----:B------:R-:W-:Y:S02]  /*2cf80*/  IMAD.MOV.U32 R6, RZ, RZ, R13 ;  /* 0x000000ffff067224 */ /* 0x000fe400078e000d */
[----:B------:R-:W3:Y:S02]  /*2cf90*/  LDL.LU.64 R12, [R1+0x6488] ;  /* 0x00648800010c7983 */ /* 0x000ee40000300a00 */
[C---:B---3--:R-:W-:Y:S11]  /*2cfa0*/  HMMA.16816.F32 R24, R16.reuse, R12, R24 ;  /* 0x0000000c1018723c */ /* 0x048ff60000001818 */
[----:B------:R-:W-:Y:S11]  /*2cfb0*/  @!UPT UIADD3 URZ, URZ, URZ, URZ ;  /* 0x0000003f3f3ff290 */ /* 0x000ff6000fffe03f */
[----:B------:R-:W-:Y:S01]  /*2cfc0*/  @!UPT UIADD3 URZ, URZ, URZ, URZ ;  /* 0x0000003f3f3ff290 */ /* 0x000fe2000fffe03f */
[----:B------:R0:W-:Y:S01]  /*2cfd0*/  STL.64 [R1+0xa40], R24 ;  /* 0x000a401801007387 */ /* 0x0001e20000100a00 */
[----:B------:R-:W-:Y:S02]  /*2cfe0*/  STL.64 [R1+0xa48], R26 ;  /* 0x000a481a01007387 */ /* 0x000fe40000100a00 */
[----:B------:R-:W2:Y:S02]  /*2cff0*/  LDL.LU.64 R14, [R1+0x6480] ;  /* 0x00648000010e7983 */ /* 0x000ea40000300a00 */
[----:B0-----:R-:W-:Y:S02]  /*2d000*/  IMAD.MOV.U32 R25, RZ, RZ, R12 ;  /* 0x000000ffff197224 */ /* 0x001fe400078e000c */
[----:B------:R-:W-:Y:S02]  /*2d010*/  IMAD.MOV.U32 R24, RZ, RZ, R13 ;  /* 0x000000ffff187224 */ /* 0x000fe400078e000d */
[----:B------:R-:W3:Y:S02]  /*2d020*/  LDL.LU.64 R12, [R1+0x6478] ;  /* 0x00647800010c7983 */ /* 0x000ee40000300a00 */
[C---:B---3--:R-:W-:Y:S11]  /*2d030*/  HMMA.16816.F32 R8, R16.reuse, R12, R8 ;  /* 0x0000000c1008723c */ /* 0x048ff60000001808 */
[----:B------:R-:W-:Y:S11]  /*2d040*/  @!UPT UIADD3 URZ, URZ, URZ, URZ ;  /* 0x0000003f3f3ff290 */ /* 0x000ff6000fffe03f */
[----:B------:R-:W-:Y:S01]  /*2d050*/  @!UPT UIADD3 URZ, URZ, URZ, URZ ;  /* 0x0000003f3f3ff290 */ /* 0x000fe2000fffe03f */
[----:B------:R-:W-:Y:S01]  /*2d060*/  STL.64 [R1+0xa30], R8 ;  /* 0x000a300801007387 */ /* 0x000fe20000100a00 */
[----:B------:R0:W-:Y:S03]  /*2d070*/  STL.64 [R1+0xa38], R10 ;  /* 0x000a380a01007387 */ /* 0x0001e60000100a00 */
[----:B0-----:R-:W3:Y:S01]  /*2d080*/  LDL.LU.64 R10, [R1+0x6470] ;  /* 0x00647000010a7983 */ /* 0x001ee20000300a00 */
[----:B------:R-:W4:Y:S02]  /*2d090*/  LDL.LU.64 R8, [R1+0x6468] ;  /* 0x0064680001087983 */ /* 0x000f240000300a00 */
[----:B--2---:R-:W-:Y:S02]  /*2d0a0*/  STL.64 [R1+0x6380], R14 ;  /* 0x0063800e01007387 */ /* 0x004fe40000100a00 */
[----:B------:R0:W-:Y:S02]  /*2d0b0*/  STL.64 [R1+0x6378], R12 ;  /* 0x0063780c01007387 */ /* 0x0001e40000100a00 */
[----:B0-----:R-:W2:Y:S01]  /*2d0c0*/  LDL.LU.64 R12, [R1+0x1f0] ;  /* 0x0001f000010c7983 */ /* 0x001ea20000300a00 */
[----:B------:R-:W2:Y:S03]  /*2d0d0*/  LDL.LU.64 R14, [R1+0x1f8] ;  /* 0x0001f800010e7983 */ /* 0x000ea60000300a00 */
[----:B---3--:R-:W-:Y:S01]  /*2d0e0*/  STL.64 [R1+0x6370], R10 ;  /* 0x0063700a01007387 */ /* 0x008fe20000100a00 */
[----:B----4-:R0:W-:Y:S01]  /*2d0f0*/  STL.64 [R1+0x6368], R8 ;  /* 0x0063680801007387 */ /* 0x0101e20000100a00 */
[C---:B--2---:R-:W-:Y:S08]  /*2d100*/  HMMA.16816.F32 R12, R16.reuse, R8, R12 ;  /* 0x00000008100c723c */ /* 0x044ff0000000180c */
[----:B0-----:R-:W-:Y:S11]  /*2d110*/  HMMA.16816.F32 R8, R16, R4, R20 ;  /* 0x000000041008723c */ /* 0x001ff60000001814 */
[----:B------:R-:W-:Y:S04]  /*2d120*/  @!UPT UIADD3 URZ, URZ, URZ, URZ ;  /* 0x0000003f3f3ff290 */ /* 0x000fe8000fffe03f */
[----:B------:R0:W-:Y:S01]  /*2d130*/  STL.64 [R1+0xa20], R12 ;  /* 0x000a200c01007387 */ /* 0x0001e20000100a00 */
[----:B------:R-:W-:Y:S02]  /*2d140*/  STL.64 [R1+0xa28], R14 ;  /* 0x000a280e01007387 */ /* 0x000fe40000100a00 */
[----:B------:R-:W-:Y:S02]  /*2d150*/  STL.64 [R1+0x6450], R6 ;  /* 0x0064500601007387 */ /* 0x000fe40000100a00 */
[----:B------:R-:W-:Y:S03]  /*2d160*/  STL.64 [R1+0x6448], R4 ;  /* 0x0064480401007387 */ /* 0x000fe60000100a00 */
[----:B------:R-:W-:Y:S01]  /*2d170*/  STL.64 [R1+0xa10], R8 ;  /* 0x000a100801007387 */ /* 0x000fe20000100a00 */
[----:B------:R-:W-:Y:S02]  /*2d180*/  STL.64 [R1+0xa18], R10 ;  /* 0x000a180a01007387 */ /* 0x000fe40000100a00 */
[----:B------:R-:W2:Y:S02]  /*2d190*/  LDL.LU.64 R20, [R1+0x410] ;  /* 0x0004100001147983 */ /* 0x000ea40000300a00 */
[----:B------:R-:W3:Y:S02]  /*2d1a0*/  LDL.LU.64 R22, [R1+0x418] ;  /* 0x0004180001167983 */ /* 0x000ee40000300a00 */
[----:B0-----:R-:W-:-:S02]  /*2d1b0*/  IMAD.MOV.U32 R12, RZ, RZ, R25 ;  /* 0x000000ffff0c7224 */ /* 0x001fc400078e0019 */
[----:B------:R-:W-:Y:S02]  /*2d1c0*/  IMAD.MOV.U32 R13, RZ, RZ, R24 ;  /* 0x000000ffff0d7224 */ /* 0x000fe400078e0018 */
[----:B------:R-:W0:Y:S04]  /*2d1d0*/  LDSM.16.MT88.4 R24, [R0] ;  /* 0x000000000018783b */ /* 0x000e280000004200 */
[----:B---3--:R-:W-:Y:S01]  /*2d1e0*/  STL.64 [R1+0x6460], R22 ;  /* 0x0064601601007387 */ /* 0x008fe20000100a00 */
[----:B--2---:R1:W-:Y:S03]  /*2d1f0*/  STL.64 [R1+0x6458], R20 ;  /* 0x0064581401007387 */ /* 0x0043e60000100a00 */
[----:B-1----:R-:W2:Y:S01]  /*2d200*/  LDL.LU.64 R20, [R1+0x420] ;  /* 0x0004200001147983 */ /* 0x002ea20000300a00 */
[----:B------:R-:W2:Y:S02]  /*2d210*/  LDL.LU.64 R22, [R1+0x428] ;  /* 0x0004280001167983 */ /* 0x000ea40000300a00 */
[----:B------:R-:W3:Y:S02]  /*2d220*/  LDL.64 R8, [R1+0x120] ;  /* 0x0001200001087983 */ /* 0x000ee40000100a00 */
[----:B---3--:R1:W-:Y:S04]  /*2d230*/  STL.64 [R1+0x6430], R8 ;  /* 0x0064300801007387 */ /* 0x0083e80000100a00 */
[----:B-1----:R-:W3:Y:S01]  /*2d240*/  LDL.64 R8, [R1+0x140] ;  /* 0x0001400001087983 */ /* 0x002ee20000100a00 */
[----:B------:R1:W-:Y:S03]  /*2d250*/  STL.64 [R1+0x6398], R12 ;  /* 0x0063980c01007387 */ /* 0x0003e60000100a00 */
[----:B-1----:R-:W4:Y:S01]  /*2d260*/  LDL.64 R12, [R1+0x150] ;  /* 0x00015000010c7983 */ /* 0x002f220000100a00 */
[----:B------:R-:W-:Y:S02]  /*2d270*/  STL [R1+0x6358], R0 ;  /* 0x0063580001007387 */ /* 0x000fe40000100800 */
[----:B0-----:R-:W-:Y:S02]  /*2d280*/  STL.64 [R1+0x62c0], R26 ;  /* 0x0062c01a01007387 */ /* 0x001fe40000100a00 */
[----:B------:R0:W-:Y:S02]  /*2d290*/  STL.64 [R1+0x62b8], R24 ;  /* 0x0062b81801007387 */ /* 0x0001e40000100a00 */
[----:B0-----:R-:W3:Y:S01]  /*2d2a0*/  LDL.64 R24, [R1+0x100] ;  /* 0x0001000001187983 */ /* 0x001ee20000100a00 */
[----:B------:R-:W-:-:S02]  /*2d2b0*/  IMAD.MOV.U32 R4, RZ, RZ, R29 ;  /* 0x000000ffff047224 */ /* 0x000fc400078e001d */
[----:B------:R-:W-:-:S07]  /*2d2c0*/  IMAD.MOV.U32 R5, RZ, RZ, R28 ;  /* 0x000000ffff057224 */ /* 0x000fce00078e001c */
[C---:B--2---:R-:W-:Y:S01]  /*2d2d0*/  HMMA.16816.F32 R4, R16.reuse, R4, R20 ;  /* 0x000000041004723c */ /* 0x044fe20000001814 */
[----:B---3--:R0:W-:Y:S04]  /*2d2e0*/  STL.64 [R1+0x6418], R24 ;  /* 0x0064181801007387 */ /* 0x0081e80000100a00 */
[----:B0-----:R-:W2:Y:S01]  /*2d2f0*/  LDL.LU.64 R24, [R1+0x400] ;  /* 0x0004000001187983 */ /* 0x001ea20000300a00 */
[----:B------:R-:W2:Y:S02]  /*2d300*/  LDL.LU.64 R26, [R1+0x408] ;  /* 0x00040800011a7983 */ /* 0x000ea40000300a00 */
[----:B------:R-:W4:Y:S02]  /*2d310*/  LDL.LU.64 R22, [R1+0x6460] ;  /* 0x0064600001167983 */ /* 0x000f240000300a00 */
[----:B------:R-:W4:Y:S11]  /*2d320*/  LDL.LU.64 R20, [R1+0x6458] ;  /* 0x0064580001147983 */ /* 0x000f360000300a00 */
[----:B------:R-:W-:Y:S02]  /*2d330*/  @!UPT UIADD3 URZ, URZ, URZ, URZ ;  /* 0x0000003f3f3ff290 */ /* 0x000fe4000fffe03f */
[----:B------:R-:W-:Y:S01]  /*2d340*/  STL.64 [R1+0xa00], R4 ;  /* 0x000a000401007387 */ /* 0x000fe20000100a00 */
[----:B------:R0:W-:Y:S03]  /*2d350*/  STL.64 [R1+0xa08], R6 ;  /* 0x000a080601007387 */ /* 0x0001e60000100a00 */
[----:B0-----:R-:W3:Y:S01]  /*2d360*/  LDL.LU.64 R6, [R1+0x6450] ;  /* 0x0064500001067983 */ /* 0x001ee20000300a00 */
[----:B------:R-:W2:Y:S01]  /*2d370*/  LDL.LU.64 R4, [R1+0x6448] ;  /* 0x0064480001047983 */ /* 0x000ea20000300a00 */
[----:B----4-:R-:W-:Y:S11]  /*2d380*/  HMMA.16816.F32 R20, R16, R12, R20 ;  /* 0x0000000c1014723c */ /* 0x010ff60000001814 */
[----:B------:R-:W-:Y:S11]  /*2d390*/  @!UPT UIADD3 URZ, URZ, URZ, URZ ;  /* 0x0000003f3f3ff290 */ /* 0x000ff6000fffe03f */
[----:B------:R-:W-:Y:S01]  /*2d3a0*/  @!UPT UIADD3 URZ, URZ, URZ, URZ ;  /* 0x0000003f3f3ff290 */ /* 0x000fe2000fffe03f */
[----:B------:R-:W-:Y:S01]  /*2d3b0*/  STL.64 [R1+0x9f0], R20 ;  /* 0x0009f01401007387 */ /* 0x000fe20000100a00 */
[----:B------:R0:W-:Y:S03]  /*2d3c0*/  STL.64 [R1+0x9f8], R22 ;  /* 0x0009f81601007387 */ /* 0x0001e60000100a00 */
[----:B0-----:R-:W4:Y:S01]  /*2d3d0*/  LDL.LU.64 R22, [R1+0x6440] ;  /* 0x0064400001167983 */ /* 0x001f220000300a00 */
[----:B------:R-:W4:Y:S02]  /*2d3e0*/  LDL.LU.64 R20, [R1+0x6438] ;  /* 0x0064380001147983 */ /* 0x000f240000300a00 */
[----:B------:R-:W-:Y:S02]  /*2d3f0*/  IMAD.MOV.U32 R0, RZ, RZ, R13 ;  /* 0x000000ffff007224 */ /* 0x000fe400078e000d */
[----:B---3--:R-:W-:Y:S02]  /*2d400*/  IMAD.MOV.U32 R12, RZ, RZ, R7 ;  /* 0x000000ffff0c7224 */ /* 0x008fe400078e0007 */
[----:B------:R-:W-:-:S05]  /*2d410*/  IMAD.MOV.U32 R13, RZ, RZ, R6 ;  /* 0x000000ffff0d7224 */ /* 0x000fca00078e0006 */
[----:B------:R2:W-:Y:S02]  /*2d420*/  STL.64 [R1+0x63b0], R12 ;  /* 0x0063b00c01007387 */ /* 0x0005e40000100a00 */
[----:B--2---:R-:W-:Y:S01]  /*2d430*/  HMMA.16816.F32 R12, R16, R8, R24 ;  /* 0x00000008100c723c */ /* 0x004fe20000001818 */
[----:B------:R-:W-:Y:S02]  /*2d440*/  IMAD.MOV.U32 R7, RZ, RZ, R8 ;  /* 0x000000ffff077224 */ /* 0x000fe400078e0008 */
[----:B------:R-:W-:Y:S11]  /*2d450*/  IMAD.MOV.U32 R6, RZ, RZ, R9 ;  /* 0x000000ffff067224 */ /* 0x000ff600078e0009 */
[----:B------:R-:W-:Y:S09]  /*2d460*/  @!UPT UIADD3 URZ, URZ, URZ, URZ ;  /* 0x0000003f3f3ff290 */ /* 0x000ff2000fffe03f */
[----:B------:R4:W-:Y:S01]  /*2d470*/  STL.64 [R1+0x9e0], R12 ;  /* 0x0009e00c01007387 */ /* 0x0009e20000100a00 */
[----:B------:R-:W-:Y:S02]  /*2d480*/  STL.64 [R1+0x9e8], R14 ;  /* 0x0009e80e01007387 */ /* 0x000fe40000100a00 */
[----:B------:R-:W2:Y:S02]  /*2d490*/  LDL.LU.64 R8, [R1+0x3f0] ;  /* 0x0003f00001087983 */ /* 0x000ea40000300a00 */
[----:B------:R-:W2:Y:S02]  /*2d4a0*/  LDL.LU.64 R10, [R1+0x3f8] ;  /* 0x0003f800010a7983 */ /* 0x000ea40000300a00 */
[----:B----4-:R-:W-:Y:S02]  /*2d4b0*/  IMAD.MOV.U32 R12, RZ, RZ, R21 ;  /* 0x000000ffff0c7224 */ /* 0x010fe400078e0015 */
[----:B------:R-:W-:Y:S02]  /*2d4c0*/  IMAD.MOV.U32 R13, RZ, RZ, R20 ;  /* 0x000000ffff0d7224 */ /* 0x000fe400078e0014 */
[----:B------:R-:W-:-:S02]  /*2d4d0*/  IMAD.MOV.U32 R20, RZ, RZ, R23 ;  /* 0x000000ffff147224 */ /* 0x000fc400078e0017 */
[----:B------:R-:W-:-:S05]  /*2d4e0*/  IMAD.MOV.U32 R21, RZ, RZ, R22 ;  /* 0x000000ffff157224 */ /* 0x000fca00078e0016 */
[----:B------:R0:W-:Y:S04]  /*2d4f0*/  STL.64 [R1+0x63f8], R20 ;  /* 0x0063f81401007387 */ /* 0x0001e80000100a00 */
[----:B0-----:R-:W3:Y:S04]  /*2d500*/  LDL.64 R20, [R1+0xf0] ;  /* 0x0000f00001147983 */ /* 0x001ee80000100a00 */
[----:B---3--:R0:W-:Y:S04]  /*2d510*/  STL.64 [R1+0x6410], R20 ;  /* 0x0064101401007387 */ /* 0x0081e80000100a00 */
[----:B0-----:R-:W3:Y:S01]  /*2d520*/  LDL.LU.64 R20, [R1+0x3e0] ;  /* 0x0003e00001147983 */ /* 0x001ee20000300a00 */
[----:B------:R-:W3:Y:S02]  /*2d530*/  LDL.LU.64 R22, [R1+0x3e8] ;  /* 0x0003e80001167983 */ /* 0x000ee40000300a00 */
[----:B------:R0:W-:Y:S02]  /*2d540*/  STL.64 [R1+0x63d8], R12 ;  /* 0x0063d80c01007387 */ /* 0x0001e40000100a00 */
[----:B0-----:R-:W2:Y:S01]  /*2d550*/  LDL.64 R12, [R1+0x130] ;  /* 0x00013000010c7983 */ /* 0x001ea20000100a00 */
[----:B------:R-:W-:Y:S02]  /*2d560*/  STL [R1+0x6360], R6 ;  /* 0x0063600601007387 */ /* 0x000fe40000100800 */
[----:B------:R-:W-:Y:S01]  /*2d570*/  STL [R1+0x635c], R7 ;  /* 0x00635c0701007387 */ /* 0x000fe20000100800 */
[C---:B--2---:R-:W-:Y:S11]  /*2d580*/  HMMA.16816.F32 R8, R16.reuse, R12, R8 ;  /* 0x0000000c1008723c */ /* 0x044ff60000001808 */
[----:B------:R-:W-:Y:S11]  /*2d590*/  @!UPT UIADD3 URZ, URZ, URZ, URZ ;  /* 0x0000003f3f3ff290 */ /* 0x000ff6000fffe03f */
[----:B------:R-:W-:Y:S01]  /*2d5a0*/  @!UPT UIADD3 URZ, URZ, URZ, URZ ;  /* 0x0000003f3f3ff290 */ /* 0x000fe2000fffe03f */
[----:B------:R0:W-:Y:S01]  /*2d5b0*/  STL.64 [R1+0x9b0], R8 ;  /* 0x0009b00801007387 */ /* 0x0001e20000100a00 */
[----:B------:R-:W-:Y:S03]  /*2d5c0*/  STL.64 [R1+0x9b8], R10 ;  /* 0x0009b80a01007387 */ /* 0x000fe60000100a00 */
[----:B0-----:R-:W3:Y:S01]  /*2d5d0*/  LDL.LU.64 R8, [R1+0x6430] ;  /* 0x0064300001087983 */ /* 0x001ee20000300a00 */
[----:B------:R-:W-:Y:S02]  /*2d5e0*/  IMAD.MOV.U32 R29, RZ, RZ, R12 ;  /* 0x000000ffff1d7224 */ /* 0x000fe400078e000c */
[----:B------:R-:W-:Y:S02]  /*2d5f0*/  IMAD.MOV.U32 R28, RZ, RZ, R13 ;  /* 0x000000ffff1c7224 */ /* 0x000fe400078e000d */
[----:B---3--:R-:W-:Y:S11]  /*2d600*/  HMMA.16816.F32 R12, R16, R8, R20 ;  /* 0x00000008100c723c */ /* 0x008ff60000001814 */
[----:B------:R-:W-:Y:S11]  /*2d610*/  @!UPT UIADD3 URZ, URZ, URZ, URZ ;  /* 0x0000003f3f3ff290 */ /* 0x000ff6000fffe03f */
[----:B------:R-:W-:Y:S01]  /*2d620*/  @!UPT UIADD3 URZ, URZ, URZ, URZ ;  /* 0x0000003f3f3ff290 */ /* 0x000fe2000fffe03f */
[----:B------:R-:W-:Y:S01]  /*2d630*/  STL.64 [R1+0x9a0], R12 ;  /* 0x0009a00c01007387 */ /* 0x000fe20000100a00 */
[----:B------:R-:W-:Y:S02]  /*2d640*/  STL.64 [R1+0x9a8], R14 ;  /* 0x0009a80e01007387 */ /* 0x000fe40000100a00 */
[----:B------:R-:W2:Y:S02]  /*2d650*/  LDL.LU.64 R20, [R1+0x3c0] ;  /* 0x0003c00001147983 */ /* 0x000ea40000300a00 */
[----:B------:R-:W3:Y:S02]  /*2d660*/  LDL.LU.64 R22, [R1+0x3c8] ;  /* 0x0003c80001167983 */ /* 0x000ee40000300a00 */
[----:B---3--:R-:W-:Y:S01]  /*2d670*/  STL.64 [R1+0x6428], R22 ;  /* 0x0064281601007387 */ /* 0x008fe20000100a00 */
[----:B--2---:R0:W-:Y:S03]  /*2d680*/  STL.64 [R1+0x6420], R20 ;  /* 0x0064201401007387 */ /* 0x0041e60000100a00 */
[----:B0-----:R-:W2:Y:S01]  /*2d690*/  LDL.LU.64 R20, [R1+0x3d0] ;  /* 0x0003d00001147983 */ /* 0x001ea20000300a00 */
[----:B------:R-:W2:Y:S02]  /*2d6a0*/  LDL.LU.64 R22, [R1+0x3d8] ;  /* 0x0003d80001167983 */ /* 0x000ea40000300a00 */
[----:B------:R-:W3:Y:S02]  /*2d6b0*/  LDL.LU.64 R12, [R1+0x1d0] ;  /* 0x0001d000010c7983 */ /* 0x000ee40000300a00 */
[----:B------:R-:W4:Y:S02]  /*2d6c0*/  LDL.LU.64 R14, [R1+0x1d8] ;  /* 0x0001d800010e7983 */ /* 0x000f240000300a00 */
        /* <DEDUP_REMOVED lines=10> */
[----:B------:R-:W-:Y:S02]  /*2d770*/  STL.64 [R1+0x6390], R6 ;  /* 0x0063900601007387 */ /* 0x000fe40000100a00 */
[----:B------:R0:W-:Y:S02]  /*2d780*/  STL.64 [R1+0x6388], R4 ;  /* 0x0063880401007387 */ /* 0x0001e40000100a00 */
[----:B0-----:R-:W4:Y:S01]  /*2d790*/  LDL.LU.64 R4, [R1+0x1a0] ;  /* 0x0001a00001047983 */ /* 0x001f220000300a00 */
[----:B------:R-:W3:Y:S02]  /*2d7a0*/  LDL.LU.64 R6, [R1+0x1a8] ;  /* 0x0001a80001067983 */ /* 0x000ee40000300a00 */
[----:B------:R-:W-:-:S02]  /*2d7b0*/  IMAD.MOV.U32 R24, RZ, RZ, R3 ;  /* 0x000000ffff187224 */ /* 0x000fc400078e0003 */
[----:B------:R-:W-:-:S07]  /*2d7c0*/  IMAD.MOV.U32 R25, RZ, RZ, R2 ;  /* 0x000000ffff197224 */ /* 0x000fce00078e0002 */
[C---:B--2---:R-:W-:Y:S01]  /*2d7d0*/  HMMA.16816.F32 R24, R16.reuse, R24, R20 ;  /* 0x000000181018723c */ /* 0x044fe20000001814 */
[----:B---3--:R-:W-:Y:S01]  /*2d7e0*/  STL.64 [R1+0x63a8], R6 ;  /* 0x0063a80601007387 */ /* 0x008fe20000100a00 */
[----:B----4-:R0:W-:Y:S03]  /*2d7f0*/  STL.64 [R1+0x63a0], R4 ;  /* 0x0063a00401007387 */ /* 0x0101e60000100a00 */
[----:B0-----:R-:W2:Y:S01]  /*2d800*/  LDL.LU.64 R4, [R1+0x1b0] ;  /* 0x0001b00001047983 */ /* 0x001ea20000300a00 */
[----:B------:R-:W3:Y:S03]  /*2d810*/  LDL.LU.64 R6, [R1+0x1b8] ;  /* 0x0001b80001067983 */ /* 0x000ee60000300a00 */
[----:B---3--:R-:W-:Y:S01]  /*2d820*/  STL.64 [R1+0x63c0], R6 ;  /* 0x0063c00601007387 */ /* 0x008fe20000100a00 */
[----:B--2---:R0:W-:Y:S03]  /*2d830*/  STL.64 [R1+0x63b8], R4 ;  /* 0x0063b80401007387 */ /* 0x0041e60000100a00 */
[----:B0-----:R-:W2:Y:S01]  /*2d840*/  LDL.LU.64 R4, [R1+0x1c0] ;  /* 0x0001c00001047983 */ /* 0x001ea20000300a00 */
[----:B------:R-:W2:Y:S02]  /*2d850*/  LDL.LU.64 R6, [R1+0x1c8] ;  /* 0x0001c80001067983 */ /* 0x000ea40000300a00 */
[----:B------:R-:W3:Y:S02]  /*2d860*/  LDL.LU.64 R8, [R1+0x190] ;  /* 0x0001900001087983 */ /* 0x000ee40000300a00 */
[----:B------:R-:W3:Y:S01]  /*2d870*/  LDL.LU.64 R10, [R1+0x198] ;  /* 0x00019800010a7983 */ /* 0x000ee20000300a00 */
[----:B------:R-:W4:Y:S01]  /*2d880*/  LDL.LU.64 R22, [R1+0x6428] ;  /* 0x0064280001167983 */ /* 0x000f220000300a00 */
[----:B------:R-:W4:Y:S03]  /*2d890*/  LDL.LU.64 R20, [R1+0x6420] ;  /* 0x0064200001147983 */ /* 0x000f260000300a00 */
[----:B------:R0:W-:Y:S02]  /*2d8a0*/  STL.64 [R1+0x990], R24 ;  /* 0x0009901801007387 */ /* 0x0001e40000100a00 */
[----:B------:R-:W-:Y:S01]  /*2d8b0*/  STL.64 [R1+0x998], R26 ;  /* 0x0009981a01007387 */ /* 0x000fe20000100a00 */
[----:B0-----:R-:W4:Y:S02]  /*2d8c0*/  LDL.LU.64 R24, [R1+0x6418] ;  /* 0x0064180001187983 */ /* 0x001f240000300a00 */
[C---:B----4-:R-:W-:Y:S11]  /*2d8d0*/  HMMA.16816.F32 R20, R16.reuse, R24, R20 ;  /* 0x000000181014723c */ /* 0x050ff60000001814 */
[----:B------:R-:W-:Y:S11]  /*2d8e0*/  @!UPT UIADD3 URZ, URZ, URZ, URZ ;  /* 0x0000003f3f3ff290 */ /* 0x000ff6000fffe03f */
[----:B------:R-:W-:Y:S01]  /*2d8f0*/  @!UPT UIADD3 URZ, URZ, URZ, URZ ;  /* 0x0000003f3f3ff290 */ /* 0x000fe2000fffe03f */
[----:B------:R0:W-:Y:S01]  /*2d900*/  STL.64 [R1+0x980], R20 ;  /* 0x0009801401007387 */ /* 0x0001e20000100a00 */
[----:B------:R-:W-:Y:S03]  /*2d910*/  STL.64 [R1+0x988], R22 ;  /* 0x0009881601007387 */ /* 0x000fe60000100a00 */
[----:B0-----:R-:W4:Y:S01]  /*2d920*/  LDL.LU.64 R20, [R1+0x6410] ;  /* 0x0064100001147983 */ /* 0x001f220000300a00 */
[----:B------:R0:W-:Y:S03]  /*2d930*/  STL.64 [R1+0x62f0], R24 ;  /* 0x0062f01801007387 */ /* 0x0001e60000100a00 */
[----:B0-----:R-:W2:Y:S01]  /*2d940*/  LDL.LU.64 R24, [R1+0x170] ;  /* 0x0001700001187983 */ /* 0x001ea20000300a00 */
[----:B------:R-:W2:Y:S01]  /*2d950*/  LDL.LU.64 R26, [R1+0x178] ;  /* 0x00017800011a7983 */ /* 0x000ea20000300a00 */
        /* <DEDUP_REMOVED lines=10> */
[----:B------:R-:W4:Y:S01]  /*2da00*/  LDL.LU.64 R14, [R1+0x63f0] ;  /* 0x0063f000010e7983 */ /* 0x000f220000300a00 */
[----:B------:R-:W4:Y:S11]  /*2da10*/  LDL.LU.64 R12, [R1+0x63e8] ;  /* 0x0063e800010c7983 */ /* 0x000f360000300a00 */
[----:B------:R-:W-:Y:S10]  /*2da20*/  @!UPT UIADD3 URZ, URZ, URZ, URZ ;  /* 0x0000003f3f3ff290 */ /* 0x000ff4000fffe03f */
[----:B------:R0:W-:Y:S01]  /*2da30*/  STL.64 [R1+0x960], R20 ;  /* 0x0009601401007387 */ /* 0x0001e20000100a00 */
[----:B------:R1:W-:Y:S03]  /*2da40*/  STL.64 [R1+0x968], R22 ;  /* 0x0009681601007387 */ /* 0x0003e60000100a00 */
[----:B0-----:R-:W4:Y:S02]  /*2da50*/  LDL.LU.64 R20, [R1+0x63e0] ;  /* 0x0063e00001147983 */ /* 0x001f240000300a00 */
[----:B----4-:R-:W-:Y:S02]  /*2da60*/  HMMA.16816.F32 R16, R16, R20, R12 ;  /* 0x000000141010723c */ /* 0x010fe4000000180c */
        /* <DEDUP_REMOVED lines=39> */
[C---:B----4-:R-:W-:Y:S01]  /*2dce0*/  HMMA.16816.F32 R12, R20.reuse, R8, R16 ;  /* 0x00000008140c723c */ /* 0x050fe20000001810 */
[----:B---3--:R-:W-:Y:S01]  /*2dcf0*/  STL.64 [R1+0x6278], R10 ;  /* 0x0062780a01007387 */ /* 0x008fe20000100a00 */
[----:B------:R0:W-:Y:S06]  /*2dd00*/  STL.64 [R1+0x6270], R8 ;  /* 0x0062700801007387 */ /* 0x0001ec0000100a00 */
[----:B0-----:R-:W-:Y:S11]  /*2dd10*/  HMMA.16816.F32 R8, R20, R4, R24 ;  /* 0x000000041408723c */ /* 0x001ff60000001818 */
[----:B------:R-:W-:Y:S04]  /*2dd20*/  @!UPT UIADD3 URZ, URZ, URZ, URZ ;  /* 0x0000003f3f3ff290 */ /* 0x000fe8000fffe03f */
[----:B------:R-:W-:Y:S01]  /*2dd30*/  STL.64 [R1+0x900], R12 ;  /* 0x0009000c01007387 */ /* 0x000fe20000100a00 */
[----:B------:R-:W-:Y:S02]  /*2dd40*/  STL.64 [R1+0x908], R14 ;  /* 0x0009080e01007387 */ /* 0x000fe40000100a00 */
[----:B------:R-:W2:Y:S02]  /*2dd50*/  LDL.LU.64 R24, [R1+0x340] ;  /* 0x0003400001187983 */ /* 0x000ea40000300a00 */
[----:B------:R-:W3:Y:S03]  /*2dd60*/  LDL.LU.64 R26, [R1+0x348] ;  /* 0x00034800011a7983 */ /* 0x000ee60000300a00 */
[----:B------:R-:W-:Y:S01]  /*2dd70*/  STL.64 [R1+0x8f0], R8 ;  /* 0x0008f00801007387 */ /* 0x000fe20000100a00 */
[----:B------:R-:W-:Y:S03]  /*2dd80*/  STL.64 [R1+0x8f8], R10 ;  /* 0x0008f80a01007387 */ /* 0x000fe60000100a00 */
[----:B---3--:R-:W-:Y:S01]  /*2dd90*/  STL.64 [R1+0x6300], R26 ;  /* 0x0063001a01007387 */ /* 0x008fe20000100a00 */
[----:B--2---:R0:W-:Y:S02]  /*2dda0*/  STL.64 [R1+0x62f8], R24 ;  /* 0x0062f81801007387 */ /* 0x0041e40000100a00 */
[----:B0-----:R-:W-:-:S02]  /*2ddb0*/  IMAD.MOV.U32 R24, RZ, RZ, R6 ;  /* 0x000000ffff187224 */ /* 0x001fc400078e0006 */
[----:B------:R-:W-:Y:S01]  /*2ddc0*/  IMAD.MOV.U32 R25, RZ, RZ, R7 ;  /* 0x000000ffff197224 */ /* 0x000fe200078e0007 */
[----:B------:R-:W2:Y:S01]  /*2ddd0*/  LDL.LU R6, [R1+0x6360] ;  /* 0x0063600001067983 */ /* 0x000ea20000300800 */
[----:B------:R-:W3:Y:S02]  /*2dde0*/  LDL.LU R7, [R1+0x635c] ;  /* 0x00635c0001077983 */ /* 0x000ee40000300800 */
[----:B------:R-:W4:Y:S02]  /*2ddf0*/  LDL R8, [R1+0x150] ;  /* 0x0001500001087983 */ /* 0x000f240000100800 */
[----:B------:R-:W-:Y:S01]  /*2de00*/  IMAD.MOV.U32 R9, RZ, RZ, R0 ;  /* 0x000000ffff097224 */ /* 0x000fe200078e0000 */
[----:B------:R-:W2:Y:S04]  /*2de10*/  LDL R12, [R1+0x30] ;  /* 0x00003000010c7983 */ /* 0x000ea80000100800 */
[----:B------:R-:W2:Y:S01]  /*2de20*/  LDL R13, [R1+0x34] ;  /* 0x00003400010d7983 */ /* 0x000ea20000100800 */
[----:B------:R-:W2:Y:S03]  /*2de30*/  LDL.LU R0, [R1+0x6358] ;  /* 0x0063580001007983 */ /* 0x000ea60000300800 */
[----:B----4-:R0:W-:Y:S04]  /*2de40*/  STL.64 [R1+0x6350], R8 ;  /* 0x0063500801007387 */ /* 0x0101e80000100a00 */
[----:B--2---:R-:W1:Y:S04]  /*2de50*/  LDSM.16.MT88.4 R16, [R0+0x80] ;  /* 0x000080000010783b */ /* 0x004e680000004200 */
[----:B0-----:R-:W2:Y:S01]  /*2de60*/  LDL.LU.64 R8, [R1+0x390] ;  /* 0x0003900001087983 */ /* 0x001ea20000300a00 */
[----:B------:R-:W2:Y:S02]  /*2de70*/  LDL.LU.64 R10, [R1+0x398] ;  /* 0x00039800010a7983 */ /* 0x000ea40000300a00 */
[----:B------:R0:W-:Y:S02]  /*2de80*/  STL.64 [R1+0x6318], R24 ;  /* 0x0063181801007387 */ /* 0x0001e40000100a00 */
[----:B0-----:R-:W-:-:S02]  /*2de90*/  IMAD.MOV.U32 R24, RZ, RZ, R29 ;  /* 0x000000ffff187224 */ /* 0x001fc400078e001d */
[----:B------:R-:W-:-:S05]  /*2dea0*/  IMAD.MOV.U32 R25, RZ, RZ, R28 ;  /* 0x000000ffff197224 */ /* 0x000fca00078e001c */
[----:B------:R3:W-:Y:S02]  /*2deb0*/  STL.64 [R1+0x6330], R24 ;  /* 0x0063301801007387 */ /* 0x0007e40000100a00 */
[----:B---3--:R-:W-:Y:S02]  /*2dec0*/  IMAD.MOV.U32 R24, RZ, RZ, R7 ;  /* 0x000000ffff187224 */ /* 0x008fe400078e0007 */
[----:B------:R-:W-:-:S05]  /*2ded0*/  IMAD.MOV.U32 R25, RZ, RZ, R6 ;  /* 0x000000ffff197224 */ /* 0x000fca00078e0006 */
[----:B------:R0:W-:Y:S04]  /*2dee0*/  STL.64 [R1+0x6348], R24 ;  /* 0x0063481801007387 */ /* 0x0001e80000100a00 */
[----:B0-----:R-:W3:Y:S01]  /*2def0*/  LDL.LU.64 R24, [R1+0x380] ;  /* 0x0003800001187983 */ /* 0x001ee20000300a00 */
[----:B------:R-:W3:Y:S02]  /*2df00*/  LDL.LU.64 R26, [R1+0x388] ;  /* 0x00038800011a7983 */ /* 0x000ee40000300a00 */
[----:B------:R0:W-:Y:S02]  /*2df10*/  STL.64 [R1+0x6290], R4 ;  /* 0x0062900401007387 */ /* 0x0001e40000100a00 */
[----:B0-----:R-:W4:Y:S01]  /*2df20*/  LDL.LU.64 R4, [R1+0x330] ;  /* 0x0003300001047983 */ /* 0x001f220000300a00 */
[----:B------:R-:W2:Y:S03]  /*2df30*/  LDL.LU.64 R6, [R1+0x338] ;  /* 0x0003380001067983 */ /* 0x000ea60000300a00 */
        /* <DEDUP_REMOVED lines=13> */
[----:B-1----:R-:W-:Y:S02]  /*2e010*/  STL.64 [R1+0x61d8], R18 ;  /* 0x0061d81201007387 */ /* 0x002fe40000100a00 */
[----:B------:R0:W-:Y:S02]  /*2e020*/  STL.64 [R1+0x61d0], R16 ;  /* 0x0061d01001007387 */ /* 0x0001e40000100a00 */
[----:B0-----:R-:W4:Y:S01]  /*2e030*/  LDL.64 R16, [R1+0xd0] ;  /* 0x0000d00001107983 */ /* 0x001f220000100a00 */
[----:B------:R-:W3:Y:S02]  /*2e040*/  LDL.LU.64 R8, [R1+0x6350] ;  /* 0x0063500001087983 */ /* 0x000ee40000300a00 */
[----:B------:R0:W-:Y:S02]  /*2e050*/  STL.64 [R1+0x8e0], R12 ;  /* 0x0008e00c01007387 */ /* 0x0001e40000100a00 */
[----:B------:R-:W-:Y:S01]  /*2e060*/  STL.64 [R1+0x8e8], R14 ;  /* 0x0008e80e01007387 */ /* 0x000fe20000100a00 */
[----:B0-----:R-:W2:Y:S04]  /*2e070*/  LDL.64 R12, [R1] ;  /* 0x00000000010c7983 */ /* 0x001ea80000100a00 */
[----:B--2---:R0:W-:Y:S04]  /*2e080*/  STL.64 [R1+0x6298], R12 ;  /* 0x0062980c01007387 */ /* 0x0041e80000100a00 */
[----:B0-----:R-:W2:Y:S01]  /*2e090*/  LDL.64 R12, [R1+0x10] ;  /* 0x00001000010c7983 */ /* 0x001ea20000100a00 */
[C---:B---3--:R-:W-:Y:S03]  /*2e0a0*/  HMMA.16816.F32 R8, R20.reuse, R8, R24 ;  /* 0x000000081408723c */ /* 0x048fe60000001818 */
[----:B--2---:R0:W-:Y:S04]  /*2e0b0*/  STL.64 [R1+0x62b0], R12 ;  /* 0x0062b00c01007387 */ /* 0x0041e80000100a00 */
[----:B0-----:R-:W2:Y:S01]  /*2e0c0*/  LDL.64 R12, [R1+0x110] ;  /* 0x00011000010c7983 */ /* 0x001ea20000100a00 */
[----:B------:R-:W3:Y:S11]  /*2e0d0*/  LDL.LU.64 R24, [R1+0x6348] ;  /* 0x0063480001187983 */ /* 0x000ef60000300a00 */
[----:B------:R-:W-:Y:S04]  /*2e0e0*/  @!UPT UIADD3 URZ, URZ, URZ, URZ ;  /* 0x0000003f3f3ff290 */ /* 0x000fe8000fffe03f */
[----:B------:R-:W-:Y:S02]  /*2e0f0*/  STL.64 [R1+0x8d0], R8 ;  /* 0x0008d00801007387 */ /* 0x000fe40000100a00 */
[----:B------:R-:W-:Y:S01]  /*2e100*/  STL.64 [R1+0x8d8], R10 ;  /* 0x0008d80a01007387 */ /* 0x000fe20000100a00 */
        /* <DEDUP_REMOVED lines=22> */
[----:B--2---:R-:W-:Y:S11]  /*2e270*/  HMMA.16816.F32 R24, R20, R12, R24 ;  /* 0x0000000c1418723c */ /* 0x004ff60000001818 */
[----:B------:R-:W-:Y:S11]  /*2e280*/  @!UPT UIADD3 URZ, URZ, URZ, URZ ;  /* 0x0000003f3f3ff290 */ /* 0x000ff6000fffe03f */
[----:B------:R-:W-:Y:S01]  /*2e290*/  @!UPT UIADD3 URZ, URZ, URZ, URZ ;  /* 0x0000003f3f3ff290 */ /* 0x000fe2000fffe03f */
[----:B------:R0:W-:Y:S01]  /*2e2a0*/  STL.64 [R1+0x870], R24 ;  /* 0x0008701801007387 */ /* 0x0001e20000100a00 */
[----:B------:R1:W-:Y:S03]  /*2e2b0*/  STL.64 [R1+0x878], R26 ;  /* 0x0008781a01007387 */ /* 0x0003e60000100a00 */
[----:B0-----:R-:W3:Y:S01]  /*2e2c0*/  LDL.LU.64 R24, [R1+0x62f0] ;  /* 0x0062f00001187983 */ /* 0x001ee20000300a00 */
[----:B------:R-:W-:Y:S02]  /*2e2d0*/  IMAD.MOV.U32 R9, RZ, RZ, R2 ;  /* 0x000000ffff097224 */ /* 0x000fe400078e0002 */
[----:B------:R-:W-:Y:S02]  /*2e2e0*/  IMAD.MOV.U32 R8, RZ, RZ, R3 ;  /* 0x000000ffff087224 */ /* 0x000fe400078e0003 */
[----:B------:R-:W-:Y:S02]  /*2e2f0*/  IMAD.MOV.U32 R2, RZ, RZ, R13 ;  /* 0x000000ffff027224 */ /* 0x000fe400078e000d */
[----:B------:R-:W-:-:S03]  /*2e300*/  IMAD.MOV.U32 R3, RZ, RZ, R12 ;  /* 0x000000ffff037224 */ /* 0x000fc600078e000c */
[----:B------:R-:W-:Y:S02]  /*2e310*/  STL [R1+0x6254], R2 ;  /* 0x0062540201007387 */ /* 0x000fe40000100800 */
[----:B------:R-:W-:Y:S01]  /*2e320*/  STL [R1+0x6250], R3 ;  /* 0x0062500301007387 */ /* 0x000fe20000100800 */
[C---:B---3--:R-:W-:Y:S01]  /*2e330*/  HMMA.16816.F32 R4, R20.reuse, R24, R4 ;  /* 0x000000181404723c */ /* 0x048fe20000001804 */
[----:B------:R-:W-:Y:S02]  /*2e340*/  IMAD.MOV.U32 R19, RZ, RZ, R24 ;  /* 0x000000ffff137224 */ /* 0x000fe400078e0018 */
[----:B------:R-:W-:Y:S11]  /*2e350*/  IMAD.MOV.U32 R18, RZ, RZ, R25 ;  /* 0x000000ffff127224 */ /* 0x000ff600078e0019 */
[----:B------:R-:W-:Y:S09]  /*2e360*/  @!UPT UIADD3 URZ, URZ, URZ, URZ ;  /* 0x0000003f3f3ff290 */ /* 0x000ff2000fffe03f */
[----:B------:R-:W-:Y:S01]  /*2e370*/  STL.64 [R1+0x860], R4 ;  /* 0x0008600401007387 */ /* 0x000fe20000100a00 */
[----:B------:R-:W-:Y:S02]  /*2e380*/  STL.64 [R1+0x868], R6 ;  /* 0x0008680601007387 */ /* 0x000fe40000100a00 */
[----:B------:R-:W2:Y:S02]  /*2e390*/  LDL.LU.64 R24, [R1+0x160] ;  /* 0x0001600001187983 */ /* 0x000ea40000300a00 */
[----:B-1----:R-:W3:Y:S02]  /*2e3a0*/  LDL.LU.64 R26, [R1+0x168] ;  /* 0x00016800011a7983 */ /* 0x002ee40000300a00 */
[----:B---3--:R-:W-:Y:S01]  /*2e3b0*/  STL.64 [R1+0x62d0], R26 ;  /* 0x0062d01a01007387 */ /* 0x008fe20000100a00 */
[----:B--2---:R0:W-:Y:S03]  /*2e3c0*/  STL.64 [R1+0x62c8], R24 ;  /* 0x0062c81801007387 */ /* 0x0041e60000100a00 */
[----:B0-----:R-:W2:Y:S04]  /*2e3d0*/  LDL.64 R24, [R1+0xe0] ;  /* 0x0000e00001187983 */ /* 0x001ea80000100a00 */
[----:B--2---:R0:W-:Y:S04]  /*2e3e0*/  STL.64 [R1+0x62e8], R24 ;  /* 0x0062e81801007387 */ /* 0x0041e80000100a00 */
[----:B0-----:R-:W2:Y:S01]  /*2e3f0*/  LDL.LU.64 R24, [R1+0x320] ;  /* 0x0003200001187983 */ /* 0x001ea20000300a00 */
[----:B------:R-:W2:Y:S02]  /*2e400*/  LDL.LU.64 R26, [R1+0x328] ;  /* 0x00032800011a7983 */ /* 0x000ea40000300a00 */
[----:B------:R-:W3:Y:S02]  /*2e410*/  LDL.LU.64 R12, [R1+0x1720] ;  /* 0x00172000010c7983 */ /* 0x000ee40000300a00 */
[----:B------:R-:W2:Y:S02]  /*2e420*/  LDL.LU.64 R14, [R1+0x1728] ;  /* 0x00172800010e7983 */ /* 0x000ea40000300a00 */
[----:B--2---:R-:W-:Y:S01]  /*2e430*/  STL.64 [R1+0x62e0], R14 ;  /* 0x0062e00e01007387 */ /* 0x004fe20000100a00 */
[----:B---3--:R0:W-:Y:S03]  /*2e440*/  STL.64 [R1+0x62d8], R12 ;  /* 0x0062d80c01007387 */ /* 0x0081e60000100a00 */
[----:B0-----:R-:W2:Y:S01]  /*2e450*/  LDL.LU.64 R12, [R1+0x310] ;  /* 0x00031000010c7983 */ /* 0x001ea20000300a00 */
[----:B------:R-:W2:Y:S02]  /*2e460*/  LDL.LU.64 R14, [R1+0x318] ;  /* 0x00031800010e7983 */ /* 0x000ea40000300a00 */
[----:B------:R-:W3:Y:S02]  /*2e470*/  LDL.LU.64 R4, [R1+0x1700] ;  /* 0x0017000001047983 */ /* 0x000ee40000300a00 */
[----:B------:R-:W2:Y:S01]  /*2e480*/  LDL.LU.64 R6, [R1+0x1708] ;  /* 0x0017080001067983 */ /* 0x000ea20000300a00 */
[C---:B------:R-:W-:Y:S01]  /*2e490*/  HMMA.16816.F32 R8, R20.reuse, R8, R24 ;  /* 0x000000081408723c */ /* 0x040fe20000001818 */
[----:B--2---:R-:W-:Y:S01]  /*2e4a0*/  STL.64 [R1+0x62a8], R6 ;  /* 0x0062a80601007387 */ /* 0x004fe20000100a00 */
[----:B---3--:R0:W-:Y:S03]  /*2e4b0*/  STL.64 [R1+0x62a0], R4 ;  /* 0x0062a00401007387 */ /* 0x0081e60000100a00 */
[----:B0-----:R-:W2:Y:S01]  /*2e4c0*/  LDL.LU.64 R4, [R1+0x1710] ;  /* 0x0017100001047983 */ /* 0x001ea20000300a00 */
[----:B------:R-:W2:Y:S02]  /*2e4d0*/  LDL.LU.64 R6, [R1+0x1718] ;  /* 0x0017180001067983 */ /* 0x000ea40000300a00 */
[----:B------:R-:W-:Y:S02]  /*2e4e0*/  STL [R1+0x626c], R18 ;  /* 0x00626c1201007387 */ /* 0x000fe40000100800 */
[----:B------:R-:W-:Y:S01]  /*2e4f0*/  STL [R1+0x6268], R19 ;  /* 0x0062681301007387 */ /* 0x000fe20000100800 */
[----:B------:R-:W3:Y:S11]  /*2e500*/  LDL.LU.64 R24, [R1+0x62e8] ;  /* 0x0062e80001187983 */ /* 0x000ef60000300a00 */
[----:B------:R-:W-:Y:S01]  /*2e510*/  @!UPT UIADD3 URZ, URZ, URZ, URZ ;  /* 0x0000003f3f3ff290 */ /* 0x000fe2000fffe03f */
[----:B------:R0:W-:Y:S02]  /*2e520*/  STL.64 [R1+0x850], R8 ;  /* 0x0008500801007387 */ /* 0x0001e40000100a00 */
[----:B------:R1:W-:Y:S01]  /*2e530*/  STL.64 [R1+0x858], R10 ;  /* 0x0008580a01007387 */ /* 0x0003e20000100a00 */
[----:B0-----:R-:W2:Y:S01]  /*2e540*/  LDL.LU.64 R8, [R1+0x16f0] ;  /* 0x0016f00001087983 */ /* 0x001ea20000300a00 */
[----:B-1----:R-:W2:Y:S01]  /*2e550*/  LDL.LU.64 R10, [R1+0x16f8] ;  /* 0x0016f800010a7983 */ /* 0x002ea20000300a00 */
[C---:B---3--:R-:W-:Y:S01]  /*2e560*/  HMMA.16816.F32 R12, R20.reuse, R24, R12 ;  /* 0x00000018140c723c */ /* 0x048fe2000000180c */
[----:B------:R-:W-:Y:S02]  /*2e570*/  IMAD.MOV.U32 R18, RZ, RZ, R24 ;  /* 0x000000ffff127224 */ /* 0x000fe400078e0018 */
[----:B------:R-:W-:Y:S11]  /*2e580*/  IMAD.MOV.U32 R19, RZ, RZ, R25 ;  /* 0x000000ffff137224 */ /* 0x000ff600078e0019 */
[----:B------:R-:W-:Y:S09]  /*2e590*/  @!UPT UIADD3 URZ, URZ, URZ, URZ ;  /* 0x0000003f3f3ff290 */ /* 0x000ff2000fffe03f */
[----:B------:R-:W-:Y:S01]  /*2e5a0*/  STL.64 [R1+0x840], R12 ;  /* 0x0008400c01007387 */ /* 0x000fe20000100a00 */
[----:B------:R0:W-:Y:S03]  /*2e5b0*/  STL.64 [R1+0x848], R14 ;  /* 0x0008480e01007387 */ /* 0x0001e60000100a00 */
[----:B0-----:R-:W3:Y:S01]  /*2e5c0*/  LDL.LU.64 R14, [R1+0x62e0] ;  /* 0x0062e000010e7983 */ /* 0x001ee20000300a00 */
[----:B------:R-:W3:Y:S02]  /*2e5d0*/  LDL.LU.64 R12, [R1+0x62d8] ;  /* 0x0062d800010c7983 */ /* 0x000ee40000300a00 */
[----:B------:R-:W4:Y:S02]  /*2e5e0*/  LDL.LU.64 R26, [R1+0x62d0] ;  /* 0x0062d000011a7983 */ /* 0x000f240000300a00 */
[----:B------:R-:W4:Y:S02]  /*2e5f0*/  LDL.LU.64 R24, [R1+0x62c8] ;  /* 0x0062c80001187983 */ /* 0x000f240000300a00 */
[----:B----4-:R-:W-:Y:S01]  /*2e600*/  HMMA.16816.F32 R20, R20, R16, R24 ;  /* 0x000000101414723c */ /* 0x010fe20000001818 */
[----:B------:R-:W3:Y:S01]  /*2e610*/  LDL.LU.64 R26, [R1+0x62c0] ;  /* 0x0062c000011a7983 */ /* 0x000ee20000300a00 */
[----:B------:R-:W3:Y:S11]  /*2e620*/  LDL.LU.64 R24, [R1+0x62b8] ;  /* 0x0062b80001187983 */ /* 0x000ef60000300a00 */
[----:B------:R-:W-:Y:S10]  /*2e630*/  @!UPT UIADD3 URZ, URZ, URZ, URZ ;  /* 0x0000003f3f3ff290 */ /* 0x000ff4000fffe03f */
[----:B------:R0:W-:Y:S01]  /*2e640*/  STL.64 [R1+0x7f0], R20 ;  /* 0x0007f01401007387 */ /* 0x0001e20000100a00 */
[----:B------:R-:W-:Y:S03]  /*2e650*/  STL.64 [R1+0x7f8], R22 ;  /* 0x0007f81601007387 */ /* 0x000fe60000100a00 */
[----:B0-----:R-:W3:Y:S01]  /*2e660*/  LDL.64 R20, [R1+0x20] ;  /* 0x0000200001147983 */ /* 0x001ee20000100a00 */
[----:B------:R-:W-:Y:S01]  /*2e670*/  STL.64 [R1+0x61e8], R16 ;  /* 0x0061e81001007387 */ /* 0x000fe20000100a00 */
[C---:B---3--:R-:W-:Y:S11]  /*2e680*/  HMMA.16816.F32 R12, R24.reuse, R20, R12 ;  /* 0x00000014180c723c */ /* 0x048ff6000000180c */
        /* <DEDUP_REMOVED lines=18> */
[C---:B--2---:R-:W-:Y:S11]  /*2e7b0*/  HMMA.16816.F32 R4, R24.reuse, R12, R4 ;  /* 0x0000000c1804723c */ /* 0x044ff60000001804 */
[----:B------:R-:W-:Y:S11]  /*2e7c0*/  @!UPT UIADD3 URZ, URZ, URZ, URZ ;  /* 0x0000003f3f3ff290 */ /* 0x000ff6000fffe03f */
[----:B------:R-:W-:Y:S01]  /*2e7d0*/  @!UPT UIADD3 URZ, URZ, URZ, URZ ;  /* 0x0000003f3f3ff290 */ /* 0x000fe2000fffe03f */
[----:B------:R0:W-:Y:S01]  /*2e7e0*/  STL.64 [R1+0x810], R4 ;  /* 0x0008100401007387 */ /* 0x0001e20000100a00 */
[----:B------:R1:W-:Y:S03]  /*2e7f0*/  STL.64 [R1+0x818], R6 ;  /* 0x0008180601007387 */ /* 0x0003e60000100a00 */
[----:B0-----:R-:W3:Y:S01]  /*2e800*/  LDL.LU.64 R4, [R1+0x6290] ;  /* 0x0062900001047983 */ /* 0x001ee20000300a00 */
[----:B-1----:R-:W-:Y:S02]  /*2e810*/  IMAD.MOV.U32 R7, RZ, RZ, R12 ;  /* 0x000000ffff077224 */ /* 0x002fe400078e000c */
[----:B------:R-:W-:Y:S02]  /*2e820*/  IMAD.MOV.U32 R6, RZ, RZ, R13 ;  /* 0x000000ffff067224 */ /* 0x000fe400078e000d */
[----:B------:R-:W2:Y:S01]  /*2e830*/  LDL.LU.64 R14, [R1+0x6288] ;  /* 0x00628800010e7983 */ /* 0x000ea20000300a00 */
[----:B------:R-:W4:Y:S02]  /*2e840*/  LDL.LU.64 R12, [R1+0x6280] ;  /* 0x00628000010c7983 */ /* 0x000f240000300a00 */
[C---:B----4-:R-:W-:Y:S11]  /*2e850*/  HMMA.16816.F32 R8, R24.reuse, R12, R8 ;  /* 0x0000000c1808723c */ /* 0x050ff60000001808 */
[----:B------:R-:W-:Y:S11]  /*2e860*/  @!UPT UIADD3 URZ, URZ, URZ, URZ ;  /* 0x0000003f3f3ff290 */ /* 0x000ff6000fffe03f */
[----:B------:R-:W-:Y:S01]  /*2e870*/  @!UPT UIADD3 URZ, URZ, URZ, URZ ;  /* 0x0000003f3f3ff290 */ /* 0x000fe2000fffe03f */
[----:B------:R-:W-:Y:S01]  /*2e880*/  STL.64 [R1+0x800], R8 ;  /* 0x0008000801007387 */ /* 0x000fe20000100a00 */
[----:B------:R0:W-:Y:S03]  /*2e890*/  STL.64 [R1+0x808], R10 ;  /* 0x0008080a01007387 */ /* 0x0001e60000100a00 */
[----:B0-----:R-:W4:Y:S01]  /*2e8a0*/  LDL.LU.64 R10, [R1+0x6278] ;  /* 0x00627800010a7983 */ /* 0x001f220000300a00 */
[----:B------:R-:W3:Y:S02]  /*2e8b0*/  LDL.LU.64 R8, [R1+0x6270] ;  /* 0x0062700001087983 */ /* 0x000ee40000300a00 */
[----:B--2---:R-:W-:Y:S02]  /*2e8c0*/  STL.64 [R1+0x6188], R14 ;  /* 0x0061880e01007387 */ /* 0x004fe40000100a00 */
[----:B------:R0:W-:Y:S02]  /*2e8d0*/  STL.64 [R1+0x6180], R12 ;  /* 0x0061800c01007387 */ /* 0x0001e40000100a00 */
[----:B0-----:R-:W3:Y:S01]  /*2e8e0*/  LDL.LU.64 R12, [R1+0x300] ;  /* 0x00030000010c7983 */ /* 0x001ee20000300a00 */
[----:B------:R-:W3:Y:S02]  /*2e8f0*/  LDL.LU.64 R14, [R1+0x308] ;  /* 0x00030800010e7983 */ /* 0x000ee40000300a00 */
[C---:B---3--:R-:W-:Y:S01]  /*2e900*/  HMMA.16816.F32 R12, R24.reuse, R8, R12 ;  /* 0x00000008180c723c */ /* 0x048fe2000000180c */
[----:B----4-:R-:W-:Y:S01]  /*2e910*/  STL.64 [R1+0x6178], R10 ;  /* 0x0061780a01007387 */ /* 0x010fe20000100a00 */
[----:B------:R0:W-:Y:S11]  /*2e920*/  STL.64 [R1+0x6170], R8 ;  /* 0x0061700801007387 */ /* 0x0001f60000100a00 */
[----:B------:R-:W-:Y:S10]  /*2e930*/  @!UPT UIADD3 URZ, URZ, URZ, URZ ;  /* 0x0000003f3f3ff290 */ /* 0x000ff4000fffe03f */
[----:B------:R-:W-:Y:S01]  /*2e940*/  STL.64 [R1+0x7e0], R12 ;  /* 0x0007e00c01007387 */ /* 0x000fe20000100a00 */
[----:B------:R-:W-:Y:S02]  /*2e950*/  STL.64 [R1+0x7e8], R14 ;  /* 0x0007e80e01007387 */ /* 0x000fe40000100a00 */
[----:B0-----:R-:W2:Y:S02]  /*2e960*/  LDL.64 R8, [R1+0x140] ;  /* 0x0001400001087983 */ /* 0x001ea40000100a00 */
[----:B--2---:R0:W-:Y:S02]  /*2e970*/  STL.64 [R1+0x6248], R8 ;  /* 0x0062480801007387 */ /* 0x0041e40000100a00 */
[----:B0-----:R-:W-:Y:S02]  /*2e980*/  HMMA.16816.F32 R8, R24, R4, R20 ;  /* 0x000000041808723c */ /* 0x001fe40000001814 */
[----:B------:R-:W-:Y:S01]  /*2e990*/  STL.64 [R1+0x6240], R4 ;  /* 0x0062400401007387 */ /* 0x000fe20000100a00 */
[----:B------:R-:W-:-:S02]  /*2e9a0*/  IMAD.MOV.U32 R12, RZ, RZ, R7 ;  /* 0x000000ffff0c7224 */ /* 0x000fc400078e0007 */
[----:B------:R-:W-:Y:S01]  /*2e9b0*/  IMAD.MOV.U32 R13, RZ, RZ, R6 ;  /* 0x000000ffff0d7224 */ /* 0x000fe200078e0006 */
[----:B------:R-:W0:Y:S11]  /*2e9c0*/  LDSM.16.MT88.4 R20, [R0+0x100] ;  /* 0x000100000014783b */ /* 0x000e360000004200 */
[----:B------:R-:W-:Y:S06]  /*2e9d0*/  @!UPT UIADD3 URZ, URZ, URZ, URZ ;  /* 0x0000003f3f3ff290 */ /* 0x000fec000fffe03f */
[----:B------:R1:W-:Y:S01]  /*2e9e0*/  STL.64 [R1+0x7d0], R8 ;  /* 0x0007d00801007387 */ /* 0x0003e20000100a00 */
[----:B------:R2:W-:Y:S03]  /*2e9f0*/  STL.64 [R1+0x7d8], R10 ;  /* 0x0007d80a01007387 */ /* 0x0005e60000100a00 */
[----:B-1----:R-:W3:Y:S01]  /*2ea00*/  LDL.LU.64 R8, [R1+0x5f0] ;  /* 0x0005f00001087983 */ /* 0x002ee20000300a00 */
[----:B--2---:R-:W2:Y:S03]  /*2ea10*/  LDL.LU.64 R10, [R1+0x5f8] ;  /* 0x0005f800010a7983 */ /* 0x004ea60000300a00 */
[----:B--2---:R-:W-:Y:S01]  /*2ea20*/  STL.64 [R1+0x6260], R10 ;  /* 0x0062600a01007387 */ /* 0x004fe20000100a00 */
[----:B---3--:R1:W-:Y:S03]  /*2ea30*/  STL.64 [R1+0x6258], R8 ;  /* 0x0062580801007387 */ /* 0x0083e60000100a00 */
[----:B-1----:R-:W2:Y:S01]  /*2ea40*/  LDL.LU.64 R8, [R1+0x600] ;  /* 0x0006000001087983 */ /* 0x002ea20000300a00 */
[----:B------:R-:W2:Y:S02]  /*2ea50*/  LDL.LU.64 R10, [R1+0x608] ;  /* 0x00060800010a7983 */ /* 0x000ea40000300a00 */
[----:B------:R-:W3:Y:S02]  /*2ea60*/  LDL.LU.64 R4, [R1+0x5e0] ;  /* 0x0005e00001047983 */ /* 0x000ee40000300a00 */
[----:B------:R-:W3:Y:S01]  /*2ea70*/  LDL.LU.64 R6, [R1+0x5e8] ;  /* 0x0005e80001067983 */ /* 0x000ee20000300a00 */
[----:B------:R-:W4:Y:S01]  /*2ea80*/  LDL.64 R16, [R1+0x120] ;  /* 0x0001200001107983 */ /* 0x000f220000100a00 */
[----:B------:R1:W-:Y:S03]  /*2ea90*/  STL.64 [R1+0x61a0], R12 ;  /* 0x0061a00c01007387 */ /* 0x0003e60000100a00 */
[----:B-1----:R-:W2:Y:S04]  /*2eaa0*/  LDL R12, [R1+0x30] ;  /* 0x00003000010c7983 */ /* 0x002ea80000100800 */
[----:B------:R-:W2:Y:S01]  /*2eab0*/  LDL R13, [R1+0x34] ;  /* 0x00003400010d7983 */ /* 0x000ea20000100800 */
[----:B------:R-:W-:Y:S02]  /*2eac0*/  STL [R1+0x6168], R0 ;  /* 0x0061680001007387 */ /* 0x000fe40000100800 */
[----:B0-----:R-:W-:Y:S02]  /*2ead0*/  STL.64 [R1+0x60e8], R22 ;  /* 0x0060e81601007387 */ /* 0x001fe40000100a00 */
[----:B------:R0:W-:Y:S02]  /*2eae0*/  STL.64 [R1+0x60e0], R20 ;  /* 0x0060e01401007387 */ /* 0x0001e40000100a00 */
[----:B0-----:R-:W-:-:S02]  /*2eaf0*/  IMAD.MOV.U32 R20, RZ, RZ, R18 ;  /* 0x000000ffff147224 */ /* 0x001fc400078e0012 */
[----:B------:R-:W-:Y:S01]  /*2eb00*/  IMAD.MOV.U32 R21, RZ, RZ, R19 ;  /* 0x000000ffff157224 */ /* 0x000fe200078e0013 */
[----:B------:R-:W3:Y:S01]  /*2eb10*/  LDL.LU R18, [R1+0x626c] ;  /* 0x00626c0001127983 */ /* 0x000ee20000300800 */
[----:B------:R-:W3:Y:S01]  /*2eb20*/  LDL.LU R19, [R1+0x6268] ;  /* 0x0062680001137983 */ /* 0x000ee20000300800 */
[C---:B--2---:R-:W-:Y:S02]  /*2eb30*/  HMMA.16816.F32 R12, R24.reuse, R12, R8 ;  /* 0x0000000c180c723c */ /* 0x044fe40000001808 */
[----:B------:R-:W2:Y:S01]  /*2eb40*/  LDL.LU.64 R10, [R1+0x6260] ;  /* 0x00626000010a7983 */ /* 0x000ea20000300a00 */
[----:B------:R-:W2:Y:S11]  /*2eb50*/  LDL.LU.64 R8, [R1+0x6258] ;  /* 0x0062580001087983 */ /* 0x000eb60000300a00 */
[----:B------:R-:W-:Y:S09]  /*2eb60*/  @!UPT UIADD3 URZ, URZ, URZ, URZ ;  /* 0x0000003f3f3ff290 */ /* 0x000ff2000fffe03f */
[----:B------:R0:W-:Y:S01]  /*2eb70*/  STL.64 [R1+0x7c0], R12 ;  /* 0x0007c00c01007387 */ /* 0x0001e20000100a00 */
[----:B------:R-:W-:Y:S02]  /*2eb80*/  STL.64 [R1+0x7c8], R14 ;  /* 0x0007c80e01007387 */ /* 0x000fe40000100a00 */
[----:B0-----:R-:W-:Y:S02]  /*2eb90*/  IMAD.MOV.U32 R12, RZ, RZ, R2 ;  /* 0x000000ffff0c7224 */ /* 0x001fe400078e0002 */
[----:B------:R-:W-:Y:S01]  /*2eba0*/  IMAD.MOV.U32 R13, RZ, RZ, R3 ;  /* 0x000000ffff0d7224 */ /* 0x000fe200078e0003 */
[----:B------:R-:W2:Y:S01]  /*2ebb0*/  LDL.LU R2, [R1+0x6254] ;  /* 0x0062540001027983 */ /* 0x000ea20000300800 */
[----:B------:R-:W2:Y:S03]  /*2ebc0*/  LDL.LU R3, [R1+0x6250] ;  /* 0x0062500001037983 */ /* 0x000ea60000300800 */
[----:B------:R0:W-:Y:S04]  /*2ebd0*/  STL.64 [R1+0x61b8], R12 ;  /* 0x0061b80c01007387 */ /* 0x0001e80000100a00 */
[----:B0-----:R-:W2:Y:S04]  /*2ebe0*/  LDL R12, [R1+0x150] ;  /* 0x00015000010c7983 */ /* 0x001ea80000100800 */
[----:B------:R-:W2:Y:S02]  /*2ebf0*/  LDL R13, [R1+0x154] ;  /* 0x00015400010d7983 */ /* 0x000ea40000100800 */
[----:B--2---:R-:W-:Y:S02]  /*2ec00*/  HMMA.16816.F32 R12, R24, R12, R8 ;  /* 0x0000000c180c723c */ /* 0x004fe40000001808 */
[----:B------:R-:W3:Y:S11]  /*2ec10*/  LDL.LU.64 R8, [R1+0x6248] ;  /* 0x0062480001087983 */ /* 0x000ef60000300a00 */
[----:B------:R-:W-:Y:S10]  /*2ec20*/  @!UPT UIADD3 URZ, URZ, URZ, URZ ;  /* 0x0000003f3f3ff290 */ /* 0x000ff4000fffe03f */
[----:B------:R0:W-:Y:S01]  /*2ec30*/  STL.64 [R1+0x7b0], R12 ;  /* 0x0007b00c01007387 */ /* 0x0001e20000100a00 */
[----:B------:R-:W-:Y:S02]  /*2ec40*/  STL.64 [R1+0x7b8], R14 ;  /* 0x0007b80e01007387 */ /* 0x000fe40000100a00 */
[----:B0-----:R-:W-:Y:S02]  /*2ec50*/  IMAD.MOV.U32 R12, RZ, RZ, R29 ;  /* 0x000000ffff0c7224 */ /* 0x001fe400078e001d */
[----:B------:R-:W-:-:S05]  /*2ec60*/  IMAD.MOV.U32 R13, RZ, RZ, R28 ;  /* 0x000000ffff0d7224 */ /* 0x000fca00078e001c */
[----:B------:R0:W-:Y:S04]  /*2ec70*/  STL.64 [R1+0x61e0], R12 ;  /* 0x0061e00c01007387 */ /* 0x0001e80000100a00 */
[----:B0-----:R-:W2:Y:S01]  /*2ec80*/  LDL.64 R12, [R1+0x130] ;  /* 0x00013000010c7983 */ /* 0x001ea20000100a00 */
[----:B---3--:R-:W-:Y:S11]  /*2ec90*/  HMMA.16816.F32 R4, R24, R8, R4 ;  /* 0x000000081804723c */ /* 0x008ff60000001804 */
[----:B------:R-:W-:Y:S11]  /*2eca0*/  @!UPT UIADD3 URZ, URZ, URZ, URZ ;  /* 0x0000003f3f3ff290 */ /* 0x000ff6000fffe03f */
[----:B------:R-:W-:Y:S01]  /*2ecb0*/  @!UPT UIADD3 URZ, URZ, URZ, URZ ;  /* 0x0000003f3f3ff290 */ /* 0x000fe2000fffe03f */
[----:B------:R0:W-:Y:S01]  /*2ecc0*/  STL.64 [R1+0x7a0], R4 ;  /* 0x0007a00401007387 */ /* 0x0001e20000100a00 */
[----:B------:R1:W-:Y:S03]  /*2ecd0*/  STL.64 [R1+0x7a8], R6 ;  /* 0x0007a80601007387 */ /* 0x0003e60000100a00 */
[----:B0-----:R-:W3:Y:S01]  /*2ece0*/  LDL.LU.64 R4, [R1+0x6240] ;  /* 0x0062400001047983 */ /* 0x001ee20000300a00 */
[----:B-1----:R-:W-:Y:S02]  /*2ecf0*/  IMAD.MOV.U32 R7, RZ, RZ, R8 ;  /* 0x000000ffff077224 */ /* 0x002fe400078e0008 */
[----:B------:R-:W-:Y:S02]  /*2ed00*/  IMAD.MOV.U32 R6, RZ, RZ, R9 ;  /* 0x000000ffff067224 */ /* 0x000fe400078e0009 */
[----:B------:R-:W4:Y:S01]  /*2ed10*/  LDL.LU.64 R8, [R1+0x5c0] ;  /* 0x0005c00001087983 */ /* 0x000f220000300a00 */
[----:B------:R-:W4:Y:S02]  /*2ed20*/  LDL.LU.64 R10, [R1+0x5c8] ;  /* 0x0005c800010a7983 */ /* 0x000f240000300a00 */
[----:B------:R-:W-:Y:S02]  /*2ed30*/  STL [R1+0x616c], R7 ;  /* 0x00616c0701007387 */ /* 0x000fe40000100800 */
[----:B------:R-:W-:Y:S01]  /*2ed40*/  STL [R1+0x6208], R6 ;  /* 0x0062080601007387 */ /* 0x000fe20000100800 */
[----:B---3--:R0:W-:Y:S04]  /*2ed50*/  STL.64 [R1+0x6200], R4 ;  /* 0x0062000401007387 */ /* 0x0081e80000100a00 */
[----:B0-----:R-:W3:Y:S01]  /*2ed60*/  LDL.LU.64 R4, [R1+0x5d0] ;  /* 0x0005d00001047983 */ /* 0x001ee20000300a00 */
[----:B------:R-:W3:Y:S02]  /*2ed70*/  LDL.LU.64 R6, [R1+0x5d8] ;  /* 0x0005d80001067983 */ /* 0x000ee40000300a00 */
[----:B--2---:R-:W-:-:S02]  /*2ed80*/  IMAD.MOV.U32 R23, RZ, RZ, R12 ;  /* 0x000000ffff177224 */ /* 0x004fc400078e000c */
[----:B------:R-:W-:Y:S01]  /*2ed90*/  IMAD.MOV.U32 R22, RZ, RZ, R13 ;  /* 0x000000ffff167224 */ /* 0x000fe200078e000d */
[C---:B---3--:R-:W-:Y:S11]  /*2eda0*/  HMMA.16816.F32 R4, R24.reuse, R12, R4 ;  /* 0x0000000c1804723c */ /* 0x048ff60000001804 */
[----:B------:R-:W-:Y:S11]  /*2edb0*/  @!UPT UIADD3 URZ, URZ, URZ, URZ ;  /* 0x0000003f3f3ff290 */ /* 0x000ff6000fffe03f */
[----:B------:R-:W-:Y:S01]  /*2edc0*/  @!UPT UIADD3 URZ, URZ, URZ, URZ ;  /* 0x0000003f3f3ff290 */ /* 0x000fe2000fffe03f */
[----:B------:R-:W-:Y:S01]  /*2edd0*/  STL.64 [R1+0x790], R4 ;  /* 0x0007900401007387 */ /* 0x000fe20000100a00 */
[----:B------:R-:W-:Y:S02]  /*2ede0*/  STL.64 [R1+0x798], R6 ;  /* 0x0007980601007387 */ /* 0x000fe40000100a00 */
[----:B------:R-:W-:Y:S02]  /*2edf0*/  STL.64 [R1+0x61f8], R22 ;  /* 0x0061f81601007387 */ /* 0x000fe40000100a00 */
[----:B------:R0:W-:Y:S02]  /*2ee00*/  STL.64 [R1+0x61f0], R20 ;  /* 0x0061f01401007387 */ /* 0x0001e40000100a00 */
[----:B0-----:R-:W2:Y:S01]  /*2ee10*/  LDL.64 R20, [R1+0xf0] ;  /* 0x0000f00001147983 */ /* 0x001ea20000100a00 */
[----:B----4-:R-:W-:Y:S03]  /*2ee20*/  HMMA.16816.F32 R4, R24, R16, R8 ;  /* 0x000000101804723c */ /* 0x010fe60000001808 */
[----:B--2---:R0:W-:Y:S02]  /*2ee30*/  STL.64 [R1+0x6210], R20 ;  /* 0x0062101401007387 */ /* 0x0041e40000100a00 */
[----:B0-----:R-:W-:-:S02]  /*2ee40*/  IMAD.MOV.U32 R20, RZ, RZ, R19 ;  /* 0x000000ffff147224 */ /* 0x001fc400078e0013 */
[----:B------:R-:W-:-:S05]  /*2ee50*/  IMAD.MOV.U32 R21, RZ, RZ, R18 ;  /* 0x000000ffff157224 */ /* 0x000fca00078e0012 */
[----:B------:R-:W-:Y:S11]  /*2ee60*/  STL.64 [R1+0x6228], R20 ;  /* 0x0062281401007387 */ /* 0x000ff60000100a00 */
[----:B------:R0:W-:Y:S02]  /*2ee70*/  STL.64 [R1+0x780], R4 ;  /* 0x0007800401007387 */ /* 0x0001e40000100a00 */
[----:B------:R1:W-:Y:S01]  /*2ee80*/  STL.64 [R1+0x788], R6 ;  /* 0x0007880601007387 */ /* 0x0003e20000100a00 */
[----:B0-----:R-:W2:Y:S01]  /*2ee90*/  LDL.LU.64 R4, [R1+0x590] ;  /* 0x0005900001047983 */ /* 0x001ea20000300a00 */
[----:B-1----:R-:W3:Y:S03]  /*2eea0*/  LDL.LU.64 R6, [R1+0x598] ;  /* 0x0005980001067983 */ /* 0x002ee60000300a00 */
        /* <DEDUP_REMOVED lines=13> */
[----:B------:R-:W4:Y:S02]  /*2ef80*/  LDL.LU.64 R14, [R1+0x2e8] ;  /* 0x0002e800010e7983 */ /* 0x000f240000300a00 */
[----:B------:R-:W2:Y:S02]  /*2ef90*/  LDL.LU.64 R8, [R1+0x1630] ;  /* 0x0016300001087983 */ /* 0x000ea40000300a00 */
[----:B------:R-:W2:Y:S02]  /*2efa0*/  LDL.LU.64 R10, [R1+0x1638] ;  /* 0x00163800010a7983 */ /* 0x000ea40000300a00 */
[----:B--2---:R-:W-:Y:S01]  /*2efb0*/  STL.64 [R1+0x6198], R10 ;  /* 0x0061980a01007387 */ /* 0x004fe20000100a00 */
[----:B------:R0:W-:Y:S03]  /*2efc0*/  STL.64 [R1+0x6190], R8 ;  /* 0x0061900801007387 */ /* 0x0001e60000100a00 */
[----:B0-----:R-:W2:Y:S01]  /*2efd0*/  LDL.LU.64 R8, [R1+0x1650] ;  /* 0x0016500001087983 */ /* 0x001ea20000300a00 */
[----:B------:R-:W2:Y:S02]  /*2efe0*/  LDL.LU.64 R10, [R1+0x1658] ;  /* 0x00165800010a7983 */ /* 0x000ea40000300a00 */
[----:B------:R-:W-:-:S02]  /*2eff0*/  IMAD.MOV.U32 R20, RZ, RZ, R3 ;  /* 0x000000ffff147224 */ /* 0x000fc400078e0003 */
[----:B------:R-:W-:-:S07]  /*2f000*/  IMAD.MOV.U32 R21, RZ, RZ, R2 ;  /* 0x000000ffff157224 */ /* 0x000fce00078e0002 */
[C---:B------:R-:W-:Y:S01]  /*2f010*/  HMMA.16816.F32 R20, R24.reuse, R20, R4 ;  /* 0x000000141814723c */ /* 0x040fe20000001804 */
[----:B--2---:R-:W-:Y:S01]  /*2f020*/  STL.64 [R1+0x61b0], R10 ;  /* 0x0061b00a01007387 */ /* 0x004fe20000100a00 */
[----:B------:R0:W-:Y:S03]  /*2f030*/  STL.64 [R1+0x61a8], R8 ;  /* 0x0061a80801007387 */ /* 0x0001e60000100a00 */
[----:B0-----:R-:W2:Y:S01]  /*2f040*/  LDL.LU.64 R8, [R1+0x1670] ;  /* 0x0016700001087983 */ /* 0x001ea20000300a00 */
[----:B------:R-:W2:Y:S03]  /*2f050*/  LDL.LU.64 R10, [R1+0x1678] ;  /* 0x00167800010a7983 */ /* 0x000ea60000300a00 */
[----:B--2---:R-:W-:Y:S01]  /*2f060*/  STL.64 [R1+0x61c8], R10 ;  /* 0x0061c80a01007387 */ /* 0x004fe20000100a00 */
[----:B------:R0:W-:Y:S03]  /*2f070*/  STL.64 [R1+0x61c0], R8 ;  /* 0x0061c00801007387 */ /* 0x0001e60000100a00 */
[----:B0-----:R-:W2:Y:S01]  /*2f080*/  LDL.LU.64 R8, [R1+0x16a0] ;  /* 0x0016a00001087983 */ /* 0x001ea20000300a00 */
[----:B------:R-:W2:Y:S02]  /*2f090*/  LDL.LU.64 R10, [R1+0x16a8] ;  /* 0x0016a800010a7983 */ /* 0x000ea40000300a00 */
[----:B------:R-:W2:Y:S02]  /*2f0a0*/  LDL.LU.64 R6, [R1+0x6238] ;  /* 0x0062380001067983 */ /* 0x000ea40000300a00 */
[----:B------:R-:W2:Y:S05]  /*2f0b0*/  LDL.LU.64 R4, [R1+0x6230] ;  /* 0x0062300001047983 */ /* 0x000eaa0000300a00 */
        /* <DEDUP_REMOVED lines=8> */
[----:B------:R-:W-:Y:S03]  /*2f140*/  STL.64 [R1+0x768], R22 ;  /* 0x0007681601007387 */ /* 0x000fe60000100a00 */
[----:B0-----:R-:W2:Y:S02]  /*2f150*/  LDL.LU.64 R20, [R1+0x6210] ;  /* 0x0062100001147983 */ /* 0x001ea40000300a00 */
[C---:B--2---:R-:W-:Y:S01]  /*2f160*/  HMMA.16816.F32 R4, R24.reuse, R20, R4 ;  /* 0x000000141804723c */ /* 0x044fe20000001804 */
[----:B------:R-:W-:Y:S11]  /*2f170*/  IMAD.MOV.U32 R0, RZ, RZ, R21 ;  /* 0x000000ffff007224 */ /* 0x000ff600078e0015 */
[----:B------:R-:W-:Y:S11]  /*2f180*/  @!UPT UIADD3 URZ, URZ, URZ, URZ ;  /* 0x0000003f3f3ff290 */ /* 0x000ff6000fffe03f */
[----:B------:R-:W-:Y:S01]  /*2f190*/  STL.64 [R1+0x750], R4 ;  /* 0x0007500401007387 */ /* 0x000fe20000100a00 */
[----:B------:R0:W-:Y:S03]  /*2f1a0*/  STL.64 [R1+0x758], R6 ;  /* 0x0007580601007387 */ /* 0x0001e60000100a00 */
[----:B0-----:R-:W2:Y:S01]  /*2f1b0*/  LDL.LU R6, [R1+0x6208] ;  /* 0x0062080001067983 */ /* 0x001ea20000300800 */
[----:B------:R-:W2:Y:S02]  /*2f1c0*/  LDL.LU.64 R4, [R1+0x6200] ;  /* 0x0062000001047983 */ /* 0x000ea40000300a00 */
[----:B------:R-:W-:Y:S02]  /*2f1d0*/  IMAD.MOV.U32 R7, RZ, RZ, R20 ;  /* 0x000000ffff077224 */ /* 0x000fe400078e0014 */
[----:B------:R-:W2:Y:S01]  /*2f1e0*/  LDL.LU.64 R22, [R1+0x61f8] ;  /* 0x0061f80001167983 */ /* 0x000ea20000300a00 */
[----:B------:R-:W3:Y:S02]  /*2f1f0*/  LDL.LU.64 R20, [R1+0x61f0] ;  /* 0x0061f00001147983 */ /* 0x000ee40000300a00 */
[C---:B---3--:R-:W-:Y:S11]  /*2f200*/  HMMA.16816.F32 R16, R24.reuse, R20, R16 ;  /* 0x000000141810723c */ /* 0x048ff60000001810 */
[----:B------:R-:W-:Y:S11]  /*2f210*/  @!UPT UIADD3 URZ, URZ, URZ, URZ ;  /* 0x0000003f3f3ff290 */ /* 0x000ff6000fffe03f */
[----:B------:R-:W-:Y:S01]  /*2f220*/  @!UPT UIADD3 URZ, URZ, URZ, URZ ;  /* 0x0000003f3f3ff290 */ /* 0x000fe2000fffe03f */
[----:B------:R0:W-:Y:S01]  /*2f230*/  STL.64 [R1+0x740], R16 ;  /* 0x0007401001007387 */ /* 0x0001e20000100a00 */
[----:B------:R1:W-:Y:S03]  /*2f240*/  STL.64 [R1+0x748], R18 ;  /* 0x0007481201007387 */ /* 0x0003e60000100a00 */
[----:B0-----:R-:W4:Y:S01]  /*2f250*/  LDL.LU.64 R16, [R1+0x61e8] ;  /* 0x0061e80001107983 */ /* 0x001f220000300a00 */
[----:B------:R-:W-:Y:S01]  /*2f260*/  STL.64 [R1+0x60f8], R20 ;  /* 0x0060f81401007387 */ /* 0x000fe20000100a00 */
[----:B----4-:R-:W-:Y:S02]  /*2f270*/  HMMA.16816.F32 R24, R24, R16, R12 ;  /* 0x000000101818723c */ /* 0x010fe4000000180c */
[----:B------:R-:W3:Y:S01]  /*2f280*/  LDL.LU.64 R12, [R1+0x61e0] ;  /* 0x0061e000010c7983 */ /* 0x000ee20000300a00 */
[----:B------:R-:W-:Y:S02]  /*2f290*/  IMAD.MOV.U32 R3, RZ, RZ, R16 ;  /* 0x000000ffff037224 */ /* 0x000fe400078e0010 */
[----:B------:R-:W-:Y:S11]  /*2f2a0*/  IMAD.MOV.U32 R2, RZ, RZ, R17 ;  /* 0x000000ffff027224 */ /* 0x000ff600078e0011 */
[----:B------:R-:W-:Y:S07]  /*2f2b0*/  @!UPT UIADD3 URZ, URZ, URZ, URZ ;  /* 0x0000003f3f3ff290 */ /* 0x000fee000fffe03f */
[----:B------:R0:W-:Y:S01]  /*2f2c0*/  STL.64 [R1+0x730], R24 ;  /* 0x0007301801007387 */ /* 0x0001e20000100a00 */
[----:B------:R4:W-:Y:S02]  /*2f2d0*/  STL.64 [R1+0x738], R26 ;  /* 0x0007381a01007387 */ /* 0x0009e40000100a00 */
[----:B-1----:R-:W3:Y:S02]  /*2f2e0*/  LDL.LU.64 R18, [R1+0x61d8] ;  /* 0x0061d80001127983 */ /* 0x002ee40000300a00 */
[----:B------:R-:W3:Y:S01]  /*2f2f0*/  LDL.LU.64 R16, [R1+0x61d0] ;  /* 0x0061d00001107983 */ /* 0x000ee20000300a00 */
[----:B0-----:R-:W2:Y:S01]  /*2f300*/  LDL.LU.64 R24, [R1+0x2c0] ;  /* 0x0002c00001187983 */ /* 0x001ea20000300a00 */
[----:B----4-:R-:W2:Y:S01]  /*2f310*/  LDL.LU.64 R26, [R1+0x2c8] ;  /* 0x0002c800011a7983 */ /* 0x010ea20000300a00 */
        /* <DEDUP_REMOVED lines=20> */
[----:B0-----:R-:W4:Y:S01]  /*2f460*/  LDL.LU.64 R14, [R1+0x6188] ;  /* 0x00618800010e7983 */ /* 0x001f220000300a00 */
[----:B------:R-:W3:Y:S02]  /*2f470*/  LDL.LU.64 R12, [R1+0x6180] ;  /* 0x00618000010c7983 */ /* 0x000ee40000300a00 */
[C---:B---3--:R-:W-:Y:S11]  /*2f480*/  HMMA.16816.F32 R8, R16.reuse, R12, R8 ;  /* 0x0000000c1008723c */ /* 0x048ff60000001808 */
[----:B------:R-:W-:Y:S11]  /*2f490*/  @!UPT UIADD3 URZ, URZ, URZ, URZ ;  /* 0x0000003f3f3ff290 */ /* 0x000ff6000fffe03f */
[----:B------:R-:W-:Y:S01]  /*2f4a0*/  @!UPT UIADD3 URZ, URZ, URZ, URZ ;  /* 0x0000003f3f3ff290 */ /* 0x000fe2000fffe03f */
[----:B------:R-:W-:Y:S01]  /*2f4b0*/  STL.64 [R1+0x6f0], R8 ;  /* 0x0006f00801007387 */ /* 0x000fe20000100a00 */
[----:B------:R0:W-:Y:S03]  /*2f4c0*/  STL.64 [R1+0x6f8], R10 ;  /* 0x0006f80a01007387 */ /* 0x0001e60000100a00 */
[----:B0-----:R-:W3:Y:S01]  /*2f4d0*/  LDL.LU.64 R10, [R1+0x6178] ;  /* 0x00617800010a7983 */ /* 0x001ee20000300a00 */
[----:B------:R-:W2:Y:S02]  /*2f4e0*/  LDL.LU.64 R8, [R1+0x6170] ;  /* 0x0061700001087983 */ /* 0x000ea40000300a00 */
[----:B------:R-:W2:Y:S02]  /*2f4f0*/  LDL R20, [R1+0x30] ;  /* 0x0000300001147983 */ /* 0x000ea40000100800 */
[----:B------:R-:W2:Y:S01]  /*2f500*/  LDL R21, [R1+0x34] ;  /* 0x0000340001157983 */ /* 0x000ea20000100800 */
[----:B----4-:R-:W-:Y:S01]  /*2f510*/  STL.64 [R1+0x60b0], R14 ;  /* 0x0060b00e01007387 */ /* 0x010fe20000100a00 */
[----:B------:R0:W-:Y:S03]  /*2f520*/  STL.64 [R1+0x60a8], R12 ;  /* 0x0060a80c01007387 */ /* 0x0001e60000100a00 */
[----:B0-----:R-:W4:Y:S01]  /*2f530*/  LDL.LU.64 R12, [R1+0x2d0] ;  /* 0x0002d000010c7983 */ /* 0x001f220000300a00 */
[----:B------:R-:W4:Y:S03]  /*2f540*/  LDL.LU.64 R14, [R1+0x2d8] ;  /* 0x0002d800010e7983 */ /* 0x000f260000300a00 */
[----:B---3--:R-:W-:Y:S01]  /*2f550*/  STL.64 [R1+0x60a0], R10 ;  /* 0x0060a00a01007387 */ /* 0x008fe20000100a00 */
[----:B--2---:R0:W-:Y:S01]  /*2f560*/  STL.64 [R1+0x6098], R8 ;  /* 0x0060980801007387 */ /* 0x0041e20000100a00 */
[C---:B----4-:R-:W-:Y:S08]  /*2f570*/  HMMA.16816.F32 R12, R16.reuse, R8, R12 ;  /* 0x00000008100c723c */ /* 0x050ff0000000180c */
[----:B0-----:R-:W-:Y:S11]  /*2f580*/  HMMA.16816.F32 R8, R16, R4, R24 ;  /* 0x000000041008723c */ /* 0x001ff60000001818 */
[----:B------:R-:W-:Y:S04]  /*2f590*/  @!UPT UIADD3 URZ, URZ, URZ, URZ ;  /* 0x0000003f3f3ff290 */ /* 0x000fe8000fffe03f */
[----:B------:R0:W-:Y:S01]  /*2f5a0*/  STL.64 [R1+0x6e0], R12 ;  /* 0x0006e00c01007387 */ /* 0x0001e20000100a00 */
[----:B------:R1:W-:Y:S03]  /*2f5b0*/  STL.64 [R1+0x6e8], R14 ;  /* 0x0006e80e01007387 */ /* 0x0003e60000100a00 */
[----:B0-----:R-:W2:Y:S01]  /*2f5c0*/  LDL.LU.64 R12, [R1+0x570] ;  /* 0x00057000010c7983 */ /* 0x001ea20000300a00 */
[----:B-1----:R-:W2:Y:S03]  /*2f5d0*/  LDL.LU.64 R14, [R1+0x578] ;  /* 0x00057800010e7983 */ /* 0x002ea60000300a00 */
[----:B------:R-:W-:Y:S02]  /*2f5e0*/  STL.64 [R1+0x6d0], R8 ;  /* 0x0006d00801007387 */ /* 0x000fe40000100a00 */
[----:B------:R-:W-:Y:S01]  /*2f5f0*/  STL.64 [R1+0x6d8], R10 ;  /* 0x0006d80a01007387 */ /* 0x000fe20000100a00 */
[----:B------:R0:W-:Y:S02]  /*2f600*/  STL.64 [R1+0x60c0], R4 ;  /* 0x0060c00401007387 */ /* 0x0001e40000100a00 */
[----:B0-----:R-:W-:-:S02]  /*2f610*/  IMAD.MOV.U32 R4, RZ, RZ, R7 ;  /* 0x000000ffff047224 */ /* 0x001fc400078e0007 */
[----:B------:R-:W-:Y:S01]  /*2f620*/  IMAD.MOV.U32 R5, RZ, RZ, R0 ;  /* 0x000000ffff057224 */ /* 0x000fe200078e0000 */
[----:B------:R-:W3:Y:S01]  /*2f630*/  LDL.LU R7, [R1+0x616c] ;  /* 0x00616c0001077983 */ /* 0x000ee20000300800 */
[----:B------:R-:W4:Y:S03]  /*2f640*/  LDL.LU R0, [R1+0x6168] ;  /* 0x0061680001007983 */ /* 0x000f260000300800 */
[----:B------:R0:W-:Y:S04]  /*2f650*/  STL.64 [R1+0x6100], R4 ;  /* 0x0061000401007387 */ /* 0x0001e80000100a00 */
[----:B0-----:R-:W2:Y:S01]  /*2f660*/  LDL.64 R4, [R1+0x100] ;  /* 0x0001000001047983 */ /* 0x001ea20000100a00 */
[----:B------:R-:W-:-:S03]  /*2f670*/  IMAD.MOV.U32 R9, RZ, RZ, R6 ;  /* 0x000000ffff097224 */ /* 0x000fc600078e0006 */
[----:B----4-:R-:W0:Y:S04]  /*2f680*/  LDSM.16.MT88.4 R24, [R0+0x180] ;  /* 0x000180000018783b */ /* 0x010e280000004200 */
[----:B--2---:R1:W-:Y:S04]  /*2f690*/  STL.64 [R1+0x6110], R4 ;  /* 0x0061100401007387 */ /* 0x0043e80000100a00 */
[----:B-1----:R-:W2:Y:S01]  /*2f6a0*/  LDL.64 R4, [R1+0x110] ;  /* 0x0001100001047983 */ /* 0x002ea20000100a00 */
[----:B------:R-:W-:Y:S01]  /*2f6b0*/  HMMA.16816.F32 R12, R16, R20, R12 ;  /* 0x00000014100c723c */ /* 0x000fe2000000180c */
[----:B---3--:R-:W-:-:S02]  /*2f6c0*/  IMAD.MOV.U32 R8, RZ, RZ, R7 ;  /* 0x000000ffff087224 */ /* 0x008fc400078e0007 */
[----:B--2---:R1:W-:Y:S02]  /*2f6d0*/  STL.64 [R1+0x6128], R4 ;  /* 0x0061280401007387 */ /* 0x0043e40000100a00 */
[----:B-1----:R-:W-:Y:S02]  /*2f6e0*/  IMAD.MOV.U32 R4, RZ, RZ, R29 ;  /* 0x000000ffff047224 */ /* 0x002fe400078e001d */
[----:B------:R-:W-:-:S05]  /*2f6f0*/  IMAD.MOV.U32 R5, RZ, RZ, R28 ;  /* 0x000000ffff057224 */ /* 0x000fca00078e001c */
[----:B------:R1:W-:Y:S02]  /*2f700*/  STL.64 [R1+0x6140], R4 ;  /* 0x0061400401007387 */ /* 0x0003e40000100a00 */
[----:B-1----:R-:W-:Y:S02]  /*2f710*/  IMAD.MOV.U32 R4, RZ, RZ, R23 ;  /* 0x000000ffff047224 */ /* 0x002fe400078e0017 */
[----:B------:R-:W-:-:S05]  /*2f720*/  IMAD.MOV.U32 R5, RZ, RZ, R22 ;  /* 0x000000ffff057224 */ /* 0x000fca00078e0016 */
[----:B------:R1:W-:Y:S01]  /*2f730*/  STL.64 [R1+0x6158], R4 ;  /* 0x0061580401007387 */ /* 0x0003e20000100a00 */
[----:B------:R-:W-:Y:S03]  /*2f740*/  STL.64 [R1+0x6160], R8 ;  /* 0x0061600801007387 */ /* 0x000fe60000100a00 */
[----:B-1----:R-:W2:Y:S01]  /*2f750*/  LDL.64 R4, [R1+0x150] ;  /* 0x0001500001047983 */ /* 0x002ea20000100a00 */
[----:B0-----:R-:W-:Y:S02]  /*2f760*/  STL.64 [R1+0x6010], R26 ;  /* 0x0060101a01007387 */ /* 0x001fe40000100a00 */
[----:B------:R0:W-:Y:S02]  /*2f770*/  STL.64 [R1+0x6008], R24 ;  /* 0x0060081801007387 */ /* 0x0001e40000100a00 */
[----:B0-----:R-:W-:Y:S02]  /*2f780*/  IMAD.MOV.U32 R24, RZ, RZ, R3 ;  /* 0x000000ffff187224 */ /* 0x001fe400078e0003 */
[----:B------:R-:W-:-:S05]  /*2f790*/  IMAD.MOV.U32 R25, RZ, RZ, R2 ;  /* 0x000000ffff197224 */ /* 0x000fca00078e0002 */
[----:B------:R0:W-:Y:S01]  /*2f7a0*/  STL.64 [R1+0x6108], R24 ;  /* 0x0061081801007387 */ /* 0x0001e20000100a00 */
[----:B------:R-:W2:Y:S02]  /*2f7b0*/  LDL.LU.64 R8, [R1+0x560] ;  /* 0x0005600001087983 */ /* 0x000ea40000300a00 */
[----:B------:R-:W2:Y:S02]  /*2f7c0*/  LDL.LU.64 R10, [R1+0x568] ;  /* 0x00056800010a7983 */ /* 0x000ea40000300a00 */
[----:B------:R-:W-:Y:S01]  /*2f7d0*/  STL.64 [R1+0x6c0], R12 ;  /* 0x0006c00c01007387 */ /* 0x000fe20000100a00 */
[----:B------:R-:W-:Y:S04]  /*2f7e0*/  STL.64 [R1+0x6c8], R14 ;  /* 0x0006c80e01007387 */ /* 0x000fe80000100a00 */
        /* <DEDUP_REMOVED lines=13> */
[----:B------:R-:W3:Y:S02]  /*2f8c0*/  LDL.LU.64 R26, [R1+0x548] ;  /* 0x00054800011a7983 */ /* 0x000ee40000300a00 */
[----:B------:R-:W4:Y:S02]  /*2f8d0*/  LDL.LU.64 R20, [R1+0x8c0] ;  /* 0x0008c00001147983 */ /* 0x000f240000300a00 */
[----:B------:R-:W4:Y:S01]  /*2f8e0*/  LDL.LU.64 R22, [R1+0x8c8] ;  /* 0x0008c80001167983 */ /* 0x000f220000300a00 */
[----:B------:R-:W2:Y:S04]  /*2f8f0*/  LDL.64 R12, [R1] ;  /* 0x00000000010c7983 */ /* 0x000ea80000100a00 */
[----:B--2---:R0:W-:Y:S04]  /*2f900*/  STL.64 [R1+0x60b8], R12 ;  /* 0x0060b80c01007387 */ /* 0x0041e80000100a00 */
[----:B0-----:R-:W2:Y:S01]  /*2f910*/  LDL.64 R12, [R1+0x10] ;  /* 0x00001000010c7983 */ /* 0x001ea20000100a00 */
[----:B------:R-:W-:Y:S03]  /*2f920*/  HMMA.16816.F32 R8, R16, R4, R8 ;  /* 0x000000041008723c */ /* 0x000fe60000001808 */
[----:B--2---:R0:W-:Y:S04]  /*2f930*/  STL.64 [R1+0x60c8], R12 ;  /* 0x0060c80c01007387 */ /* 0x0041e80000100a00 */
[----:B0-----:R-:W2:Y:S01]  /*2f940*/  LDL.64 R12, [R1+0x20] ;  /* 0x00002000010c7983 */ /* 0x001ea20000100a00 */
[----:B------:R-:W-:-:S02]  /*2f950*/  IMAD.MOV.U32 R29, RZ, RZ, R4 ;  /* 0x000000ffff1d7224 */ /* 0x000fc400078e0004 */
[----:B------:R-:W-:Y:S01]  /*2f960*/  IMAD.MOV.U32 R28, RZ, RZ, R5 ;  /* 0x000000ffff1c7224 */ /* 0x000fe200078e0005 */
[----:B--2---:R0:W-:Y:S04]  /*2f970*/  STL.64 [R1+0x60f0], R12 ;  /* 0x0060f00c01007387 */ /* 0x0041e80000100a00 */
[----:B0-----:R-:W2:Y:S01]  /*2f980*/  LDL.LU.64 R12, [R1+0x550] ;  /* 0x00055000010c7983 */ /* 0x001ea20000300a00 */
[----:B------:R-:W2:Y:S07]  /*2f990*/  LDL.LU.64 R14, [R1+0x558] ;  /* 0x00055800010e7983 */ /* 0x000eae0000300a00 */
[----:B------:R0:W-:Y:S02]  /*2f9a0*/  STL.64 [R1+0x6b0], R8 ;  /* 0x0006b00801007387 */ /* 0x0001e40000100a00 */
[----:B------:R2:W-:Y:S01]  /*2f9b0*/  STL.64 [R1+0x6b8], R10 ;  /* 0x0006b80a01007387 */ /* 0x0005e20000100a00 */
[----:B0-----:R-:W2:Y:S01]  /*2f9c0*/  LDL.LU.64 R8, [R1+0x6160] ;  /* 0x0061600001087983 */ /* 0x001ea20000300a00 */
[----:B------:R-:W3:Y:S01]  /*2f9d0*/  LDL.LU.64 R4, [R1+0x6158] ;  /* 0x0061580001047983 */ /* 0x000ee20000300a00 */
[C---:B--2---:R-:W-:Y:S08]  /*2f9e0*/  HMMA.16816.F32 R8, R16.reuse, R8, R12 ;  /* 0x000000081008723c */ /* 0x044ff0000000180c */
[C---:B---3--:R-:W-:Y:S01]  /*2f9f0*/  HMMA.16816.F32 R4, R16.reuse, R4, R24 ;  /* 0x000000041004723c */ /* 0x048fe20000001818 */
[----:B------:R-:W2:Y:S01]  /*2fa00*/  LDL.LU.64 R12, [R1+0x9d0] ;  /* 0x0009d000010c7983 */ /* 0x000ea20000300a00 */
[----:B------:R-:W2:Y:S11]  /*2fa10*/  LDL.LU.64 R14, [R1+0x9d8] ;  /* 0x0009d800010e7983 */ /* 0x000eb60000300a00 */
[----:B------:R-:W-:Y:S02]  /*2fa20*/  @!UPT UIADD3 URZ, URZ, URZ, URZ ;  /* 0x0000003f3f3ff290 */ /* 0x000fe4000fffe03f */
[----:B------:R0:W-:Y:S01]  /*2fa30*/  STL.64 [R1+0x6a0], R8 ;  /* 0x0006a00801007387 */ /* 0x0001e20000100a00 */
[----:B------:R1:W-:Y:S03]  /*2fa40*/  STL.64 [R1+0x6a8], R10 ;  /* 0x0006a80a01007387 */ /* 0x0003e60000100a00 */
[----:B0-----:R-:W3:Y:S01]  /*2fa50*/  LDL.LU.64 R8, [R1+0x9c0] ;  /* 0x0009c00001087983 */ /* 0x001ee20000300a00 */
[----:B-1----:R-:W3:Y:S02]  /*2fa60*/  LDL.LU.64 R10, [R1+0x9c8] ;  /* 0x0009c800010a7983 */ /* 0x002ee40000300a00 */
[----:B------:R-:W2:Y:S02]  /*2fa70*/  LDL.LU.64 R26, [R1+0x6150] ;  /* 0x00615000011a7983 */ /* 0x000ea40000300a00 */
[----:B------:R-:W2:Y:S01]  /*2fa80*/  LDL.LU.64 R24, [R1+0x6148] ;  /* 0x0061480001187983 */ /* 0x000ea20000300a00 */
        /* <DEDUP_REMOVED lines=27> */
[----:B------:R-:W4:Y:S02]  /*2fc40*/  LDL.LU.64 R4, [R1+0x6100] ;  /* 0x0061000001047983 */ /* 0x000f240000300a00 */
[C---:B----4-:R-:W-:Y:S02]  /*2fc50*/  HMMA.16816.F32 R4, R16.reuse, R4, R20 ;  /* 0x000000041004723c */ /* 0x050fe40000001814 */
[----:B------:R-:W2:Y:S11]  /*2fc60*/  LDL.LU.64 R20, [R1+0x60f8] ;  /* 0x0060f80001147983 */ /* 0x000eb60000300a00 */
[----:B------:R-:W-:Y:S10]  /*2fc70*/  @!UPT UIADD3 URZ, URZ, URZ, URZ ;  /* 0x0000003f3f3ff290 */ /* 0x000ff4000fffe03f */
[----:B------:R0:W-:Y:S01]  /*2fc80*/  STL.64 [R1+0x650], R4 ;  /* 0x0006500401007387 */ /* 0x0001e20000100a00 */
[----:B------:R1:W-:Y:S03]  /*2fc90*/  STL.64 [R1+0x658], R6 ;  /* 0x0006580601007387 */ /* 0x0003e60000100a00 */
[----:B0-----:R-:W4:Y:S01]  /*2fca0*/  LDL.LU.64 R4, [R1+0x1600] ;  /* 0x0016000001047983 */ /* 0x001f220000300a00 */
[----:B-1----:R-:W3:Y:S01]  /*2fcb0*/  LDL.LU.64 R6, [R1+0x1608] ;  /* 0x0016080001067983 */ /* 0x002ee20000300a00 */
[C---:B--2---:R-:W-:Y:S02]  /*2fcc0*/  HMMA.16816.F32 R20, R16.reuse, R20, R12 ;  /* 0x000000141014723c */ /* 0x044fe4000000180c */
[----:B---3--:R-:W-:Y:S01]  /*2fcd0*/  STL.64 [R1+0x60d8], R6 ;  /* 0x0060d80601007387 */ /* 0x008fe20000100a00 */
[----:B----4-:R0:W-:Y:S03]  /*2fce0*/  STL.64 [R1+0x60d0], R4 ;  /* 0x0060d00401007387 */ /* 0x0101e60000100a00 */
[----:B0-----:R-:W2:Y:S01]  /*2fcf0*/  LDL.LU.64 R4, [R1+0x1610] ;  /* 0x0016100001047983 */ /* 0x001ea20000300a00 */
[----:B------:R-:W2:Y:S02]  /*2fd00*/  LDL.LU.64 R6, [R1+0x1618] ;  /* 0x0016180001067983 */ /* 0x000ea40000300a00 */
[----:B------:R-:W2:Y:S11]  /*2fd10*/  LDL.LU.64 R12, [R1+0x60f0] ;  /* 0x0060f000010c7983 */ /* 0x000eb60000300a00 */
[----:B------:R-:W-:Y:S03]  /*2fd20*/  @!UPT UIADD3 URZ, URZ, URZ, URZ ;  /* 0x0000003f3f3ff290 */ /* 0x000fe6000fffe03f */
[----:B------:R-:W-:Y:S01]  /*2fd30*/  STL.64 [R1+0x640], R20 ;  /* 0x0006401401007387 */ /* 0x000fe20000100a00 */
[----:B------:R0:W-:Y:S04]  /*2fd40*/  STL.64 [R1+0x648], R22 ;  /* 0x0006481601007387 */ /* 0x0001e80000100a00 */
[----:B0-----:R-:W2:Y:S01]  /*2fd50*/  LDL.LU.64 R22, [R1+0x60e8] ;  /* 0x0060e80001167983 */ /* 0x001ea20000300a00 */
[----:B------:R-:W2:Y:S01]  /*2fd60*/  LDL.LU.64 R20, [R1+0x60e0] ;  /* 0x0060e00001147983 */ /* 0x000ea20000300a00 */
[----:B------:R-:W-:Y:S01]  /*2fd70*/  HMMA.16816.F32 R8, R16, R24, R8 ;  /* 0x000000181008723c */ /* 0x000fe20000001808 */
[----:B------:R-:W3:Y:S01]  /*2fd80*/  LDL.LU.64 R16, [R1+0x15e0] ;  /* 0x0015e00001107983 */ /* 0x000ee20000300a00 */
[----:B------:R-:W3:Y:S11]  /*2fd90*/  LDL.LU.64 R18, [R1+0x15e8] ;  /* 0x0015e80001127983 */ /* 0x000ef60000300a00 */
[----:B------:R-:W-:Y:S10]  /*2fda0*/  @!UPT UIADD3 URZ, URZ, URZ, URZ ;  /* 0x0000003f3f3ff290 */ /* 0x000ff4000fffe03f */
[----:B------:R0:W-:Y:S01]  /*2fdb0*/  STL.64 [R1+0x420], R8 ;  /* 0x0004200801007387 */ /* 0x0001e20000100a00 */
[----:B------:R1:W-:Y:S03]  /*2fdc0*/  STL.64 [R1+0x428], R10 ;  /* 0x0004280a01007387 */ /* 0x0003e60000100a00 */
[----:B0-----:R-:W4:Y:S01]  /*2fdd0*/  LDL.LU.64 R8, [R1+0x15c0] ;  /* 0x0015c00001087983 */ /* 0x001f220000300a00 */
[----:B-1----:R-:W4:Y:S02]  /*2fde0*/  LDL.LU.64 R10, [R1+0x15c8] ;  /* 0x0015c800010a7983 */ /* 0x002f240000300a00 */
[----:B------:R0:W-:Y:S01]  /*2fdf0*/  STL.64 [R1+0x6020], R24 ;  /* 0x0060201801007387 */ /* 0x0001e20000100a00 */
[C---:B--2---:R-:W-:Y:S01]  /*2fe00*/  HMMA.16816.F32 R4, R20.reuse, R12, R4 ;  /* 0x0000000c1404723c */ /* 0x044fe20000001804 */
[----:B0-----:R-:W-:Y:S02]  /*2fe10*/  IMAD.MOV.U32 R25, RZ, RZ, R12 ;  /* 0x000000ffff197224 */ /* 0x001fe400078e000c */
[----:B------:R-:W-:Y:S11]  /*2fe20*/  IMAD.MOV.U32 R24, RZ, RZ, R13 ;  /* 0x000000ffff187224 */ /* 0x000ff600078e000d */
[----:B------:R-:W-:Y:S09]  /*2fe30*/  @!UPT UIADD3 URZ, URZ, URZ, URZ ;  /* 0x0000003f3f3ff290 */ /* 0x000ff2000fffe03f */
[----:B------:R-:W-:Y:S01]  /*2fe40*/  STL.64 [R1+0x410], R4 ;  /* 0x0004100401007387 */ /* 0x000fe20000100a00 */
[----:B------:R0:W-:Y:S03]  /*2fe50*/  STL.64 [R1+0x418], R6 ;  /* 0x0004180601007387 */ /* 0x0001e60000100a00 */
[----:B0-----:R-:W2:Y:S01]  /*2fe60*/  LDL.LU.64 R6, [R1+0x60d8] ;  /* 0x0060d80001067983 */ /* 0x001ea20000300a00 */
[----:B------:R-:W2:Y:S02]  /*2fe70*/  LDL.LU.64 R4, [R1+0x60d0] ;  /* 0x0060d00001047983 */ /* 0x000ea40000300a00 */
[----:B------:R-:W2:Y:S02]  /*2fe80*/  LDL.LU.64 R12, [R1+0x60c8] ;  /* 0x0060c800010c7983 */ /* 0x000ea40000300a00 */
[----:B------:R-:W-:Y:S01]  /*2fe90*/  STL.64 [R1+0x6078], R26 ;  /* 0x0060781a01007387 */ /* 0x000fe20000100a00 */
[----:B------:R0:W-:Y:S04]  /*2fea0*/  STL.64 [R1+0x6070], R24 ;  /* 0x0060701801007387 */ /* 0x0001e80000100a00 */
[----:B0-----:R-:W3:Y:S01]  /*2feb0*/  LDL.64 R24, [R1+0x30] ;  /* 0x0000300001187983 */ /* 0x001ee20000100a00 */
[C---:B--2---:R-:W-:Y:S03]  /*2fec0*/  HMMA.16816.F32 R4, R20.reuse, R12, R4 ;  /* 0x0000000c1404723c */ /* 0x044fe60000001804 */
[----:B---3--:R0:W-:Y:S04]  /*2fed0*/  STL.64 [R1+0x6090], R24 ;  /* 0x0060901801007387 */ /* 0x0081e80000100a00 */
[----:B0-----:R-:W2:Y:S01]  /*2fee0*/  LDL.LU.64 R24, [R1+0x11b0] ;  /* 0x0011b00001187983 */ /* 0x001ea20000300a00 */
[----:B------:R-:W2:Y:S11]  /*2fef0*/  LDL.LU.64 R26, [R1+0x11b8] ;  /* 0x0011b800011a7983 */ /* 0x000eb60000300a00 */
[----:B------:R-:W-:Y:S04]  /*2ff00*/  @!UPT UIADD3 URZ, URZ, URZ, URZ ;  /* 0x0000003f3f3ff290 */ /* 0x000fe8000fffe03f */
[----:B------:R0:W-:Y:S02]  /*2ff10*/  STL.64 [R1+0x400], R4 ;  /* 0x0004000401007387 */ /* 0x0001e40000100a00 */
[----:B------:R1:W-:Y:S01]  /*2ff20*/  STL.64 [R1+0x408], R6 ;  /* 0x0004080601007387 */ /* 0x0003e20000100a00 */
[----:B0-----:R-:W3:Y:S01]  /*2ff30*/  LDL.LU.64 R4, [R1+0x60c0] ;  /* 0x0060c00001047983 */ /* 0x001ee20000300a00 */
[----:B-1----:R-:W-:Y:S02]  /*2ff40*/  IMAD.MOV.U32 R7, RZ, RZ, R12 ;  /* 0x000000ffff077224 */ /* 0x002fe400078e000c */
[----:B------:R-:W-:Y:S02]  /*2ff50*/  IMAD.MOV.U32 R6, RZ, RZ, R13 ;  /* 0x000000ffff067224 */ /* 0x000fe400078e000d */
[----:B------:R-:W2:Y:S02]  /*2ff60*/  LDL.LU.64 R12, [R1+0x60b8] ;  /* 0x0060b800010c7983 */ /* 0x000ea40000300a00 */
[C---:B--2---:R-:W-:Y:S11]  /*2ff70*/  HMMA.16816.F32 R16, R20.reuse, R12, R16 ;  /* 0x0000000c1410723c */ /* 0x044ff60000001810 */
[----:B------:R-:W-:Y:S11]  /*2ff80*/  @!UPT UIADD3 URZ, URZ, URZ, URZ ;  /* 0x0000003f3f3ff290 */ /* 0x000ff6000fffe03f */
[----:B------:R-:W-:Y:S01]  /*2ff90*/  @!UPT UIADD3 URZ, URZ, URZ, URZ ;  /* 0x0000003f3f3ff290 */ /* 0x000fe2000fffe03f */
[----:B------:R0:W-:Y:S01]  /*2ffa0*/  STL.64 [R1+0x3f0], R16 ;  /* 0x0003f01001007387 */ /* 0x0001e20000100a00 */
[----:B------:R-:W-:Y:S02]  /*2ffb0*/  STL.64 [R1+0x3f8], R18 ;  /* 0x0003f81201007387 */ /* 0x000fe40000100a00 */
[----:B------:R-:W2:Y:S02]  /*2ffc0*/  LDL.LU.64 R14, [R1+0x60b0] ;  /* 0x0060b000010e7983 */ /* 0x000ea40000300a00 */
[----:B0-----:R-:W-:Y:S02]  /*2ffd0*/  IMAD.MOV.U32 R17, RZ, RZ, R12 ;  /* 0x000000ffff117224 */ /* 0x001fe400078e000c */
[----:B------:R-:W-:Y:S02]  /*2ffe0*/  IMAD.MOV.U32 R16, RZ, RZ, R13 ;  /* 0x000000ffff107224 */ /* 0x000fe400078e000d */
        /* <DEDUP_REMOVED lines=10> */
[----:B0-----:R-:W2:Y:S01]  /*30090*/  LDL.LU.64 R12, [R1+0x11a0] ;  /* 0x0011a000010c7983 */ /* 0x001ea20000300a00 */
[----:B------:R-:W2:Y:S01]  /*300a0*/  LDL.LU.64 R14, [R1+0x11a8] ;  /* 0x0011a800010e7983 */ /* 0x000ea20000300a00 */
[C---:B---3--:R-:W-:Y:S11]  /*300b0*/  HMMA.16816.F32 R24, R20.reuse, R8, R24 ;  /* 0x000000081418723c */ /* 0x048ff60000001818 */
[----:B------:R-:W-:Y:S11]  /*300c0*/  @!UPT UIADD3 URZ, URZ, URZ, URZ ;  /* 0x0000003f3f3ff290 */ /* 0x000ff6000fffe03f */
[----:B------:R-:W-:Y:S01]  /*300d0*/  @!UPT UIADD3 URZ, URZ, URZ, URZ ;  /* 0x0000003f3f3ff290 */ /* 0x000fe2000fffe03f */
[----:B------:R0:W-:Y:S01]  /*300e0*/  STL.64 [R1+0x3d0], R24 ;  /* 0x0003d01801007387 */ /* 0x0001e20000100a00 */
[----:B------:R-:W-:Y:S03]  /*300f0*/  STL.64 [R1+0x3d8], R26 ;  /* 0x0003d81a01007387 */ /* 0x000fe60000100a00 */
[----:B0-----:R-:W3:Y:S01]  /*30100*/  LDL.LU.64 R24, [R1+0x6090] ;  /* 0x0060900001187983 */ /* 0x001ee20000300a00 */
[----:B----4-:R-:W-:Y:S02]  /*30110*/  STL.64 [R1+0x5fb0], R10 ;  /* 0x005fb00a01007387 */ /* 0x010fe40000100a00 */
[----:B------:R2:W-:Y:S02]  /*30120*/  STL.64 [R1+0x5fa8], R8 ;  /* 0x005fa80801007387 */ /* 0x0005e40000100a00 */
[----:B------:R0:W-:Y:S01]  /*30130*/  STL.64 [R1+0x6028], R4 ;  /* 0x0060280401007387 */ /* 0x0001e20000100a00 */
[----:B--2---:R-:W-:Y:S01]  /*30140*/  HMMA.16816.F32 R8, R20, R4, R12 ;  /* 0x000000041408723c */ /* 0x004fe2000000180c */
[----:B0-----:R-:W2:Y:S11]  /*30150*/  LDL.64 R4, [R1+0x140] ;  /* 0x0001400001047983 */ /* 0x001eb60000100a00 */
[----:B------:R-:W-:Y:S11]  /*30160*/  @!UPT UIADD3 URZ, URZ, URZ, URZ ;  /* 0x0000003f3f3ff290 */ /* 0x000ff6000fffe03f */
[----:B------:R-:W-:Y:S01]  /*30170*/  STL.64 [R1+0x3c0], R8 ;  /* 0x0003c00801007387 */ /* 0x000fe20000100a00 */
[----:B------:R-:W-:Y:S02]  /*30180*/  STL.64 [R1+0x3c8], R10 ;  /* 0x0003c80a01007387 */ /* 0x000fe40000100a00 */
[----:B------:R-:W-:Y:S01]  /*30190*/  STL.64 [R1+0x6088], R6 ;  /* 0x0060880601007387 */ /* 0x000fe20000100a00 */
[----:B--2---:R0:W-:Y:S04]  /*301a0*/  STL.64 [R1+0x6080], R4 ;  /* 0x0060800401007387 */ /* 0x0041e80000100a00 */
[----:B0-----:R-:W3:Y:S01]  /*301b0*/  LDL.LU.64 R4, [R1+0x14a0] ;  /* 0x0014a00001047983 */ /* 0x001ee20000300a00 */
[----:B------:R-:W3:Y:S02]  /*301c0*/  LDL.LU.64 R6, [R1+0x14a8] ;  /* 0x0014a80001067983 */ /* 0x000ee40000300a00 */
[----:B------:R-:W2:Y:S02]  /*301d0*/  LDL.64 R8, [R1+0x120] ;  /* 0x0001200001087983 */ /* 0x000ea40000100a00 */
[----:B------:R-:W-:-:S02]  /*301e0*/  IMAD.MOV.U32 R12, RZ, RZ, R17 ;  /* 0x000000ffff0c7224 */ /* 0x000fc400078e0011 */
[----:B------:R-:W-:Y:S02]  /*301f0*/  IMAD.MOV.U32 R13, RZ, RZ, R16 ;  /* 0x000000ffff0d7224 */ /* 0x000fe400078e0010 */
[----:B------:R-:W0:Y:S04]  /*30200*/  LDSM.16.MT88.4 R16, [R0+0x200] ;  /* 0x000200000010783b */ /* 0x000e280000004200 */
[----:B--2---:R-:W-:Y:S01]  /*30210*/  STL.64 [R1+0x6068], R8 ;  /* 0x0060680801007387 */ /* 0x004fe20000100a00 */
[----:B------:R1:W-:Y:S01]  /*30220*/  STL.64 [R1+0x5fd8], R12 ;  /* 0x005fd80c01007387 */ /* 0x0003e20000100a00 */
[----:B---3--:R-:W-:Y:S02]  /*30230*/  HMMA.16816.F32 R4, R20, R24, R4 ;  /* 0x000000181404723c */ /* 0x008fe40000001804 */
[----:B-1----:R-:W2:Y:S01]  /*30240*/  LDL.LU.64 R12, [R1+0x1480] ;  /* 0x00148000010c7983 */ /* 0x002ea20000300a00 */
[----:B------:R-:W2:Y:S02]  /*30250*/  LDL.LU.64 R14, [R1+0x1488] ;  /* 0x00148800010e7983 */ /* 0x000ea40000300a00 */
[----:B------:R-:W-:Y:S02]  /*30260*/  STL [R1+0x5fa0], R0 ;  /* 0x005fa00001007387 */ /* 0x000fe40000100800 */
[----:B0-----:R-:W-:Y:S01]  /*30270*/  STL.64 [R1+0x5ef8], R18 ;  /* 0x005ef81201007387 */ /* 0x001fe20000100a00 */
[----:B------:R0:W-:Y:S04]  /*30280*/  STL.64 [R1+0x5ef0], R16 ;  /* 0x005ef01001007387 */ /* 0x0001e80000100a00 */
[----:B0-----:R-:W3:Y:S01]  /*30290*/  LDL.LU.64 R16, [R1+0x1460] ;  /* 0x0014600001107983 */ /* 0x001ee20000300a00 */
[----:B------:R-:W3:Y:S10]  /*302a0*/  LDL.LU.64 R18, [R1+0x1468] ;  /* 0x0014680001127983 */ /* 0x000ef40000300a00 */
[----:B------:R-:W-:Y:S02]  /*302b0*/  STL.64 [R1+0x630], R4 ;  /* 0x0006300401007387 */ /* 0x000fe40000100a00 */
[----:B------:R0:W-:Y:S02]  /*302c0*/  STL.64 [R1+0x638], R6 ;  /* 0x0006380601007387 */ /* 0x0001e40000100a00 */
[----:B0-----:R-:W4:Y:S01]  /*302d0*/  LDL.LU.64 R6, [R1+0x6088] ;  /* 0x0060880001067983 */ /* 0x001f220000300a00 */
[----:B------:R-:W3:Y:S02]  /*302e0*/  LDL.LU.64 R4, [R1+0x6080] ;  /* 0x0060800001047983 */ /* 0x000ee40000300a00 */
[----:B------:R-:W-:-:S02]  /*302f0*/  IMAD.MOV.U32 R8, RZ, RZ, R29 ;  /* 0x000000ffff087224 */ /* 0x000fc400078e001d */
[----:B------:R-:W-:Y:S02]  /*30300*/  IMAD.MOV.U32 R9, RZ, RZ, R28 ;  /* 0x000000ffff097224 */ /* 0x000fe400078e001c */
[----:B------:R-:W-:Y:S02]  /*30310*/  IMAD.MOV.U32 R29, RZ, RZ, R24 ;  /* 0x000000ffff1d7224 */ /* 0x000fe400078e0018 */
[----:B------:R-:W-:Y:S01]  /*30320*/  IMAD.MOV.U32 R28, RZ, RZ, R25 ;  /* 0x000000ffff1c7224 */ /* 0x000fe200078e0019 */
[----:B------:R-:W3:Y:S01]  /*30330*/  LDL.LU.64 R26, [R1+0x6078] ;  /* 0x00607800011a7983 */ /* 0x000ee20000300a00 */
[----:B------:R-:W3:Y:S01]  /*30340*/  LDL.LU.64 R24, [R1+0x6070] ;  /* 0x0060700001187983 */ /* 0x000ee20000300a00 */
[----:B--2---:R-:W-:Y:S02]  /*30350*/  HMMA.16816.F32 R12, R20, R8, R12 ;  /* 0x00000008140c723c */ /* 0x004fe4000000180c */
[----:B------:R-:W2:Y:S01]  /*30360*/  LDL.LU.64 R8, [R1+0x1440] ;  /* 0x0014400001087983 */ /* 0x000ea20000300a00 */
[----:B------:R-:W2:Y:S11]  /*30370*/  LDL.LU.64 R10, [R1+0x1448] ;  /* 0x00144800010a7983 */ /* 0x000eb60000300a00 */
[----:B------:R-:W-:Y:S09]  /*30380*/  @!UPT UIADD3 URZ, URZ, URZ, URZ ;  /* 0x0000003f3f3ff290 */ /* 0x000ff2000fffe03f */
[----:B------:R4:W-:Y:S01]  /*30390*/  STL.64 [R1+0x620], R12 ;  /* 0x0006200c01007387 */ /* 0x0009e20000100a00 */
[----:B------:R-:W-:Y:S02]  /*303a0*/  STL.64 [R1+0x628], R14 ;  /* 0x0006280e01007387 */ /* 0x000fe40000100a00 */
[----:B----4-:R-:W-:Y:S02]  /*303b0*/  IMAD.MOV.U32 R12, RZ, RZ, R7 ;  /* 0x000000ffff0c7224 */ /* 0x010fe400078e0007 */
[----:B------:R-:W-:-:S05]  /*303c0*/  IMAD.MOV.U32 R13, RZ, RZ, R6 ;  /* 0x000000ffff0d7224 */ /* 0x000fca00078e0006 */
[----:B------:R3:W-:Y:S02]  /*303d0*/  STL.64 [R1+0x5ff0], R12 ;  /* 0x005ff00c01007387 */ /* 0x0007e40000100a00 */
[C---:B---3--:R-:W-:Y:S07]  /*303e0*/  HMMA.16816.F32 R12, R20.reuse, R4, R16 ;  /* 0x00000004140c723c */ /* 0x048fee0000001810 */
[----:B------:R-:W-:Y:S02]  /*303f0*/  IMAD.MOV.U32 R17, RZ, RZ, R4 ;  /* 0x000000ffff117224 */ /* 0x000fe400078e0004 */
[----:B------:R-:W-:Y:S11]  /*30400*/  IMAD.MOV.U32 R16, RZ, RZ, R5 ;  /* 0x000000ffff107224 */ /* 0x000ff600078e0005 */
[----:B------:R-:W-:Y:S03]  /*30410*/  @!UPT UIADD3 URZ, URZ, URZ, URZ ;  /* 0x0000003f3f3ff290 */ /* 0x000fe6000fffe03f */
[----:B------:R0:W-:Y:S01]  /*30420*/  STL.64 [R1+0x610], R12 ;  /* 0x0006100c01007387 */ /* 0x0001e20000100a00 */
[----:B------:R-:W-:Y:S02]  /*30430*/  STL.64 [R1+0x618], R14 ;  /* 0x0006180e01007387 */ /* 0x000fe40000100a00 */
[----:B------:R-:W3:Y:S02]  /*30440*/  LDL.LU.64 R4, [R1+0x1430] ;  /* 0x0014300001047983 */ /* 0x000ee40000300a00 */
[----:B------:R-:W3:Y:S02]  /*30450*/  LDL.LU.64 R6, [R1+0x1438] ;  /* 0x0014380001067983 */ /* 0x000ee40000300a00 */
[----:B0-----:R-:W-:Y:S02]  /*30460*/  IMAD.MOV.U32 R12, RZ, RZ, R25 ;  /* 0x000000ffff0c7224 */ /* 0x001fe400078e0019 */
[----:B------:R-:W-:Y:S02]  /*30470*/  IMAD.MOV.U32 R13, RZ, RZ, R24 ;  /* 0x000000ffff0d7224 */ /* 0x000fe400078e0018 */
[----:B------:R-:W4:Y:S04]  /*30480*/  LDL.64 R24, [R1+0xe0] ;  /* 0x0000e00001187983 */ /* 0x000f280000100a00 */
[----:B----4-:R0:W-:Y:S04]  /*30490*/  STL.64 [R1+0x6030], R24 ;  /* 0x0060301801007387 */ /* 0x0101e80000100a00 */
[----:B0-----:R-:W4:Y:S04]  /*304a0*/  LDL.64 R24, [R1+0xf0] ;  /* 0x0000f00001187983 */ /* 0x001f280000100a00 */
[----:B----4-:R-:W-:Y:S01]  /*304b0*/  STL.64 [R1+0x6048], R24 ;  /* 0x0060481801007387 */ /* 0x010fe20000100a00 */
[----:B------:R0:W-:Y:S03]  /*304c0*/  STL.64 [R1+0x6018], R12 ;  /* 0x0060180c01007387 */ /* 0x0001e60000100a00 */
[----:B0-----:R-:W2:Y:S02]  /*304d0*/  LDL.64 R12, [R1+0x130] ;  /* 0x00013000010c7983 */ /* 0x001ea40000100a00 */
[----:B--2---:R-:W-:Y:S11]  /*304e0*/  HMMA.16816.F32 R8, R20, R12, R8 ;  /* 0x0000000c1408723c */ /* 0x004ff60000001808 */
[----:B------:R-:W-:Y:S11]  /*304f0*/  @!UPT UIADD3 URZ, URZ, URZ, URZ ;  /* 0x0000003f3f3ff290 */ /* 0x000ff6000fffe03f */
[----:B------:R-:W-:Y:S01]  /*30500*/  @!UPT UIADD3 URZ, URZ, URZ, URZ ;  /* 0x0000003f3f3ff290 */ /* 0x000fe2000fffe03f */
[----:B------:R0:W-:Y:S01]  /*30510*/  STL.64 [R1+0x600], R8 ;  /* 0x0006000801007387 */ /* 0x0001e20000100a00 */
[----:B------:R-:W-:Y:S03]  /*30520*/  STL.64 [R1+0x608], R10 ;  /* 0x0006080a01007387 */ /* 0x000fe60000100a00 */
[----:B0-----:R-:W3:Y:S01]  /*30530*/  LDL.LU.64 R8, [R1+0x6068] ;  /* 0x0060680001087983 */ /* 0x001ee20000300a00 */
[----:B------:R-:W-:Y:S02]  /*30540*/  IMAD.MOV.U32 R19, RZ, RZ, R12 ;  /* 0x000000ffff137224 */ /* 0x000fe400078e000c */
[----:B------:R-:W-:-:S05]  /*30550*/  IMAD.MOV.U32 R18, RZ, RZ, R13 ;  /* 0x000000ffff127224 */ /* 0x000fca00078e000d */
[----:B------:R-:W-:Y:S01]  /*30560*/  STL.64 [R1+0x5f98], R18 ;  /* 0x005f981201007387 */ /* 0x000fe20000100a00 */
[----:B------:R0:W-:Y:S02]  /*30570*/  STL.64 [R1+0x5f90], R16 ;  /* 0x005f901001007387 */ /* 0x0001e40000100a00 */
[----:B0-----:R-:W-:Y:S02]  /*30580*/  IMAD.MOV.U32 R16, RZ, RZ, R27 ;  /* 0x000000ffff107224 */ /* 0x001fe400078e001b */
[----:B------:R-:W-:-:S05]  /*30590*/  IMAD.MOV.U32 R17, RZ, RZ, R26 ;  /* 0x000000ffff117224 */ /* 0x000fca00078e001a */
[----:B------:R-:W-:Y:S01]  /*305a0*/  STL.64 [R1+0x6050], R16 ;  /* 0x0060501001007387 */ /* 0x000fe20000100a00 */
[----:B------:R-:W2:Y:S01]  /*305b0*/  LDL.LU.64 R24, [R1+0x1410] ;  /* 0x0014100001187983 */ /* 0x000ea20000300a00 */
[----:B---3--:R-:W-:Y:S11]  /*305c0*/  HMMA.16816.F32 R4, R20, R8, R4 ;  /* 0x000000081404723c */ /* 0x008ff60000001804 */
[----:B------:R-:W-:Y:S11]  /*305d0*/  @!UPT UIADD3 URZ, URZ, URZ, URZ ;  /* 0x0000003f3f3ff290 */ /* 0x000ff6000fffe03f */
[----:B------:R-:W-:Y:S01]  /*305e0*/  @!UPT UIADD3 URZ, URZ, URZ, URZ ;  /* 0x0000003f3f3ff290 */ /* 0x000fe2000fffe03f */
[----:B------:R-:W-:Y:S01]  /*305f0*/  STL.64 [R1+0x5f0], R4 ;  /* 0x0005f00401007387 */ /* 0x000fe20000100a00 */
[----:B------:R-:W-:Y:S02]  /*30600*/  STL.64 [R1+0x5f8], R6 ;  /* 0x0005f80601007387 */ /* 0x000fe40000100a00 */
[----:B------:R-:W3:Y:S02]  /*30610*/  LDL.LU.64 R26, [R1+0x1418] ;  /* 0x00141800011a7983 */ /* 0x000ee40000300a00 */
[----:B---3--:R-:W-:Y:S01]  /*30620*/  STL.64 [R1+0x6060], R26 ;  /* 0x0060601a01007387 */ /* 0x008fe20000100a00 */
[----:B--2---:R0:W-:Y:S03]  /*30630*/  STL.64 [R1+0x6058], R24 ;  /* 0x0060581801007387 */ /* 0x0041e60000100a00 */
[----:B0-----:R-:W2:Y:S01]  /*30640*/  LDL.LU.64 R24, [R1+0x1420] ;  /* 0x0014200001187983 */ /* 0x001ea20000300a00 */
[----:B------:R-:W2:Y:S02]  /*30650*/  LDL.LU.64 R26, [R1+0x1428] ;  /* 0x00142800011a7983 */ /* 0x000ea40000300a00 */
[----:B------:R-:W3:Y:S02]  /*30660*/  LDL.LU.64 R4, [R1+0x13f0] ;  /* 0x0013f00001047983 */ /* 0x000ee40000300a00 */
[----:B------:R-:W4:Y:S02]  /*30670*/  LDL.LU.64 R6, [R1+0x13f8] ;  /* 0x0013f80001067983 */ /* 0x000f240000300a00 */
[----:B------:R-:W-:Y:S01]  /*30680*/  IMAD.MOV.U32 R0, RZ, RZ, R8 ;  /* 0x000000ffff007224 */ /* 0x000fe200078e0008 */
[----:B----4-:R-:W-:Y:S01]  /*30690*/  STL.64 [R1+0x6040], R6 ;  /* 0x0060400601007387 */ /* 0x010fe20000100a00 */
[----:B---3--:R0:W-:Y:S03]  /*306a0*/  STL.64 [R1+0x6038], R4 ;  /* 0x0060380401007387 */ /* 0x0081e60000100a00 */
[----:B0-----:R-:W3:Y:S01]  /*306b0*/  LDL.LU.64 R4, [R1+0x1400] ;  /* 0x0014000001047983 */ /* 0x001ee20000300a00 */
[----:B------:R-:W3:Y:S02]  /*306c0*/  LDL.LU.64 R6, [R1+0x1408] ;  /* 0x0014080001067983 */ /* 0x000ee40000300a00 */
[----:B------:R-:W4:Y:S02]  /*306d0*/  LDL.LU.64 R12, [R1+0x1190] ;  /* 0x00119000010c7983 */ /* 0x000f240000300a00 */
[----:B------:R-:W4:Y:S01]  /*306e0*/  LDL.LU.64 R14, [R1+0x1198] ;  /* 0x00119800010e7983 */ /* 0x000f220000300a00 */
[----:B------:R-:W2:Y:S01]  /*306f0*/  LDL.LU.64 R8, [R1+0x1540] ;  /* 0x0015400001087983 */ /* 0x000ea20000300a00 */
[----:B------:R-:W2:Y:S03]  /*30700*/  LDL.LU.64 R10, [R1+0x1548] ;  /* 0x00154800010a7983 */ /* 0x000ea60000300a00 */
        /* <DEDUP_REMOVED lines=35> */
[----:B------:R-:W3:Y:S02]  /*30940*/  LDL.LU.64 R24, [R1+0x6030] ;  /* 0x0060300001187983 */ /* 0x000ee40000300a00 */
[C---:B---3--:R-:W-:Y:S11]  /*30950*/  HMMA.16816.F32 R4, R20.reuse, R24, R4 ;  /* 0x000000181404723c */ /* 0x048ff60000001804 */
[----:B------:R-:W-:Y:S11]  /*30960*/  @!UPT UIADD3 URZ, URZ, URZ, URZ ;  /* 0x0000003f3f3ff290 */ /* 0x000ff6000fffe03f */
[----:B------:R-:W-:Y:S01]  /*30970*/  @!UPT UIADD3 URZ, URZ, URZ, URZ ;  /* 0x0000003f3f3ff290 */ /* 0x000fe2000fffe03f */
[----:B------:R0:W-:Y:S01]  /*30980*/  STL.64 [R1+0x5b0], R4 ;  /* 0x0005b00401007387 */ /* 0x0001e20000100a00 */
[----:B------:R1:W-:Y:S03]  /*30990*/  STL.64 [R1+0x5b8], R6 ;  /* 0x0005b80601007387 */ /* 0x0003e60000100a00 */
[----:B0-----:R-:W2:Y:S01]  /*309a0*/  LDL.LU.64 R4, [R1+0x6028] ;  /* 0x0060280001047983 */ /* 0x001ea20000300a00 */
[----:B-1----:R-:W-:Y:S02]  /*309b0*/  IMAD.MOV.U32 R7, RZ, RZ, R24 ;  /* 0x000000ffff077224 */ /* 0x002fe400078e0018 */
[----:B------:R-:W-:Y:S02]  /*309c0*/  IMAD.MOV.U32 R6, RZ, RZ, R25 ;  /* 0x000000ffff067224 */ /* 0x000fe400078e0019 */
[----:B------:R-:W4:Y:S02]  /*309d0*/  LDL.LU.64 R24, [R1+0x6020] ;  /* 0x0060200001187983 */ /* 0x000f240000300a00 */
[----:B----4-:R-:W-:Y:S02]  /*309e0*/  HMMA.16816.F32 R20, R20, R24, R12 ;  /* 0x000000181414723c */ /* 0x010fe4000000180c */
[----:B------:R-:W3:Y:S01]  /*309f0*/  LDL.LU.64 R12, [R1+0x6018] ;  /* 0x00601800010c7983 */ /* 0x000ee20000300a00 */
[----:B------:R-:W3:Y:S02]  /*30a00*/  LDL.LU.64 R26, [R1+0x6010] ;  /* 0x00601000011a7983 */ /* 0x000ee40000300a00 */
[----:B------:R-:W3:Y:S11]  /*30a10*/  LDL.LU.64 R24, [R1+0x6008] ;  /* 0x0060080001187983 */ /* 0x000ef60000300a00 */
[----:B------:R-:W-:Y:S07]  /*30a20*/  @!UPT UIADD3 URZ, URZ, URZ, URZ ;  /* 0x0000003f3f3ff290 */ /* 0x000fee000fffe03f */
[----:B------:R0:W-:Y:S01]  /*30a30*/  STL.64 [R1+0x3b0], R20 ;  /* 0x0003b01401007387 */ /* 0x0001e20000100a00 */
[----:B------:R1:W-:Y:S03]  /*30a40*/  STL.64 [R1+0x3b8], R22 ;  /* 0x0003b81601007387 */ /* 0x0003e60000100a00 */
[----:B0-----:R-:W4:Y:S01]  /*30a50*/  LDL.LU.64 R20, [R1+0x1180] ;  /* 0x0011800001147983 */ /* 0x001f220000300a00 */
[----:B-1----:R-:W4:Y:S01]  /*30a60*/  LDL.LU.64 R22, [R1+0x1188] ;  /* 0x0011880001167983 */ /* 0x002f220000300a00 */
        /* <DEDUP_REMOVED lines=39> */
[----:B------:R-:W2:Y:S03]  /*30ce0*/  LDL.LU.64 R18, [R1+0x13e8] ;  /* 0x0013e80001127983 */ /* 0x000ea60000300a00 */
[----:B------:R0:W-:Y:S01]  /*30cf0*/  STL.64 [R1+0x350], R8 ;  /* 0x0003500801007387 */ /* 0x0001e20000100a00 */
[----:B------:R-:W-:Y:S03]  /*30d00*/  STL.64 [R1+0x358], R10 ;  /* 0x0003580a01007387 */ /* 0x000fe60000100a00 */
[----:B0-----:R-:W3:Y:S04]  /*30d10*/  LDL.64 R8, [R1+0x100] ;  /* 0x0001000001087983 */ /* 0x001ee80000100a00 */
[----:B---3--:R0:W-:Y:S04]  /*30d20*/  STL.64 [R1+0x5f38], R8 ;  /* 0x005f380801007387 */ /* 0x0081e80000100a00 */
[----:B0-----:R-:W3:Y:S04]  /*30d30*/  LDL R8, [R1+0x110] ;  /* 0x0001100001087983 */ /* 0x001ee80000100800 */
[----:B------:R-:W3:Y:S04]  /*30d40*/  LDL R9, [R1+0x114] ;  /* 0x0001140001097983 */ /* 0x000ee80000100800 */
[----:B---3--:R0:W-:Y:S02]  /*30d50*/  STL.64 [R1+0x5f48], R8 ;  /* 0x005f480801007387 */ /* 0x0081e40000100a00 */
[----:B0-----:R-:W-:-:S02]  /*30d60*/  IMAD.MOV.U32 R8, RZ, RZ, R0 ;  /* 0x000000ffff087224 */ /* 0x001fc400078e0000 */
[----:B------:R-:W3:Y:S01]  /*30d70*/  LDL.LU R0, [R1+0x5fa0] ;  /* 0x005fa00001007983 */ /* 0x000ee20000300800 */
[----:B------:R-:W4:Y:S03]  /*30d80*/  LDL R9, [R1+0x124] ;  /* 0x0001240001097983 */ /* 0x000f260000100800 */
[----:B---3--:R-:W0:Y:S04]  /*30d90*/  LDSM.16.MT88.4 R20, [R0+0x280] ;  /* 0x000280000014783b */ /* 0x008e280000004200 */
[----:B----4-:R-:W-:Y:S01]  /*30da0*/  STL.64 [R1+0x5f60], R8 ;  /* 0x005f600801007387 */ /* 0x010fe20000100a00 */
[----:B------:R1:W-:Y:S03]  /*30db0*/  STL.64 [R1+0x5ed8], R4 ;  /* 0x005ed80401007387 */ /* 0x0003e60000100a00 */
[----:B-1----:R-:W3:Y:S04]  /*30dc0*/  LDL.64 R4, [R1+0x10] ;  /* 0x0000100001047983 */ /* 0x002ee80000100a00 */
[----:B---3--:R-:W-:Y:S01]  /*30dd0*/  STL.64 [R1+0x5ee8], R4 ;  /* 0x005ee80401007387 */ /* 0x008fe20000100a00 */
[----:B------:R-:W3:Y:S02]  /*30de0*/  LDL.64 R12, [R1] ;  /* 0x00000000010c7983 */ /* 0x000ee40000100a00 */
[----:B------:R-:W-:Y:S01]  /*30df0*/  IMAD.MOV.U32 R8, RZ, RZ, R29 ;  /* 0x000000ffff087224 */ /* 0x000fe200078e001d */
[----:B---3--:R1:W-:Y:S04]  /*30e00*/  STL.64 [R1+0x5ee0], R12 ;  /* 0x005ee00c01007387 */ /* 0x0083e80000100a00 */
[----:B-1----:R-:W3:Y:S01]  /*30e10*/  LDL.64 R12, [R1+0x150] ;  /* 0x00015000010c7983 */ /* 0x002ee20000100a00 */
[----:B0-----:R-:W-:Y:S02]  /*30e20*/  STL.64 [R1+0x5e58], R22 ;  /* 0x005e581601007387 */ /* 0x001fe40000100a00 */
[----:B------:R0:W-:Y:S02]  /*30e30*/  STL.64 [R1+0x5e50], R20 ;  /* 0x005e501401007387 */ /* 0x0001e40000100a00 */
[----:B0-----:R-:W4:Y:S01]  /*30e40*/  LDL.64 R20, [R1+0xd0] ;  /* 0x0000d00001147983 */ /* 0x001f220000100a00 */
[----:B------:R-:W-:-:S07]  /*30e50*/  IMAD.MOV.U32 R9, RZ, RZ, R28 ;  /* 0x000000ffff097224 */ /* 0x000fce00078e001c */
[----:B--2---:R-:W-:Y:S01]  /*30e60*/  HMMA.16816.F32 R8, R24, R8, R16 ;  /* 0x000000081808723c */ /* 0x004fe20000001810 */
[----:B----4-:R0:W-:Y:S04]  /*30e70*/  STL.64 [R1+0x5f40], R20 ;  /* 0x005f401401007387 */ /* 0x0101e80000100a00 */
[----:B0-----:R-:W3:Y:S01]  /*30e80*/  LDL.LU.64 R20, [R1+0x13d0] ;  /* 0x0013d00001147983 */ /* 0x001ee20000300a00 */
[----:B------:R-:W3:Y:S02]  /*30e90*/  LDL.LU.64 R22, [R1+0x13d8] ;  /* 0x0013d80001167983 */ /* 0x000ee40000300a00 */
[----:B------:R-:W2:Y:S02]  /*30ea0*/  LDL.LU.64 R18, [R1+0x5f98] ;  /* 0x005f980001127983 */ /* 0x000ea40000300a00 */
[----:B------:R-:W4:Y:S11]  /*30eb0*/  LDL.LU.64 R16, [R1+0x5f90] ;  /* 0x005f900001107983 */ /* 0x000f360000300a00 */
[----:B------:R-:W-:Y:S02]  /*30ec0*/  @!UPT UIADD3 URZ, URZ, URZ, URZ ;  /* 0x0000003f3f3ff290 */ /* 0x000fe4000fffe03f */
[----:B------:R2:W-:Y:S01]  /*30ed0*/  STL.64 [R1+0x340], R8 ;  /* 0x0003400801007387 */ /* 0x0005e20000100a00 */
[----:B------:R-:W-:Y:S02]  /*30ee0*/  STL.64 [R1+0x348], R10 ;  /* 0x0003480a01007387 */ /* 0x000fe40000100a00 */
[----:B--2---:R-:W-:Y:S02]  /*30ef0*/  IMAD.MOV.U32 R8, RZ, RZ, R19 ;  /* 0x000000ffff087224 */ /* 0x004fe400078e0013 */
[----:B------:R-:W-:-:S05]  /*30f00*/  IMAD.MOV.U32 R9, RZ, RZ, R18 ;  /* 0x000000ffff097224 */ /* 0x000fca00078e0012 */
[----:B------:R3:W-:Y:S02]  /*30f10*/  STL.64 [R1+0x5f78], R8 ;  /* 0x005f780801007387 */ /* 0x0007e40000100a00 */
[----:B---3--:R-:W-:Y:S11]  /*30f20*/  HMMA.16816.F32 R8, R24, R12, R20 ;  /* 0x0000000c1808723c */ /* 0x008ff60000001814 */
[----:B------:R-:W-:Y:S11]  /*30f30*/  @!UPT UIADD3 URZ, URZ, URZ, URZ ;  /* 0x0000003f3f3ff290 */ /* 0x000ff6000fffe03f */
[----:B------:R-:W-:Y:S01]  /*30f40*/  @!UPT UIADD3 URZ, URZ, URZ, URZ ;  /* 0x0000003f3f3ff290 */ /* 0x000fe2000fffe03f */
[----:B------:R4:W-:Y:S01]  /*30f50*/  STL.64 [R1+0x330], R8 ;  /* 0x0003300801007387 */ /* 0x0009e20000100a00 */
[----:B------:R-:W-:Y:S02]  /*30f60*/  STL.64 [R1+0x338], R10 ;  /* 0x0003380a01007387 */ /* 0x000fe40000100a00 */
[----:B----4-:R-:W-:Y:S02]  /*30f70*/  IMAD.MOV.U32 R8, RZ, RZ, R17 ;  /* 0x000000ffff087224 */ /* 0x010fe400078e0011 */
[----:B------:R-:W-:Y:S02]  /*30f80*/  IMAD.MOV.U32 R9, RZ, RZ, R16 ;  /* 0x000000ffff097224 */ /* 0x000fe400078e0010 */
[----:B------:R-:W2:Y:S01]  /*30f90*/  LDL.LU.64 R16, [R1+0x1160] ;  /* 0x0011600001107983 */ /* 0x000ea20000300a00 */
[----:B------:R-:W3:Y:S03]  /*30fa0*/  LDL.LU.64 R18, [R1+0x1168] ;  /* 0x0011680001127983 */ /* 0x000ee60000300a00 */
[----:B---3--:R-:W-:Y:S01]  /*30fb0*/  STL.64 [R1+0x5f08], R18 ;  /* 0x005f081201007387 */ /* 0x008fe20000100a00 */
[----:B--2---:R-:W-:Y:S02]  /*30fc0*/  STL.64 [R1+0x5f00], R16 ;  /* 0x005f001001007387 */ /* 0x004fe40000100a00 */
[----:B------:R-:W2:Y:S02]  /*30fd0*/  LDL.LU.64 R20, [R1+0x1390] ;  /* 0x0013900001147983 */ /* 0x000ea40000300a00 */
[----:B------:R-:W3:Y:S02]  /*30fe0*/  LDL.LU.64 R22, [R1+0x1398] ;  /* 0x0013980001167983 */ /* 0x000ee40000300a00 */
        /* <DEDUP_REMOVED lines=9> */
[----:B------:R-:W-:Y:S02]  /*31080*/  IMAD.MOV.U32 R17, RZ, RZ, R6 ;  /* 0x000000ffff117224 */ /* 0x000fe400078e0006 */
[----:B------:R-:W-:Y:S02]  /*31090*/  IMAD.MOV.U32 R29, RZ, RZ, R12 ;  /* 0x000000ffff1d7224 */ /* 0x000fe400078e000c */
[----:B------:R-:W-:Y:S01]  /*310a0*/  IMAD.MOV.U32 R28, RZ, RZ, R13 ;  /* 0x000000ffff1c7224 */ /* 0x000fe200078e000d */
[----:B---3--:R-:W-:Y:S01]  /*310b0*/  STL.64 [R1+0x5f88], R22 ;  /* 0x005f881601007387 */ /* 0x008fe20000100a00 */
[----:B--2---:R0:W-:Y:S03]  /*310c0*/  STL.64 [R1+0x5f80], R20 ;  /* 0x005f801401007387 */ /* 0x0041e60000100a00 */
[----:B0-----:R-:W2:Y:S01]  /*310d0*/  LDL.LU.64 R20, [R1+0x13c0] ;  /* 0x0013c00001147983 */ /* 0x001ea20000300a00 */
[----:B------:R-:W2:Y:S02]  /*310e0*/  LDL.LU.64 R22, [R1+0x13c8] ;  /* 0x0013c80001167983 */ /* 0x000ea40000300a00 */
[----:B------:R-:W3:Y:S02]  /*310f0*/  LDL.LU.64 R12, [R1+0x1380] ;  /* 0x00138000010c7983 */ /* 0x000ee40000300a00 */
[----:B------:R-:W3:Y:S01]  /*31100*/  LDL.LU.64 R14, [R1+0x1388] ;  /* 0x00138800010e7983 */ /* 0x000ee20000300a00 */
[----:B------:R-:W-:Y:S01]  /*31110*/  STL.64 [R1+0x5f20], R16 ;  /* 0x005f201001007387 */ /* 0x000fe20000100a00 */
[----:B------:R-:W4:Y:S02]  /*31120*/  LDL.LU.64 R4, [R1+0x1510] ;  /* 0x0015100001047983 */ /* 0x000f240000300a00 */
[----:B------:R-:W2:Y:S02]  /*31130*/  LDL.LU.64 R6, [R1+0x1518] ;  /* 0x0015180001067983 */ /* 0x000ea40000300a00 */
        /* <DEDUP_REMOVED lines=9> */
[----:B------:R-:W4:Y:S02]  /*311d0*/  LDL.LU.64 R22, [R1+0x5f88] ;  /* 0x005f880001167983 */ /* 0x000f240000300a00 */
[----:B------:R-:W4:Y:S11]  /*311e0*/  LDL.LU.64 R20, [R1+0x5f80] ;  /* 0x005f800001147983 */ /* 0x000f360000300a00 */
[----:B------:R-:W-:Y:S01]  /*311f0*/  @!UPT UIADD3 URZ, URZ, URZ, URZ ;  /* 0x0000003f3f3ff290 */ /* 0x000fe2000fffe03f */
        /* <DEDUP_REMOVED lines=17> */
[----:B----4-:R-:W-:Y:S02]  /*31310*/  HMMA.16816.F32 R8, R24, R8, R20 ;  /* 0x000000081808723c */ /* 0x010fe40000001814 */
[----:B------:R-:W4:Y:S11]  /*31320*/  LDL.LU.64 R20, [R1+0x5f40] ;  /* 0x005f400001147983 */ /* 0x000f360000300a00 */
[----:B------:R-:W-:Y:S10]  /*31330*/  @!UPT UIADD3 URZ, URZ, URZ, URZ ;  /* 0x0000003f3f3ff290 */ /* 0x000ff4000fffe03f */
[----:B------:R0:W-:Y:S01]  /*31340*/  STL.64 [R1+0x2f0], R8 ;  /* 0x0002f00801007387 */ /* 0x0001e20000100a00 */
[----:B------:R-:W-:Y:S03]  /*31350*/  STL.64 [R1+0x2f8], R10 ;  /* 0x0002f80a01007387 */ /* 0x000fe60000100a00 */
[----:B0-----:R-:W3:Y:S01]  /*31360*/  LDL.LU.64 R8, [R1+0x5f38] ;  /* 0x005f380001087983 */ /* 0x001ee20000300a00 */
[----:B------:R-:W-:Y:S02]  /*31370*/  IMAD.MOV.U32 R16, RZ, RZ, R3 ;  /* 0x000000ffff107224 */ /* 0x000fe400078e0003 */
[----:B------:R-:W-:-:S07]  /*31380*/  IMAD.MOV.U32 R17, RZ, RZ, R2 ;  /* 0x000000ffff117224 */ /* 0x000fce00078e0002 */
[C---:B--2---:R-:W-:Y:S08]  /*31390*/  HMMA.16816.F32 R16, R24.reuse, R16, R4 ;  /* 0x000000101810723c */ /* 0x044ff00000001804 */
[C---:B---3--:R-:W-:Y:S01]  /*313a0*/  HMMA.16816.F32 R12, R24.reuse, R8, R12 ;  /* 0x00000008180c723c */ /* 0x048fe2000000180c */
[----:B------:R-:W-:Y:S02]  /*313b0*/  IMAD.MOV.U32 R23, RZ, RZ, R8 ;  /* 0x000000ffff177224 */ /* 0x000fe400078e0008 */
[----:B------:R-:W-:Y:S11]  /*313c0*/  IMAD.MOV.U32 R22, RZ, RZ, R9 ;  /* 0x000000ffff167224 */ /* 0x000ff600078e0009 */
[----:B------:R-:W-:Y:S09]  /*313d0*/  @!UPT UIADD3 URZ, URZ, URZ, URZ ;  /* 0x0000003f3f3ff290 */ /* 0x000ff2000fffe03f */
[----:B------:R0:W-:Y:S01]  /*313e0*/  STL.64 [R1+0x2e0], R12 ;  /* 0x0002e00c01007387 */ /* 0x0001e20000100a00 */
[----:B------:R1:W-:Y:S03]  /*313f0*/  STL.64 [R1+0x2e8], R14 ;  /* 0x0002e80e01007387 */ /* 0x0003e60000100a00 */
[----:B0-----:R-:W2:Y:S01]  /*31400*/  LDL.LU.64 R12, [R1+0x14e0] ;  /* 0x0014e000010c7983 */ /* 0x001ea20000300a00 */
[----:B-1----:R-:W2:Y:S02]  /*31410*/  LDL.LU.64 R14, [R1+0x14e8] ;  /* 0x0014e800010e7983 */ /* 0x002ea40000300a00 */
[----:B------:R-:W3:Y:S02]  /*31420*/  LDL.LU.64 R8, [R1+0x14d0] ;  /* 0x0014d00001087983 */ /* 0x000ee40000300a00 */
[----:B------:R-:W3:Y:S01]  /*31430*/  LDL.LU.64 R10, [R1+0x14d8] ;  /* 0x0014d800010a7983 */ /* 0x000ee20000300a00 */
[----:B------:R-:W2:Y:S01]  /*31440*/  LDL.LU.64 R6, [R1+0x5f30] ;  /* 0x005f300001067983 */ /* 0x000ea20000300a00 */
[----:B------:R-:W2:Y:S02]  /*31450*/  LDL.LU.64 R4, [R1+0x5f28] ;  /* 0x005f280001047983 */ /* 0x000ea40000300a00 */
[----:B------:R0:W-:Y:S02]  /*31460*/  STL.64 [R1+0x2d0], R16 ;  /* 0x0002d01001007387 */ /* 0x0001e40000100a00 */
[----:B------:R2:W-:Y:S01]  /*31470*/  STL.64 [R1+0x2d8], R18 ;  /* 0x0002d81201007387 */ /* 0x0005e20000100a00 */
[----:B0-----:R-:W2:Y:S02]  /*31480*/  LDL.LU.64 R16, [R1+0x5f20] ;  /* 0x005f200001107983 */ /* 0x001ea40000300a00 */
[C---:B--2---:R-:W-:Y:S02]  /*31490*/  HMMA.16816.F32 R16, R24.reuse, R16, R4 ;  /* 0x000000101810723c */ /* 0x044fe40000001804 */
[----:B------:R-:W2:Y:S01]  /*314a0*/  LDL.LU.64 R6, [R1+0x5f18] ;  /* 0x005f180001067983 */ /* 0x000ea20000300a00 */
[----:B------:R-:W2:Y:S11]  /*314b0*/  LDL.LU.64 R4, [R1+0x5f10] ;  /* 0x005f100001047983 */ /* 0x000eb60000300a00 */
[----:B------:R-:W-:Y:S09]  /*314c0*/  @!UPT UIADD3 URZ, URZ, URZ, URZ ;  /* 0x0000003f3f3ff290 */ /* 0x000ff2000fffe03f */
[----:B------:R-:W-:Y:S01]  /*314d0*/  STL.64 [R1+0x5a0], R16 ;  /* 0x0005a01001007387 */ /* 0x000fe20000100a00 */
[----:B------:R0:W-:Y:S03]  /*314e0*/  STL.64 [R1+0x5a8], R18 ;  /* 0x0005a81201007387 */ /* 0x0001e60000100a00 */
[----:B0-----:R-:W4:Y:S01]  /*314f0*/  LDL.LU.64 R18, [R1+0x5f08] ;  /* 0x005f080001127983 */ /* 0x001f220000300a00 */
[----:B------:R-:W4:Y:S02]  /*31500*/  LDL.LU.64 R16, [R1+0x5f00] ;  /* 0x005f000001107983 */ /* 0x000f240000300a00 */
[----:B----4-:R-:W-:Y:S01]  /*31510*/  HMMA.16816.F32 R24, R24, R20, R16 ;  /* 0x000000141818723c */ /* 0x010fe20000001810 */
[----:B------:R-:W2:Y:S01]  /*31520*/  LDL.LU.64 R18, [R1+0x5ef8] ;  /* 0x005ef80001127983 */ /* 0x000ea20000300a00 */
[----:B------:R-:W2:Y:S11]  /*31530*/  LDL.LU.64 R16, [R1+0x5ef0] ;  /* 0x005ef00001107983 */ /* 0x000eb60000300a00 */
[----:B------:R-:W-:Y:S10]  /*31540*/  @!UPT UIADD3 URZ, URZ, URZ, URZ ;  /* 0x0000003f3f3ff290 */ /* 0x000ff4000fffe03f */
[----:B------:R0:W-:Y:S01]  /*31550*/  STL.64 [R1+0x2c0], R24 ;  /* 0x0002c01801007387 */ /* 0x0001e20000100a00 */
[----:B------:R-:W-:Y:S03]  /*31560*/  STL.64 [R1+0x2c8], R26 ;  /* 0x0002c81a01007387 */ /* 0x000fe60000100a00 */
[----:B0-----:R-:W2:Y:S01]  /*31570*/  LDL.64 R24, [R1+0x20] ;  /* 0x0000200001187983 */ /* 0x001ea20000100a00 */
[----:B------:R-:W-:Y:S01]  /*31580*/  STL.64 [R1+0x5e68], R20 ;  /* 0x005e681401007387 */ /* 0x000fe20000100a00 */
[C---:B--2---:R-:W-:Y:S11]  /*31590*/  HMMA.16816.F32 R4, R16.reuse, R24, R4 ;  /* 0x000000181004723c */ /* 0x044ff60000001804 */
[----:B------:R-:W-:Y:S11]  /*315a0*/  @!UPT UIADD3 URZ, URZ, URZ, URZ ;  /* 0x0000003f3f3ff290 */ /* 0x000ff6000fffe03f */
[----:B------:R-:W-:Y:S01]  /*315b0*/  @!UPT UIADD3 URZ, URZ, URZ, URZ ;  /* 0x0000003f3f3ff290 */ /* 0x000fe2000fffe03f */
[----:B------:R0:W-:Y:S01]  /*315c0*/  STL.64 [R1+0x2b0], R4 ;  /* 0x0002b00401007387 */ /* 0x0001e20000100a00 */
[----:B------:R-:W-:Y:S03]  /*315d0*/  STL.64 [R1+0x2b8], R6 ;  /* 0x0002b80601007387 */ /* 0x000fe60000100a00 */
[----:B0-----:R-:W2:Y:S01]  /*315e0*/  LDL.LU.64 R4, [R1+0x5ee8] ;  /* 0x005ee80001047983 */ /* 0x001ea20000300a00 */
[----:B------:R-:W-:Y:S02]  /*315f0*/  IMAD.MOV.U32 R21, RZ, RZ, R24 ;  /* 0x000000ffff157224 */ /* 0x000fe400078e0018 */
[----:B------:R-:W-:Y:S02]  /*31600*/  IMAD.MOV.U32 R20, RZ, RZ, R25 ;  /* 0x000000ffff147224 */ /* 0x000fe400078e0019 */
[----:B------:R-:W4:Y:S01]  /*31610*/  LDL.LU.64 R24, [R1+0x1140] ;  /* 0x0011400001187983 */ /* 0x000f220000300a00 */
[----:B------:R-:W4:Y:S02]  /*31620*/  LDL.LU.64 R26, [R1+0x1148] ;  /* 0x00114800011a7983 */ /* 0x000f240000300a00 */
[----:B------:R-:W-:Y:S02]  /*31630*/  STL.64 [R1+0x5eb0], R22 ;  /* 0x005eb01601007387 */ /* 0x000fe40000100a00 */
[----:B------:R0:W-:Y:S02]  /*31640*/  STL.64 [R1+0x5ea8], R20 ;  /* 0x005ea81401007387 */ /* 0x0001e40000100a00 */
[----:B0-----:R-:W3:Y:S01]  /*31650*/  LDL.LU.64 R20, [R1+0x14c0] ;  /* 0x0014c00001147983 */ /* 0x001ee20000300a00 */
[----:B------:R-:W3:Y:S01]  /*31660*/  LDL.LU.64 R22, [R1+0x14c8] ;  /* 0x0014c80001167983 */ /* 0x000ee20000300a00 */
        /* <DEDUP_REMOVED lines=8> */
[----:B------:R-:W4:Y:S01]  /*316f0*/  LDL.LU.64 R4, [R1+0x5ed8] ;  /* 0x005ed80001047983 */ /* 0x000f220000300a00 */
[----:B---3--:R-:W-:Y:S01]  /*31700*/  HMMA.16816.F32 R8, R16, R12, R8 ;  /* 0x0000000c1008723c */ /* 0x008fe20000001808 */
[----:B------:R-:W-:-:S02]  /*31710*/  IMAD.MOV.U32 R7, RZ, RZ, R12 ;  /* 0x000000ffff077224 */ /* 0x000fc400078e000c */
[----:B------:R-:W-:Y:S11]  /*31720*/  IMAD.MOV.U32 R6, RZ, RZ, R13 ;  /* 0x000000ffff067224 */ /* 0x000ff600078e000d */
[----:B------:R-:W-:Y:S09]  /*31730*/  @!UPT UIADD3 URZ, URZ, URZ, URZ ;  /* 0x0000003f3f3ff290 */ /* 0x000ff2000fffe03f */
[----:B------:R-:W-:Y:S01]  /*31740*/  STL.64 [R1+0x290], R8 ;  /* 0x0002900801007387 */ /* 0x000fe20000100a00 */
[----:B------:R0:W-:Y:S03]  /*31750*/  STL.64 [R1+0x298], R10 ;  /* 0x0002980a01007387 */ /* 0x0001e60000100a00 */
[----:B0-----:R-:W2:Y:S01]  /*31760*/  LDL.LU.64 R10, [R1+0x5ed0] ;  /* 0x005ed000010a7983 */ /* 0x001ea20000300a00 */
[----:B------:R-:W3:Y:S02]  /*31770*/  LDL.LU.64 R8, [R1+0x5ec8] ;  /* 0x005ec80001087983 */ /* 0x000ee40000300a00 */
[----:B------:R-:W2:Y:S02]  /*31780*/  LDL.LU.64 R14, [R1+0x5ec0] ;  /* 0x005ec000010e7983 */ /* 0x000ea40000300a00 */
[----:B------:R-:W2:Y:S02]  /*31790*/  LDL.LU.64 R12, [R1+0x5eb8] ;  /* 0x005eb800010c7983 */ /* 0x000ea40000300a00 */
[C---:B--2---:R-:W-:Y:S11]  /*317a0*/  HMMA.16816.F32 R20, R16.reuse, R12, R20 ;  /* 0x0000000c1014723c */ /* 0x044ff60000001814 */
[----:B------:R-:W-:Y:S11]  /*317b0*/  @!UPT UIADD3 URZ, URZ, URZ, URZ ;  /* 0x0000003f3f3ff290 */ /* 0x000ff6000fffe03f */
[----:B------:R-:W-:Y:S01]  /*317c0*/  @!UPT UIADD3 URZ, URZ, URZ, URZ ;  /* 0x0000003f3f3ff290 */ /* 0x000fe2000fffe03f */
[----:B------:R0:W-:Y:S01]  /*317d0*/  STL.64 [R1+0x280], R20 ;  /* 0x0002801401007387 */ /* 0x0001e20000100a00 */
[----:B------:R1:W-:Y:S03]  /*317e0*/  STL.64 [R1+0x288], R22 ;  /* 0x0002881601007387 */ /* 0x0003e60000100a00 */
[----:B0-----:R-:W2:Y:S01]  /*317f0*/  LDL.LU.64 R20, [R1+0x1350] ;  /* 0x0013500001147983 */ /* 0x001ea20000300a00 */
[----:B-1----:R-:W2:Y:S02]  /*31800*/  LDL.LU.64 R22, [R1+0x1358] ;  /* 0x0013580001167983 */ /* 0x002ea40000300a00 */
[----:B------:R-:W-:Y:S02]  /*31810*/  STL.64 [R1+0x5e08], R14 ;  /* 0x005e080e01007387 */ /* 0x000fe40000100a00 */
[----:B------:R0:W-:Y:S02]  /*31820*/  STL.64 [R1+0x5e00], R12 ;  /* 0x005e000c01007387 */ /* 0x0001e40000100a00 */
[----:B0-----:R-:W2:Y:S01]  /*31830*/  LDL.LU.64 R12, [R1+0x1150] ;  /* 0x00115000010c7983 */ /* 0x001ea20000300a00 */
[----:B------:R-:W2:Y:S02]  /*31840*/  LDL.LU.64 R14, [R1+0x1158] ;  /* 0x00115800010e7983 */ /* 0x000ea40000300a00 */
[----:B------:R-:W-:Y:S02]  /*31850*/  STL.64 [R1+0x5df8], R10 ;  /* 0x005df80a01007387 */ /* 0x000fe40000100a00 */
[----:B---3--:R0:W-:Y:S01]  /*31860*/  STL.64 [R1+0x5df0], R8 ;  /* 0x005df00801007387 */ /* 0x0081e20000100a00 */
[C---:B----4-:R-:W-:Y:S08]  /*31870*/  HMMA.16816.F32 R24, R16.reuse, R4, R24 ;  /* 0x000000041018723c */ /* 0x050ff00000001818 */
[C---:B--2---:R-:W-:Y:S11]  /*31880*/  HMMA.16816.F32 R12, R16.reuse, R8, R12 ;  /* 0x00000008100c723c */ /* 0x044ff6000000180c */
[----:B------:R-:W-:Y:S11]  /*31890*/  @!UPT UIADD3 URZ, URZ, URZ, URZ ;  /* 0x0000003f3f3ff290 */ /* 0x000ff6000fffe03f */
[----:B------:R-:W-:Y:S01]  /*318a0*/  @!UPT UIADD3 URZ, URZ, URZ, URZ ;  /* 0x0000003f3f3ff290 */ /* 0x000fe2000fffe03f */
[----:B------:R1:W-:Y:S01]  /*318b0*/  STL.64 [R1+0x270], R12 ;  /* 0x0002700c01007387 */ /* 0x0003e20000100a00 */
[----:B------:R2:W-:Y:S02]  /*318c0*/  STL.64 [R1+0x278], R14 ;  /* 0x0002780e01007387 */ /* 0x0005e40000100a00 */
[----:B0-----:R-:W3:Y:S01]  /*318d0*/  LDL.64 R8, [R1+0x30] ;  /* 0x0000300001087983 */ /* 0x001ee20000100a00 */
[----:B-1----:R-:W4:Y:S01]  /*318e0*/  LDL.LU.64 R12, [R1+0x1340] ;  /* 0x00134000010c7983 */ /* 0x002f220000300a00 */
[----:B--2---:R-:W4:Y:S02]  /*318f0*/  LDL.LU.64 R14, [R1+0x1348] ;  /* 0x00134800010e7983 */ /* 0x004f240000300a00 */
[----:B------:R-:W-:Y:S02]  /*31900*/  STL.64 [R1+0x260], R24 ;  /* 0x0002601801007387 */ /* 0x000fe40000100a00 */
[----:B------:R-:W-:Y:S02]  /*31910*/  STL.64 [R1+0x268], R26 ;  /* 0x0002681a01007387 */ /* 0x000fe40000100a00 */
[----:B------:R-:W0:Y:S04]  /*31920*/  LDSM.16.MT88.4 R24, [R0+0x300] ;  /* 0x000300000018783b */ /* 0x000e280000004200 */
[----:B------:R-:W-:Y:S01]  /*31930*/  STL [R1+0x5dd8], R4 ;  /* 0x005dd80401007387 */ /* 0x000fe20000100800 */
[----:B------:R1:W-:Y:S03]  /*31940*/  STL [R1+0x5dd4], R5 ;  /* 0x005dd40501007387 */ /* 0x0003e60000100800 */
[----:B-1----:R-:W2:Y:S01]  /*31950*/  LDL.64 R4, [R1+0x140] ;  /* 0x0001400001047983 */ /* 0x002ea20000100a00 */
[----:B------:R-:W-:Y:S03]  /*31960*/  STL [R1+0x5ddc], R0 ;  /* 0x005ddc0001007387 */ /* 0x000fe60000100800 */
[----:B0-----:R0:W-:Y:S01]  /*31970*/  STL.64 [R1+0x5d38], R26 ;  /* 0x005d381a01007387 */ /* 0x0011e20000100a00 */
[----:B------:R-:W-:Y:S01]  /*31980*/  STL.64 [R1+0x5d30], R24 ;  /* 0x005d301801007387 */ /* 0x000fe20000100a00 */
[----:B---3--:R-:W-:Y:S01]  /*31990*/  HMMA.16816.F32 R20, R16, R8, R20 ;  /* 0x000000081014723c */ /* 0x008fe20000001814 */
[----:B0-----:R-:W-:-:S02]  /*319a0*/  IMAD.MOV.U32 R27, RZ, RZ, R8 ;  /* 0x000000ffff1b7224 */ /* 0x001fc400078e0008 */
[----:B------:R-:W-:Y:S11]  /*319b0*/  IMAD.MOV.U32 R26, RZ, RZ, R9 ;  /* 0x000000ffff1a7224 */ /* 0x000ff600078e0009 */
[----:B------:R-:W-:Y:S09]  /*319c0*/  @!UPT UIADD3 URZ, URZ, URZ, URZ ;  /* 0x0000003f3f3ff290 */ /* 0x000ff2000fffe03f */
[----:B------:R-:W-:Y:S01]  /*319d0*/  STL.64 [R1+0x250], R20 ;  /* 0x0002501401007387 */ /* 0x000fe20000100a00 */
[----:B------:R0:W-:Y:S03]  /*319e0*/  STL.64 [R1+0x258], R22 ;  /* 0x0002581601007387 */ /* 0x0001e60000100a00 */
[----:B0-----:R-:W3:Y:S01]  /*319f0*/  LDL.LU.64 R22, [R1+0x5eb0] ;  /* 0x005eb00001167983 */ /* 0x001ee20000300a00 */
[----:B------:R-:W2:Y:S02]  /*31a00*/  LDL.LU.64 R20, [R1+0x5ea8] ;  /* 0x005ea80001147983 */ /* 0x000ea40000300a00 */
[----:B------:R-:W2:Y:S02]  /*31a10*/  LDL.64 R8, [R1+0x110] ;  /* 0x0001100001087983 */ /* 0x000ea40000100a00 */
[----:B------:R-:W-:Y:S02]  /*31a20*/  IMAD.MOV.U32 R24, RZ, RZ, R29 ;  /* 0x000000ffff187224 */ /* 0x000fe400078e001d */
[----:B------:R-:W-:-:S07]  /*31a30*/  IMAD.MOV.U32 R25, RZ, RZ, R28 ;  /* 0x000000ffff197224 */ /* 0x000fce00078e001c */
[----:B----4-:R-:W-:Y:S01]  /*31a40*/  HMMA.16816.F32 R12, R16, R24, R12 ;  /* 0x00000018100c723c */ /* 0x010fe2000000180c */
[----:B--2---:R0:W-:Y:S04]  /*31a50*/  STL.64 [R1+0x5ea0], R8 ;  /* 0x005ea00801007387 */ /* 0x0041e80000100a00 */
[----:B0-----:R-:W2:Y:S01]  /*31a60*/  LDL.64 R8, [R1+0x130] ;  /* 0x0001300001087983 */ /* 0x001ea20000100a00 */
[----:B------:R-:W-:Y:S02]  /*31a70*/  STL [R1+0x5de4], R26 ;  /* 0x005de41a01007387 */ /* 0x000fe40000100800 */
[----:B------:R-:W-:Y:S11]  /*31a80*/  STL [R1+0x5de0], R27 ;  /* 0x005de01b01007387 */ /* 0x000ff60000100800 */
[----:B------:R-:W-:Y:S04]  /*31a90*/  @!UPT UIADD3 URZ, URZ, URZ, URZ ;  /* 0x0000003f3f3ff290 */ /* 0x000fe8000fffe03f */
[----:B------:R0:W-:Y:S01]  /*31aa0*/  STL.64 [R1+0x590], R12 ;  /* 0x0005900c01007387 */ /* 0x0001e20000100a00 */
[----:B------:R-:W-:Y:S01]  /*31ab0*/  STL.64 [R1+0x598], R14 ;  /* 0x0005980e01007387 */ /* 0x000fe20000100a00 */
[----:B0-----:R-:W-:Y:S02]  /*31ac0*/  IMAD.MOV.U32 R12, RZ, RZ, R7 ;  /* 0x000000ffff0c7224 */ /* 0x001fe400078e0007 */
[----:B------:R-:W-:-:S05]  /*31ad0*/  IMAD.MOV.U32 R13, RZ, RZ, R6 ;  /* 0x000000ffff0d7224 */ /* 0x000fca00078e0006 */
[----:B------:R0:W-:Y:S02]  /*31ae0*/  STL.64 [R1+0x5e20], R12 ;  /* 0x005e200c01007387 */ /* 0x0001e40000100a00 */
[----:B0-----:R-:W-:Y:S02]  /*31af0*/  IMAD.MOV.U32 R12, RZ, RZ, R3 ;  /* 0x000000ffff0c7224 */ /* 0x001fe400078e0003 */
[----:B------:R-:W-:-:S05]  /*31b00*/  IMAD.MOV.U32 R13, RZ, RZ, R2 ;  /* 0x000000ffff0d7224 */ /* 0x000fca00078e0002 */
[----:B------:R0:W-:Y:S04]  /*31b10*/  STL.64 [R1+0x5e38], R12 ;  /* 0x005e380c01007387 */ /* 0x0001e80000100a00 */
[----:B0-----:R-:W4:Y:S01]  /*31b20*/  LDL.LU.64 R12, [R1+0x1330] ;  /* 0x00133000010c7983 */ /* 0x001f220000300a00 */
[----:B------:R-:W4:Y:S02]  /*31b30*/  LDL.LU.64 R14, [R1+0x1338] ;  /* 0x00133800010e7983 */ /* 0x000f240000300a00 */
[----:B------:R0:W-:Y:S02]  /*31b40*/  STL.64 [R1+0x5db8], R24 ;  /* 0x005db81801007387 */ /* 0x0001e40000100a00 */
[----:B------:R-:W-:Y:S02]  /*31b50*/  IMAD.MOV.U32 R3, RZ, RZ, R4 ;  /* 0x000000ffff037224 */ /* 0x000fe400078e0004 */
[----:B------:R-:W-:Y:S01]  /*31b60*/  IMAD.MOV.U32 R2, RZ, RZ, R5 ;  /* 0x000000ffff027224 */ /* 0x000fe200078e0005 */
[----:B----4-:R-:W-:Y:S11]  /*31b70*/  HMMA.16816.F32 R12, R16, R4, R12 ;  /* 0x00000004100c723c */ /* 0x010ff6000000180c */
[----:B------:R-:W-:Y:S11]  /*31b80*/  @!UPT UIADD3 URZ, URZ, URZ, URZ ;  /* 0x0000003f3f3ff290 */ /* 0x000ff6000fffe03f */
[----:B------:R-:W-:Y:S01]  /*31b90*/  @!UPT UIADD3 URZ, URZ, URZ, URZ ;  /* 0x0000003f3f3ff290 */ /* 0x000fe2000fffe03f */
[----:B------:R1:W-:Y:S01]  /*31ba0*/  STL.64 [R1+0x580], R12 ;  /* 0x0005800c01007387 */ /* 0x0003e20000100a00 */
[----:B------:R-:W-:Y:S02]  /*31bb0*/  STL.64 [R1+0x588], R14 ;  /* 0x0005880e01007387 */ /* 0x000fe40000100a00 */
[----:B0-----:R-:W2:Y:S02]  /*31bc0*/  LDL.LU.64 R24, [R1+0x1320] ;  /* 0x0013200001187983 */ /* 0x001ea40000300a00 */
[----:B------:R-:W2:Y:S01]  /*31bd0*/  LDL.LU.64 R26, [R1+0x1328] ;  /* 0x00132800011a7983 */ /* 0x000ea20000300a00 */
[----:B------:R-:W4:Y:S01]  /*31be0*/  LDL.LU.64 R4, [R1+0x1310] ;  /* 0x0013100001047983 */ /* 0x000f220000300a00 */
[----:B------:R-:W4:Y:S02]  /*31bf0*/  LDL.LU.64 R6, [R1+0x1318] ;  /* 0x0013180001067983 */ /* 0x000f240000300a00 */
[----:B-1----:R-:W-:Y:S02]  /*31c00*/  IMAD.MOV.U32 R12, RZ, RZ, R21 ;  /* 0x000000ffff0c7224 */ /* 0x002fe400078e0015 */
[----:B------:R-:W-:-:S02]  /*31c10*/  IMAD.MOV.U32 R13, RZ, RZ, R20 ;  /* 0x000000ffff0d7224 */ /* 0x000fc400078e0014 */
[----:B------:R-:W2:Y:S04]  /*31c20*/  LDL.64 R20, [R1+0xe0] ;  /* 0x0000e00001147983 */ /* 0x000ea80000100a00 */
[----:B--2---:R0:W-:Y:S04]  /*31c30*/  STL.64 [R1+0x5e78], R20 ;  /* 0x005e781401007387 */ /* 0x0041e80000100a00 */
[----:B0-----:R-:W2:Y:S01]  /*31c40*/  LDL.64 R20, [R1+0xf0] ;  /* 0x0000f00001147983 */ /* 0x001ea20000100a00 */
[C---:B------:R-:W-:Y:S03]  /*31c50*/  HMMA.16816.F32 R24, R16.reuse, R8, R24 ;  /* 0x000000081018723c */ /* 0x040fe60000001818 */
[----:B--2---:R-:W-:Y:S01]  /*31c60*/  STL.64 [R1+0x5e88], R20 ;  /* 0x005e881401007387 */ /* 0x004fe20000100a00 */
[----:B------:R0:W-:Y:S03]  /*31c70*/  STL.64 [R1+0x5e60], R12 ;  /* 0x005e600c01007387 */ /* 0x0001e60000100a00 */
[----:B0-----:R-:W2:Y:S01]  /*31c80*/  LDL.LU.64 R12, [R1+0x1300] ;  /* 0x00130000010c7983 */ /* 0x001ea20000300a00 */
[----:B------:R-:W2:Y:S02]  /*31c90*/  LDL.LU.64 R14, [R1+0x1308] ;  /* 0x00130800010e7983 */ /* 0x000ea40000300a00 */
[----:B------:R-:W-:Y:S11]  /*31ca0*/  STL [R1+0x5de8], R3 ;  /* 0x005de80301007387 */ /* 0x000ff60000100800 */
[----:B------:R-:W-:Y:S02]  /*31cb0*/  @!UPT UIADD3 URZ, URZ, URZ, URZ ;  /* 0x0000003f3f3ff290 */ /* 0x000fe4000fffe03f */
[----:B------:R0:W-:Y:S01]  /*31cc0*/  STL.64 [R1+0x570], R24 ;  /* 0x0005701801007387 */ /* 0x0001e20000100a00 */
[----:B------:R-:W-:Y:S01]  /*31cd0*/  STL.64 [R1+0x578], R26 ;  /* 0x0005781a01007387 */ /* 0x000fe20000100a00 */
[----:B0-----:R-:W-:Y:S02]  /*31ce0*/  IMAD.MOV.U32 R25, RZ, RZ, R8 ;  /* 0x000000ffff197224 */ /* 0x001fe400078e0008 */
[----:B------:R-:W-:Y:S02]  /*31cf0*/  IMAD.MOV.U32 R24, RZ, RZ, R9 ;  /* 0x000000ffff187224 */ /* 0x000fe400078e0009 */
[----:B------:R-:W2:Y:S03]  /*31d00*/  LDL.LU.64 R8, [R1+0x5ea0] ;  /* 0x005ea00001087983 */ /* 0x000ea60000300a00 */
[----:B------:R0:W-:Y:S02]  /*31d10*/  STL.64 [R1+0x5e80], R24 ;  /* 0x005e801801007387 */ /* 0x0001e40000100a00 */
[----:B0-----:R-:W4:Y:S01]  /*31d20*/  LDL.64 R24, [R1+0x120] ;  /* 0x0001200001187983 */ /* 0x001f220000100a00 */
[C---:B--2---:R-:W-:Y:S08]  /*31d30*/  HMMA.16816.F32 R12, R16.reuse, R8, R12 ;  /* 0x00000008100c723c */ /* 0x044ff0000000180c */
[----:B----4-:R-:W-:Y:S01]  /*31d40*/  HMMA.16816.F32 R4, R16, R24, R4 ;  /* 0x000000181004723c */ /* 0x010fe20000001804 */
[----:B------:R-:W-:Y:S11]  /*31d50*/  IMAD.MOV.U32 R28, RZ, RZ, R25 ;  /* 0x000000ffff1c7224 */ /* 0x000ff600078e0019 */
[----:B------:R-:W-:Y:S11]  /*31d60*/  @!UPT UIADD3 URZ, URZ, URZ, URZ ;  /* 0x0000003f3f3ff290 */ /* 0x000ff6000fffe03f */
[----:B------:R-:W-:Y:S01]  /*31d70*/  STL.64 [R1+0x560], R4 ;  /* 0x0005600401007387 */ /* 0x000fe20000100a00 */
[----:B------:R0:W-:Y:S02]  /*31d80*/  STL.64 [R1+0x568], R6 ;  /* 0x0005680601007387 */ /* 0x0001e40000100a00 */
[----:B------:R-:W-:Y:S02]  /*31d90*/  STL.64 [R1+0x550], R12 ;  /* 0x0005500c01007387 */ /* 0x000fe40000100a00 */
[----:B------:R-:W-:Y:S02]  /*31da0*/  STL.64 [R1+0x558], R14 ;  /* 0x0005580e01007387 */ /* 0x000fe40000100a00 */
[----:B0-----:R-:W-:Y:S02]  /*31db0*/  IMAD.MOV.U32 R7, RZ, RZ, R24 ;  /* 0x000000ffff077224 */ /* 0x001fe400078e0018 */
[----:B------:R-:W2:Y:S01]  /*31dc0*/  LDL.LU.64 R24, [R1+0x12e0] ;  /* 0x0012e00001187983 */ /* 0x000ea20000300a00 */
[----:B------:R-:W4:Y:S02]  /*31dd0*/  LDL.LU.64 R26, [R1+0x12e8] ;  /* 0x0012e800011a7983 */ /* 0x000f240000300a00 */
[----:B------:R-:W-:-:S02]  /*31de0*/  IMAD.MOV.U32 R6, RZ, RZ, R9 ;  /* 0x000000ffff067224 */ /* 0x000fc400078e0009 */
[----:B------:R-:W-:Y:S01]  /*31df0*/  IMAD.MOV.U32 R29, RZ, RZ, R8 ;  /* 0x000000ffff1d7224 */ /* 0x000fe200078e0008 */
[----:B----4-:R-:W-:Y:S01]  /*31e00*/  STL.64 [R1+0x5e98], R26 ;  /* 0x005e981a01007387 */ /* 0x010fe20000100a00 */
[----:B--2---:R0:W-:Y:S03]  /*31e10*/  STL.64 [R1+0x5e90], R24 ;  /* 0x005e901801007387 */ /* 0x0041e60000100a00 */
[----:B0-----:R-:W2:Y:S01]  /*31e20*/  LDL.LU.64 R24, [R1+0x12f0] ;  /* 0x0012f00001187983 */ /* 0x001ea20000300a00 */
[----:B------:R-:W2:Y:S02]  /*31e30*/  LDL.LU.64 R26, [R1+0x12f8] ;  /* 0x0012f800011a7983 */ /* 0x000ea40000300a00 */
[----:B------:R0:W-:Y:S02]  /*31e40*/  STL.64 [R1+0x5e70], R6 ;  /* 0x005e700601007387 */ /* 0x0001e40000100a00 */
[----:B------:R-:W4:Y:S01]  /*31e50*/  LDL.LU.64 R4, [R1+0x12d0] ;  /* 0x0012d00001047983 */ /* 0x000f220000300a00 */
[----:B0-----:R-:W4:Y:S01]  /*31e60*/  LDL.LU.64 R6, [R1+0x12d8] ;  /* 0x0012d80001067983 */ /* 0x001f220000300a00 */
[----:B------:R-:W2:Y:S02]  /*31e70*/  LDL.LU.64 R12, [R1+0x1130] ;  /* 0x00113000010c7983 */ /* 0x000ea40000300a00 */
[----:B------:R-:W2:Y:S02]  /*31e80*/  LDL.LU.64 R14, [R1+0x1138] ;  /* 0x00113800010e7983 */ /* 0x000ea40000300a00 */
[----:B------:R-:W2:Y:S01]  /*31e90*/  LDL.LU.64 R8, [R1+0x10f0] ;  /* 0x0010f00001087983 */ /* 0x000ea20000300a00 */
[----:B------:R-:W2:Y:S04]  /*31ea0*/  LDL.LU.64 R10, [R1+0x10f8] ;  /* 0x0010f800010a7983 */ /* 0x000ea80000300a00 */
[----:B--2---:R-:W-:Y:S01]  /*31eb0*/  STL.64 [R1+0x5e18], R10 ;  /* 0x005e180a01007387 */ /* 0x004fe20000100a00 */
[----:B------:R0:W-:Y:S03]  /*31ec0*/  STL.64 [R1+0x5e10], R8 ;  /* 0x005e100801007387 */ /* 0x0001e60000100a00 */
[----:B0-----:R-:W2:Y:S01]  /*31ed0*/  LDL.LU.64 R8, [R1+0x1100] ;  /* 0x0011000001087983 */ /* 0x001ea20000300a00 */
[----:B------:R-:W2:Y:S02]  /*31ee0*/  LDL.LU.64 R10, [R1+0x1108] ;  /* 0x00110800010a7983 */ /* 0x000ea40000300a00 */
[----:B---3--:R-:W-:-:S02]  /*31ef0*/  IMAD.MOV.U32 R20, RZ, RZ, R23 ;  /* 0x000000ffff147224 */ /* 0x008fc400078e0017 */
[----:B------:R-:W-:-:S07]  /*31f00*/  IMAD.MOV.U32 R21, RZ, RZ, R22 ;  /* 0x000000ffff157224 */ /* 0x000fce00078e0016 */
[C---:B------:R-:W-:Y:S01]  /*31f10*/  HMMA.16816.F32 R20, R16.reuse, R20, R24 ;  /* 0x000000141014723c */ /* 0x040fe20000001818 */
[----:B--2---:R-:W-:Y:S01]  /*31f20*/  STL.64 [R1+0x5e30], R10 ;  /* 0x005e300a01007387 */ /* 0x004fe20000100a00 */
[----:B------:R0:W-:Y:S03]  /*31f30*/  STL.64 [R1+0x5e28], R8 ;  /* 0x005e280801007387 */ /* 0x0001e60000100a00 */
[----:B0-----:R-:W2:Y:S01]  /*31f40*/  LDL.LU.64 R8, [R1+0x1110] ;  /* 0x0011100001087983 */ /* 0x001ea20000300a00 */
[----:B------:R-:W3:Y:S03]  /*31f50*/  LDL.LU.64 R10, [R1+0x1118] ;  /* 0x00111800010a7983 */ /* 0x000ee60000300a00 */
[----:B---3--:R-:W-:Y:S01]  /*31f60*/  STL.64 [R1+0x5e48], R10 ;  /* 0x005e480a01007387 */ /* 0x008fe20000100a00 */
[----:B--2---:R0:W-:Y:S03]  /*31f70*/  STL.64 [R1+0x5e40], R8 ;  /* 0x005e400801007387 */ /* 0x0041e60000100a00 */
[----:B0-----:R-:W2:Y:S01]  /*31f80*/  LDL.LU.64 R8, [R1+0x1120] ;  /* 0x0011200001087983 */ /* 0x001ea20000300a00 */
[----:B------:R-:W2:Y:S02]  /*31f90*/  LDL.LU.64 R10, [R1+0x1128] ;  /* 0x00112800010a7983 */ /* 0x000ea40000300a00 */
[----:B------:R-:W3:Y:S02]  /*31fa0*/  LDL.LU.64 R26, [R1+0x5e98] ;  /* 0x005e9800011a7983 */ /* 0x000ee40000300a00 */
[----:B------:R-:W3:Y:S05]  /*31fb0*/  LDL.LU.64 R24, [R1+0x5e90] ;  /* 0x005e900001187983 */ /* 0x000eea0000300a00 */
[----:B------:R0:W-:Y:S01]  /*31fc0*/  STL.64 [R1+0x540], R20 ;  /* 0x0005401401007387 */ /* 0x0001e20000100a00 */
[----:B------:R-:W-:Y:S03]  /*31fd0*/  STL.64 [R1+0x548], R22 ;  /* 0x0005481601007387 */ /* 0x000fe60000100a00 */
[----:B0-----:R-:W3:Y:S02]  /*31fe0*/  LDL.LU.64 R20, [R1+0x5e88] ;  /* 0x005e880001147983 */ /* 0x001ee40000300a00 */
[C---:B---3--:R-:W-:Y:S01]  /*31ff0*/  HMMA.16816.F32 R24, R16.reuse, R20, R24 ;  /* 0x000000141018723c */ /* 0x048fe20000001818 */
[----:B------:R-:W-:Y:S11]  /*32000*/  IMAD.MOV.U32 R3, RZ, RZ, R20 ;  /* 0x000000ffff037224 */ /* 0x000ff600078e0014 */
[----:B------:R-:W-:Y:S11]  /*32010*/  @!UPT UIADD3 URZ, URZ, URZ, URZ ;  /* 0x0000003f3f3ff290 */ /* 0x000ff6000fffe03f */
[----:B------:R0:W-:Y:S01]  /*32020*/  STL.64 [R1+0x530], R24 ;  /* 0x0005301801007387 */ /* 0x0001e20000100a00 */
[----:B------:R1:W-:Y:S03]  /*32030*/  STL.64 [R1+0x538], R26 ;  /* 0x0005381a01007387 */ /* 0x0003e60000100a00 */
[----:B0-----:R-:W3:Y:S01]  /*32040*/  LDL.LU.64 R24, [R1+0x5e80] ;  /* 0x005e800001187983 */ /* 0x001ee20000300a00 */
[----:B-1----:R-:W-:Y:S02]  /*32050*/  IMAD.MOV.U32 R26, RZ, RZ, R21 ;  /* 0x000000ffff1a7224 */ /* 0x002fe400078e0015 */
[----:B------:R-:W4:Y:S02]  /*32060*/  LDL.LU.64 R20, [R1+0x5e78] ;  /* 0x005e780001147983 */ /* 0x000f240000300a00 */
[C---:B----4-:R-:W-:Y:S11]  /*32070*/  HMMA.16816.F32 R4, R16.reuse, R20, R4 ;  /* 0x000000141004723c */ /* 0x050ff60000001804 */
[----:B------:R-:W-:Y:S11]  /*32080*/  @!UPT UIADD3 URZ, URZ, URZ, URZ ;  /* 0x0000003f3f3ff290 */ /* 0x000ff6000fffe03f */
[----:B------:R-:W-:Y:S01]  /*32090*/  @!UPT UIADD3 URZ, URZ, URZ, URZ ;  /* 0x0000003f3f3ff290 */ /* 0x000fe2000fffe03f */
[----:B------:R0:W-:Y:S01]  /*320a0*/  STL.64 [R1+0x520], R4 ;  /* 0x0005200401007387 */ /* 0x0001e20000100a00 */
[----:B------:R1:W-:Y:S02]  /*320b0*/  STL.64 [R1+0x528], R6 ;  /* 0x0005280601007387 */ /* 0x0003e40000100a00 */
[----:B0-----:R-:W-:Y:S01]  /*320c0*/  IMAD.MOV.U32 R4, RZ, RZ, R20 ;  /* 0x000000ffff047224 */ /* 0x001fe200078e0014 */
[----:B-1----:R-:W4:Y:S01]  /*320d0*/  LDL.LU.64 R6, [R1+0x5e70] ;  /* 0x005e700001067983 */ /* 0x002f220000300a00 */
[----:B------:R-:W-:Y:S02]  /*320e0*/  IMAD.MOV.U32 R5, RZ, RZ, R21 ;  /* 0x000000ffff057224 */ /* 0x000fe400078e0015 */
[----:B------:R-:W2:Y:S02]  /*320f0*/  LDL.LU.64 R20, [R1+0x5e68] ;  /* 0x005e680001147983 */ /* 0x000ea40000300a00 */
[----:B--2---:R-:W-:Y:S01]  /*32100*/  HMMA.16816.F32 R16, R16, R20, R12 ;  /* 0x000000141010723c */ /* 0x004fe2000000180c */
[----:B------:R-:W2:Y:S01]  /*32110*/  LDL.LU.64 R12, [R1+0x5e60] ;  /* 0x005e6000010c7983 */ /* 0x000ea20000300a00 */
[----:B------:R-:W-:-:S02]  /*32120*/  IMAD.MOV.U32 R27, RZ, RZ, R20 ;  /* 0x000000ffff1b7224 */ /* 0x000fc400078e0014 */
[----:B------:R-:W-:Y:S11]  /*32130*/  IMAD.MOV.U32 R0, RZ, RZ, R21 ;  /* 0x000000ffff007224 */ /* 0x000ff600078e0015 */
[----:B------:R-:W-:Y:S08]  /*32140*/  @!UPT UIADD3 URZ, URZ, URZ, URZ ;  /* 0x0000003f3f3ff290 */ /* 0x000ff0000fffe03f */
[----:B------:R0:W-:Y:S01]  /*32150*/  STL.64 [R1+0x240], R16 ;  /* 0x0002401001007387 */ /* 0x0001e20000100a00 */
[----:B------:R1:W-:Y:S02]  /*32160*/  STL.64 [R1+0x248], R18 ;  /* 0x0002481201007387 */ /* 0x0003e40000100a00 */
[----:B------:R-:W2:Y:S02]  /*32170*/  LDL.LU.64 R22, [R1+0x5e58] ;  /* 0x005e580001167983 */ /* 0x000ea40000300a00 */
[----:B------:R-:W2:Y:S01]  /*32180*/  LDL.LU.64 R20, [R1+0x5e50] ;  /* 0x005e500001147983 */ /* 0x000ea20000300a00 */
        /* <DEDUP_REMOVED lines=27> */
[----:B------:R-:W-:Y:S01]  /*32340*/  STL.64 [R1+0x4e0], R8 ;  /* 0x0004e00801007387 */ /* 0x000fe20000100a00 */
[----:B------:R0:W-:Y:S03]  /*32350*/  STL.64 [R1+0x4e8], R10 ;  /* 0x0004e80a01007387 */ /* 0x0001e60000100a00 */
[----:B0-----:R-:W2:Y:S01]  /*32360*/  LDL.LU.64 R10, [R1+0x5df8] ;  /* 0x005df800010a7983 */ /* 0x001ea20000300a00 */
[----:B------:R-:W3:Y:S02]  /*32370*/  LDL.LU.64 R8, [R1+0x5df0] ;  /* 0x005df00001087983 */ /* 0x000ee40000300a00 */
[----:B------:R-:W-:Y:S02]  /*32380*/  STL.64 [R1+0x5d08], R14 ;  /* 0x005d080e01007387 */ /* 0x000fe40000100a00 */
[----:B------:R0:W-:Y:S02]  /*32390*/  STL.64 [R1+0x5d00], R12 ;  /* 0x005d000c01007387 */ /* 0x0001e40000100a00 */
[----:B0-----:R-:W-:-:S02]  /*323a0*/  IMAD.MOV.U32 R12, RZ, RZ, R3 ;  /* 0x000000ffff0c7224 */ /* 0x001fc400078e0003 */
[----:B------:R-:W-:Y:S01]  /*323b0*/  IMAD.MOV.U32 R13, RZ, RZ, R26 ;  /* 0x000000ffff0d7224 */ /* 0x000fe200078e001a */
[----:B------:R-:W2:Y:S01]  /*323c0*/  LDL.LU R3, [R1+0x5de8] ;  /* 0x005de80001037983 */ /* 0x000ea20000300800 */
[----:B------:R-:W2:Y:S03]  /*323d0*/  LDL.LU R26, [R1+0x5de4] ;  /* 0x005de400011a7983 */ /* 0x000ea60000300800 */
[----:B------:R0:W-:Y:S04]  /*323e0*/  STL.64 [R1+0x5d50], R12 ;  /* 0x005d500c01007387 */ /* 0x0001e80000100a00 */
[----:B0-----:R-:W4:Y:S01]  /*323f0*/  LDL.LU.64 R12, [R1+0x10d0] ;  /* 0x0010d000010c7983 */ /* 0x001f220000300a00 */
[----:B------:R-:W4:Y:S01]  /*32400*/  LDL.LU.64 R14, [R1+0x10d8] ;  /* 0x0010d800010e7983 */ /* 0x000f220000300a00 */
[----:B---3--:R-:W-:Y:S11]  /*32410*/  HMMA.16816.F32 R16, R20, R8, R16 ;  /* 0x000000081410723c */ /* 0x008ff60000001810 */
[----:B------:R-:W-:Y:S11]  /*32420*/  @!UPT UIADD3 URZ, URZ, URZ, URZ ;  /* 0x0000003f3f3ff290 */ /* 0x000ff6000fffe03f */
[----:B------:R-:W-:Y:S01]  /*32430*/  @!UPT UIADD3 URZ, URZ, URZ, URZ ;  /* 0x0000003f3f3ff290 */ /* 0x000fe2000fffe03f */
[----:B------:R-:W-:Y:S01]  /*32440*/  STL.64 [R1+0x4d0], R16 ;  /* 0x0004d01001007387 */ /* 0x000fe20000100a00 */
[----:B------:R-:W-:Y:S02]  /*32450*/  STL.64 [R1+0x4d8], R18 ;  /* 0x0004d81201007387 */ /* 0x000fe40000100a00 */
[----:B--2---:R-:W-:Y:S02]  /*32460*/  STL.64 [R1+0x5cf8], R10 ;  /* 0x005cf80a01007387 */ /* 0x004fe40000100a00 */
[----:B------:R0:W-:Y:S02]  /*32470*/  STL.64 [R1+0x5cf0], R8 ;  /* 0x005cf00801007387 */ /* 0x0001e40000100a00 */
[----:B0-----:R-:W-:Y:S02]  /*32480*/  IMAD.MOV.U32 R8, RZ, RZ, R27 ;  /* 0x000000ffff087224 */ /* 0x001fe400078e001b */
[----:B------:R-:W-:Y:S01]  /*32490*/  IMAD.MOV.U32 R9, RZ, RZ, R0 ;  /* 0x000000ffff097224 */ /* 0x000fe200078e0000 */
[----:B------:R-:W2:Y:S01]  /*324a0*/  LDL.LU R27, [R1+0x5de0] ;  /* 0x005de000011b7983 */ /* 0x000ea20000300800 */
[----:B------:R-:W3:Y:S03]  /*324b0*/  LDL.LU R0, [R1+0x5ddc] ;  /* 0x005ddc0001007983 */ /* 0x000ee60000300800 */
[----:B------:R0:W-:Y:S02]  /*324c0*/  STL.64 [R1+0x5d40], R8 ;  /* 0x005d400801007387 */ /* 0x0001e40000100a00 */
[----:B0-----:R-:W-:-:S02]  /*324d0*/  IMAD.MOV.U32 R8, RZ, RZ, R4 ;  /* 0x000000ffff087224 */ /* 0x001fc400078e0004 */
[----:B------:R-:W-:Y:S01]  /*324e0*/  IMAD.MOV.U32 R9, RZ, RZ, R5 ;  /* 0x000000ffff097224 */ /* 0x000fe200078e0005 */
[----:B------:R-:W2:Y:S01]  /*324f0*/  LDL.LU R4, [R1+0x5dd8] ;  /* 0x005dd80001047983 */ /* 0x000ea20000300800 */
[----:B------:R-:W2:Y:S03]  /*32500*/  LDL.LU R5, [R1+0x5dd4] ;  /* 0x005dd40001057983 */ /* 0x000ea60000300800 */
[----:B------:R0:W-:Y:S02]  /*32510*/  STL.64 [R1+0x5d58], R8 ;  /* 0x005d580801007387 */ /* 0x0001e40000100a00 */
[----:B0-----:R-:W-:Y:S02]  /*32520*/  IMAD.MOV.U32 R8, RZ, RZ, R29 ;  /* 0x000000ffff087224 */ /* 0x001fe400078e001d */
[----:B----4-:R-:W-:Y:S01]  /*32530*/  IMAD.MOV.U32 R9, RZ, RZ, R6 ;  /* 0x000000ffff097224 */ /* 0x010fe200078e0006 */
[----:B------:R-:W4:Y:S01]  /*32540*/  LDL.LU R29, [R1+0x5dd0] ;  /* 0x005dd000011d7983 */ /* 0x000f220000300800 */
[----:B------:R-:W4:Y:S03]  /*32550*/  LDL.LU R6, [R1+0x5dcc] ;  /* 0x005dcc0001067983 */ /* 0x000f260000300800 */
[----:B------:R0:W-:Y:S02]  /*32560*/  STL.64 [R1+0x5d70], R8 ;  /* 0x005d700801007387 */ /* 0x0001e40000100a00 */
[----:B0-----:R-:W-:-:S02]  /*32570*/  IMAD.MOV.U32 R8, RZ, RZ, R7 ;  /* 0x000000ffff087224 */ /* 0x001fc400078e0007 */
[----:B------:R-:W-:Y:S01]  /*32580*/  IMAD.MOV.U32 R9, RZ, RZ, R28 ;  /* 0x000000ffff097224 */ /* 0x000fe200078e001c */
[----:B------:R-:W4:Y:S04]  /*32590*/  LDL.LU R7, [R1+0x5dc8] ;  /* 0x005dc80001077983 */ /* 0x000f280000300800 */
[----:B------:R0:W-:Y:S02]  /*325a0*/  STL.64 [R1+0x5d88], R8 ;  /* 0x005d880801007387 */ /* 0x0001e40000100a00 */
[----:B0-----:R-:W-:Y:S02]  /*325b0*/  IMAD.MOV.U32 R8, RZ, RZ, R25 ;  /* 0x000000ffff087224 */ /* 0x001fe400078e0019 */
[----:B------:R-:W-:-:S05]  /*325c0*/  IMAD.MOV.U32 R9, RZ, RZ, R24 ;  /* 0x000000ffff097224 */ /* 0x000fca00078e0018 */
[----:B------:R0:W-:Y:S02]  /*325d0*/  STL.64 [R1+0x5da0], R8 ;  /* 0x005da00801007387 */ /* 0x0001e40000100a00 */
[----:B0-----:R-:W-:Y:S02]  /*325e0*/  IMAD.MOV.U32 R8, RZ, RZ, R3 ;  /* 0x000000ffff087224 */ /* 0x001fe400078e0003 */
[----:B------:R-:W-:-:S05]  /*325f0*/  IMAD.MOV.U32 R9, RZ, RZ, R2 ;  /* 0x000000ffff097224 */ /* 0x000fca00078e0002 */
[----:B------:R0:W-:Y:S04]  /*32600*/  STL.64 [R1+0x5dc0], R8 ;  /* 0x005dc00801007387 */ /* 0x0001e80000100a00 */
[----:B0-----:R-:W4:Y:S01]  /*32610*/  LDL.LU.64 R8, [R1+0x12c0] ;  /* 0x0012c00001087983 */ /* 0x001f220000300a00 */
[----:B------:R-:W4:Y:S03]  /*32620*/  LDL.LU.64 R10, [R1+0x12c8] ;  /* 0x0012c800010a7983 */ /* 0x000f260000300a00 */
[----:B---3--:R-:W0:Y:S01]  /*32630*/  LDSM.16.MT88.4 R16, [R0+0x380] ;  /* 0x000380000010783b */ /* 0x008e220000004200 */
[----:B--2---:R-:W-:Y:S11]  /*32640*/  HMMA.16816.F32 R12, R20, R4, R12 ;  /* 0x00000004140c723c */ /* 0x004ff6000000180c */
[----:B------:R-:W-:Y:S11]  /*32650*/  @!UPT UIADD3 URZ, URZ, URZ, URZ ;  /* 0x0000003f3f3ff290 */ /* 0x000ff6000fffe03f */
[----:B------:R-:W-:Y:S01]  /*32660*/  @!UPT UIADD3 URZ, URZ, URZ, URZ ;  /* 0x0000003f3f3ff290 */ /* 0x000fe2000fffe03f */
[----:B------:R1:W-:Y:S01]  /*32670*/  STL.64 [R1+0x4c0], R12 ;  /* 0x0004c00c01007387 */ /* 0x0003e20000100a00 */
[----:B------:R2:W-:Y:S03]  /*32680*/  STL.64 [R1+0x4c8], R14 ;  /* 0x0004c80e01007387 */ /* 0x0005e60000100a00 */
[----:B-1----:R-:W3:Y:S01]  /*32690*/  LDL.LU.64 R12, [R1+0x1260] ;  /* 0x00126000010c7983 */ /* 0x002ee20000300a00 */
[----:B--2---:R-:W2:Y:S03]  /*326a0*/  LDL.LU.64 R14, [R1+0x1268] ;  /* 0x00126800010e7983 */ /* 0x004ea60000300a00 */
[----:B--2---:R-:W-:Y:S01]  /*326b0*/  STL.64 [R1+0x5d68], R14 ;  /* 0x005d680e01007387 */ /* 0x004fe20000100a00 */
[----:B---3--:R1:W-:Y:S03]  /*326c0*/  STL.64 [R1+0x5d60], R12 ;  /* 0x005d600c01007387 */ /* 0x0083e60000100a00 */
        /* <DEDUP_REMOVED lines=9> */
[----:B------:R-:W3:Y:S02]  /*32760*/  LDL.LU.64 R14, [R1+0x1298] ;  /* 0x00129800010e7983 */ /* 0x000ee40000300a00 */
[----:B------:R-:W-:-:S02]  /*32770*/  IMAD.MOV.U32 R24, RZ, RZ, R27 ;  /* 0x000000ffff187224 */ /* 0x000fc400078e001b */
[----:B------:R-:W-:-:S07]  /*32780*/  IMAD.MOV.U32 R25, RZ, RZ, R26 ;  /* 0x000000ffff197224 */ /* 0x000fce00078e001a */
[C---:B----4-:R-:W-:Y:S01]  /*32790*/  HMMA.16816.F32 R24, R20.reuse, R24, R8 ;  /* 0x000000181418723c */ /* 0x050fe20000001808 */
[----:B---3--:R-:W-:Y:S01]  /*327a0*/  STL.64 [R1+0x5db0], R14 ;  /* 0x005db00e01007387 */ /* 0x008fe20000100a00 */
[----:B--2---:R1:W-:Y:S03]  /*327b0*/  STL.64 [R1+0x5da8], R12 ;  /* 0x005da80c01007387 */ /* 0x0043e60000100a00 */
[----:B-1----:R-:W2:Y:S01]  /*327c0*/  LDL.LU.64 R12, [R1+0x12a0] ;  /* 0x0012a000010c7983 */ /* 0x002ea20000300a00 */
[----:B------:R-:W2:Y:S02]  /*327d0*/  LDL.LU.64 R14, [R1+0x12a8] ;  /* 0x0012a800010e7983 */ /* 0x000ea40000300a00 */
[----:B------:R-:W-:Y:S02]  /*327e0*/  STL.64 [R1+0x5ce8], R6 ;  /* 0x005ce80601007387 */ /* 0x000fe40000100a00 */
[----:B------:R1:W-:Y:S02]  /*327f0*/  STL.64 [R1+0x5ce0], R4 ;  /* 0x005ce00401007387 */ /* 0x0003e40000100a00 */
[----:B-1----:R-:W3:Y:S04]  /*32800*/  LDL.64 R4, [R1+0x20] ;  /* 0x0000200001047983 */ /* 0x002ee80000100a00 */
[----:B---3--:R1:W-:Y:S04]  /*32810*/  STL.64 [R1+0x5d48], R4 ;  /* 0x005d480401007387 */ /* 0x0083e80000100a00 */
[----:B-1----:R-:W3:Y:S01]  /*32820*/  LDL.LU.64 R4, [R1+0x12b0] ;  /* 0x0012b00001047983 */ /* 0x002ee20000300a00 */
[----:B------:R-:W3:Y:S02]  /*32830*/  LDL.LU.64 R6, [R1+0x12b8] ;  /* 0x0012b80001067983 */ /* 0x000ee40000300a00 */
[----:B0-----:R-:W-:Y:S02]  /*32840*/  STL.64 [R1+0x5c80], R18 ;  /* 0x005c801201007387 */ /* 0x001fe40000100a00 */
[----:B------:R0:W-:Y:S02]  /*32850*/  STL.64 [R1+0x5c78], R16 ;  /* 0x005c781001007387 */ /* 0x0001e40000100a00 */
[----:B0-----:R-:W4:Y:S01]  /*32860*/  LDL.LU.64 R16, [R1+0x100] ;  /* 0x0001000001107983 */ /* 0x001f220000300a00 */
[----:B------:R-:W2:Y:S02]  /*32870*/  LDL.LU.64 R8, [R1+0x5dc0] ;  /* 0x005dc00001087983 */ /* 0x000ea40000300a00 */
[----:B------:R0:W-:Y:S02]  /*32880*/  STL.64 [R1+0x4b0], R24 ;  /* 0x0004b01801007387 */ /* 0x0001e40000100a00 */
[----:B------:R3:W-:Y:S01]  /*32890*/  STL.64 [R1+0x4b8], R26 ;  /* 0x0004b81a01007387 */ /* 0x0007e20000100a00 */
[----:B0-----:R-:W3:Y:S01]  /*328a0*/  LDL.LU.64 R24, [R1+0x5db8] ;  /* 0x005db80001187983 */ /* 0x001ee20000300a00 */
[C---:B--2---:R-:W-:Y:S08]  /*328b0*/  HMMA.16816.F32 R8, R20.reuse, R8, R12 ;  /* 0x000000081408723c */ /* 0x044ff0000000180c */
[C---:B---3--:R-:W-:Y:S01]  /*328c0*/  HMMA.16816.F32 R24, R20.reuse, R24, R4 ;  /* 0x000000181418723c */ /* 0x048fe20000001804 */
[----:B------:R-:W2:Y:S01]  /*328d0*/  LDL.LU.64 R4, [R1+0x1240] ;  /* 0x0012400001047983 */ /* 0x000ea20000300a00 */
[----:B------:R-:W2:Y:S11]  /*328e0*/  LDL.LU.64 R6, [R1+0x1248] ;  /* 0x0012480001067983 */ /* 0x000eb60000300a00 */
[----:B------:R-:W-:Y:S10]  /*328f0*/  @!UPT UIADD3 URZ, URZ, URZ, URZ ;  /* 0x0000003f3f3ff290 */ /* 0x000ff4000fffe03f */
        /* <DEDUP_REMOVED lines=24> */
[----:B------:R-:W4:Y:S01]  /*32a80*/  LDL.LU.64 R14, [R1+0x5d68] ;  /* 0x005d6800010e7983 */ /* 0x000f220000300a00 */
[----:B------:R-:W4:Y:S11]  /*32a90*/  LDL.LU.64 R12, [R1+0x5d60] ;  /* 0x005d6000010c7983 */ /* 0x000f360000300a00 */
[----:B------:R-:W-:Y:S09]  /*32aa0*/  @!UPT UIADD3 URZ, URZ, URZ, URZ ;  /* 0x0000003f3f3ff290 */ /* 0x000ff2000fffe03f */
[----:B------:R0:W-:Y:S01]  /*32ab0*/  STL.64 [R1+0x460], R8 ;  /* 0x0004600801007387 */ /* 0x0001e20000100a00 */
[----:B------:R-:W-:Y:S03]  /*32ac0*/  STL.64 [R1+0x468], R10 ;  /* 0x0004680a01007387 */ /* 0x000fe60000100a00 */
[----:B0-----:R-:W2:Y:S01]  /*32ad0*/  LDL.LU.64 R8, [R1+0x5d58] ;  /* 0x005d580001087983 */ /* 0x001ea20000300a00 */
[C---:B----4-:R-:W-:Y:S11]  /*32ae0*/  HMMA.16816.F32 R12, R20.reuse, R16, R12 ;  /* 0x00000010140c723c */ /* 0x050ff6000000180c */
[----:B------:R-:W-:Y:S11]  /*32af0*/  @!UPT UIADD3 URZ, URZ, URZ, URZ ;  /* 0x0000003f3f3ff290 */ /* 0x000ff6000fffe03f */
[----:B------:R-:W-:Y:S01]  /*32b00*/  @!UPT UIADD3 URZ, URZ, URZ, URZ ;  /* 0x0000003f3f3ff290 */ /* 0x000fe2000fffe03f */
[----:B------:R0:W-:Y:S01]  /*32b10*/  STL.64 [R1+0x450], R12 ;  /* 0x0004500c01007387 */ /* 0x0001e20000100a00 */
[----:B------:R-:W-:Y:S03]  /*32b20*/  STL.64 [R1+0x458], R14 ;  /* 0x0004580e01007387 */ /* 0x000fe60000100a00 */
[----:B0-----:R-:W4:Y:S01]  /*32b30*/  LDL.LU.64 R12, [R1+0x5d50] ;  /* 0x005d5000010c7983 */ /* 0x001f220000300a00 */
[----:B------:R0:W-:Y:S03]  /*32b40*/  STL.64 [R1+0x5cb0], R16 ;  /* 0x005cb01001007387 */ /* 0x0001e60000100a00 */
[----:B0-----:R-:W4:Y:S01]  /*32b50*/  LDL.LU.64 R16, [R1+0x1250] ;  /* 0x0012500001107983 */ /* 0x001f220000300a00 */
[----:B------:R-:W4:Y:S02]  /*32b60*/  LDL.LU.64 R18, [R1+0x1258] ;  /* 0x0012580001127983 */ /* 0x000f240000300a00 */
[C---:B----4-:R-:W-:Y:S01]  /*32b70*/  HMMA.16816.F32 R12, R20.reuse, R12, R16 ;  /* 0x0000000c140c723c */ /* 0x050fe20000001810 */
[----:B------:R-:W4:Y:S01]  /*32b80*/  LDL.LU.64 R16, [R1+0x10a0] ;  /* 0x0010a00001107983 */ /* 0x000f220000300a00 */
[----:B------:R-:W4:Y:S11]  /*32b90*/  LDL.LU.64 R18, [R1+0x10a8] ;  /* 0x0010a80001127983 */ /* 0x000f360000300a00 */
[----:B------:R-:W-:Y:S10]  /*32ba0*/  @!UPT UIADD3 URZ, URZ, URZ, URZ ;  /* 0x0000003f3f3ff290 */ /* 0x000ff4000fffe03f */
[----:B------:R0:W-:Y:S01]  /*32bb0*/  STL.64 [R1+0x440], R12 ;  /* 0x0004400c01007387 */ /* 0x0001e20000100a00 */
[----:B------:R1:W-:Y:S03]  /*32bc0*/  STL.64 [R1+0x448], R14 ;  /* 0x0004480e01007387 */ /* 0x0003e60000100a00 */
[----:B0-----:R-:W3:Y:S01]  /*32bd0*/  LDL.LU.64 R12, [R1+0x1090] ;  /* 0x00109000010c7983 */ /* 0x001ee20000300a00 */
[----:B-1----:R-:W3:Y:S01]  /*32be0*/  LDL.LU.64 R14, [R1+0x1098] ;  /* 0x00109800010e7983 */ /* 0x002ee20000300a00 */
[C---:B--2---:R-:W-:Y:S02]  /*32bf0*/  HMMA.16816.F32 R8, R20.reuse, R8, R4 ;  /* 0x000000081408723c */ /* 0x044fe40000001804 */
[----:B---3--:R-:W-:Y:S01]  /*32c00*/  STL.64 [R1+0x5d18], R14 ;  /* 0x005d180e01007387 */ /* 0x008fe20000100a00 */
[----:B------:R0:W-:Y:S03]  /*32c10*/  STL.64 [R1+0x5d10], R12 ;  /* 0x005d100c01007387 */ /* 0x0001e60000100a00 */
[----:B0-----:R-:W2:Y:S01]  /*32c20*/  LDL.LU.64 R12, [R1+0x10b0] ;  /* 0x0010b000010c7983 */ /* 0x001ea20000300a00 */
[----:B------:R-:W2:Y:S02]  /*32c30*/  LDL.LU.64 R14, [R1+0x10b8] ;  /* 0x0010b800010e7983 */ /* 0x000ea40000300a00 */
[----:B------:R-:W2:Y:S11]  /*32c40*/  LDL.LU.64 R4, [R1+0x5d48] ;  /* 0x005d480001047983 */ /* 0x000eb60000300a00 */
[----:B------:R-:W-:Y:S03]  /*32c50*/  @!UPT UIADD3 URZ, URZ, URZ, URZ ;  /* 0x0000003f3f3ff290 */ /* 0x000fe6000fffe03f */
[----:B------:R0:W-:Y:S01]  /*32c60*/  STL.64 [R1+0x430], R8 ;  /* 0x0004300801007387 */ /* 0x0001e20000100a00 */
[----:B------:R1:W-:Y:S04]  /*32c70*/  STL.64 [R1+0x438], R10 ;  /* 0x0004380a01007387 */ /* 0x0003e80000100a00 */
[----:B0-----:R-:W3:Y:S02]  /*32c80*/  LDL.LU.64 R8, [R1+0x5d40] ;  /* 0x005d400001087983 */ /* 0x001ee40000300a00 */
[----:B---3--:R-:W-:Y:S02]  /*32c90*/  HMMA.16816.F32 R20, R20, R8, R24 ;  /* 0x000000081414723c */ /* 0x008fe40000001818 */
[----:B------:R-:W2:Y:S01]  /*32ca0*/  LDL.LU.64 R26, [R1+0x5d38] ;  /* 0x005d3800011a7983 */ /* 0x000ea20000300a00 */
[----:B------:R-:W2:Y:S02]  /*32cb0*/  LDL.LU.64 R24, [R1+0x5d30] ;  /* 0x005d300001187983 */ /* 0x000ea40000300a00 */
[----:B------:R-:W3:Y:S02]  /*32cc0*/  LDL.LU.64 R8, [R1+0x1080] ;  /* 0x0010800001087983 */ /* 0x000ee40000300a00 */
[----:B-1----:R-:W2:Y:S11]  /*32cd0*/  LDL.LU.64 R10, [R1+0x1088] ;  /* 0x00108800010a7983 */ /* 0x002eb60000300a00 */
[----:B------:R-:W-:Y:S05]  /*32ce0*/  @!UPT UIADD3 URZ, URZ, URZ, URZ ;  /* 0x0000003f3f3ff290 */ /* 0x000fea000fffe03f */
[----:B------:R-:W-:Y:S01]  /*32cf0*/  STL.64 [R1+0x230], R20 ;  /* 0x0002301401007387 */ /* 0x000fe20000100a00 */
[----:B------:R-:W-:Y:S03]  /*32d00*/  STL.64 [R1+0x238], R22 ;  /* 0x0002381601007387 */ /* 0x000fe60000100a00 */
[----:B--2---:R-:W-:Y:S01]  /*32d10*/  STL.64 [R1+0x5d28], R10 ;  /* 0x005d280a01007387 */ /* 0x004fe20000100a00 */
[----:B---3--:R0:W-:Y:S03]  /*32d20*/  STL.64 [R1+0x5d20], R8 ;  /* 0x005d200801007387 */ /* 0x0081e60000100a00 */
[----:B0-----:R-:W4:Y:S01]  /*32d30*/  LDL.LU.64 R8, [R1+0x10] ;  /* 0x0000100001087983 */ /* 0x001f220000300a00 */
[----:B------:R-:W-:Y:S01]  /*32d40*/  HMMA.16816.F32 R12, R24, R4, R12 ;  /* 0x00000004180c723c */ /* 0x000fe2000000180c */
[----:B------:R-:W2:Y:S02]  /*32d50*/  LDL.LU.64 R20, [R1+0x30] ;  /* 0x0000300001147983 */ /* 0x000ea40000300a00 */
[----:B------:R-:W-:-:S02]  /*32d60*/  IMAD.MOV.U32 R0, RZ, RZ, R5 ;  /* 0x000000ffff007224 */ /* 0x000fc400078e0005 */
[----:B------:R-:W3:Y:S11]  /*32d70*/  LDL.LU.64 R4, [R1+0x1070] ;  /* 0x0010700001047983 */ /* 0x000ef60000300a00 */
[----:B------:R-:W-:Y:S07]  /*32d80*/  @!UPT UIADD3 URZ, URZ, URZ, URZ ;  /* 0x0000003f3f3ff290 */ /* 0x000fee000fffe03f */
[----:B------:R-:W-:Y:S01]  /*32d90*/  STL.64 [R1+0x220], R12 ;  /* 0x0002200c01007387 */ /* 0x000fe20000100a00 */
[----:B------:R4:W-:Y:S02]  /*32da0*/  STL.64 [R1+0x228], R14 ;  /* 0x0002280e01007387 */ /* 0x0009e40000100a00 */
[----:B------:R-:W3:Y:S02]  /*32db0*/  LDL.LU.64 R6, [R1+0x1078] ;  /* 0x0010780001067983 */ /* 0x000ee40000300a00 */
[----:B------:R-:W2:Y:S01]  /*32dc0*/  LDL.LU.64 R10, [R1+0x5d28] ;  /* 0x005d2800010a7983 */ /* 0x000ea20000300a00 */
[----:B----4-:R-:W-:Y:S07]  /*32dd0*/  HMMA.16816.F32 R12, R24, R8, R16 ;  /* 0x00000008180c723c */ /* 0x010fee0000001810 */
[----:B------:R-:W-:-:S02]  /*32de0*/  IMAD.MOV.U32 R17, RZ, RZ, R8 ;  /* 0x000000ffff117224 */ /* 0x000fc400078e0008 */
[----:B------:R-:W-:Y:S02]  /*32df0*/  IMAD.MOV.U32 R16, RZ, RZ, R9 ;  /* 0x000000ffff107224 */ /* 0x000fe400078e0009 */
[----:B------:R-:W2:Y:S11]  /*32e00*/  LDL.LU.64 R8, [R1+0x5d20] ;  /* 0x005d200001087983 */ /* 0x000eb60000300a00 */
[----:B------:R-:W-:Y:S01]  /*32e10*/  @!UPT UIADD3 URZ, URZ, URZ, URZ ;  /* 0x0000003f3f3ff290 */ /* 0x000fe2000fffe03f */
[----:B------:R-:W-:Y:S01]  /*32e20*/  STL.64 [R1+0x210], R12 ;  /* 0x0002100c01007387 */ /* 0x000fe20000100a00 */
[----:B------:R0:W-:Y:S02]  /*32e30*/  STL [R1+0x218], R14 ;  /* 0x0002180e01007387 */ /* 0x0001e40000100800 */
[----:B------:R-:W-:Y:S02]  /*32e40*/  IMAD.MOV.U32 R28, RZ, RZ, R15 ;  /* 0x000000ffff1c7224 */ /* 0x000fe400078e000f */
[----:B0-----:R-:W4:Y:S01]  /*32e50*/  LDL.LU.64 R14, [R1+0x5d18] ;  /* 0x005d1800010e7983 */ /* 0x001f220000300a00 */
[----:B------:R-:W4:Y:S02]  /*32e60*/  LDL.LU.64 R12, [R1+0x5d10] ;  /* 0x005d1000010c7983 */ /* 0x000f240000300a00 */
[----:B------:R0:W-:Y:S02]  /*32e70*/  STL.64 [R1+0x5cc0], R16 ;  /* 0x005cc01001007387 */ /* 0x0001e40000100a00 */
[----:B0-----:R-:W4:Y:S01]  /*32e80*/  LDL.LU.64 R16, [R1] ;  /* 0x0000000001107983 */ /* 0x001f220000300a00 */
[----:B------:R-:W-:Y:S01]  /*32e90*/  STL [R1+0x4c00], R28 ;  /* 0x004c001c01007387 */ /* 0x000fe20000100800 */
[C---:B----4-:R-:W-:Y:S11]  /*32ea0*/  HMMA.16816.F32 R12, R24.reuse, R16, R12 ;  /* 0x00000010180c723c */ /* 0x050ff6000000180c */
[----:B------:R-:W-:Y:S11]  /*32eb0*/  @!UPT UIADD3 URZ, URZ, URZ, URZ ;  /* 0x0000003f3f3ff290 */ /* 0x000ff6000fffe03f */
[----:B------:R-:W-:Y:S01]  /*32ec0*/  @!UPT UIADD3 URZ, URZ, URZ, URZ ;  /* 0x0000003f3f3ff290 */ /* 0x000fe2000fffe03f */
[----:B------:R-:W-:Y:S01]  /*32ed0*/  STL.64 [R1+0x200], R12 ;  /* 0x0002000c01007387 */ /* 0x000fe20000100a00 */
[----:B------:R0:W-:Y:S03]  /*32ee0*/  STL.64 [R1+0x208], R14 ;  /* 0x0002080e01007387 */ /* 0x0001e60000100a00 */
[----:B0-----:R-:W4:Y:S01]  /*32ef0*/  LDL.LU.64 R14, [R1+0x5d08] ;  /* 0x005d0800010e7983 */ /* 0x001f220000300a00 */
[----:B------:R-:W2:Y:S02]  /*32f00*/  LDL.LU.64 R12, [R1+0x5d00] ;  /* 0x005d0000010c7983 */ /* 0x000ea40000300a00 */
[----:B------:R-:W-:Y:S02]  /*32f10*/  IMAD.MOV.U32 R3, RZ, RZ, R16 ;  /* 0x000000ffff037224 */ /* 0x000fe400078e0010 */
[----:B------:R-:W-:Y:S02]  /*32f20*/  IMAD.MOV.U32 R2, RZ, RZ, R17 ;  /* 0x000000ffff027224 */ /* 0x000fe400078e0011 */
[----:B------:R-:W3:Y:S01]  /*32f30*/  LDL.LU.64 R16, [R1+0x1050] ;  /* 0x0010500001107983 */ /* 0x000ee20000300a00 */
[----:B------:R-:W3:Y:S01]  /*32f40*/  LDL.LU.64 R18, [R1+0x1058] ;  /* 0x0010580001127983 */ /* 0x000ee20000300a00 */
        /* <DEDUP_REMOVED lines=8> */
[----:B------:R0:W-:Y:S02]  /*32fd0*/  STL.64 [R1+0x5c28], R12 ;  /* 0x005c280c01007387 */ /* 0x0001e40000100a00 */
[----:B0-----:R-:W4:Y:S01]  /*32fe0*/  LDL.LU.64 R12, [R1+0x1060] ;  /* 0x00106000010c7983 */ /* 0x001f220000300a00 */
[----:B------:R-:W4:Y:S01]  /*32ff0*/  LDL.LU.64 R14, [R1+0x1068] ;  /* 0x00106800010e7983 */ /* 0x000f220000300a00 */
        /* <DEDUP_REMOVED lines=9> */
[----:B0-----:R-:W2:Y:S04]  /*33090*/  LDL.LU.64 R8, [R1+0x130] ;  /* 0x0001300001087983 */ /* 0x001ea80000300a00 */
[----:B--2---:R4:W-:Y:S02]  /*330a0*/  STL.64 [R1+0x5cc8], R8 ;  /* 0x005cc80801007387 */ /* 0x0049e40000100a00 */
[C---:B----4-:R-:W-:Y:S02]  /*330b0*/  HMMA.16816.F32 R8, R24.reuse, R4, R12 ;  /* 0x000000041808723c */ /* 0x050fe4000000180c */
[----:B---3--:R-:W-:Y:S01]  /*330c0*/  STL.64 [R1+0x5c10], R6 ;  /* 0x005c100601007387 */ /* 0x008fe20000100a00 */
[----:B------:R0:W-:Y:S11]  /*330d0*/  STL.64 [R1+0x5c08], R4 ;  /* 0x005c080401007387 */ /* 0x0001f60000100a00 */
[----:B------:R-:W-:Y:S09]  /*330e0*/  @!UPT UIADD3 URZ, URZ, URZ, URZ ;  /* 0x0000003f3f3ff290 */ /* 0x000ff2000fffe03f */
[----:B------:R-:W-:Y:S01]  /*330f0*/  STL.64 [R1+0x1d0], R8 ;  /* 0x0001d00801007387 */ /* 0x000fe20000100a00 */
[----:B------:R1:W-:Y:S02]  /*33100*/  STL.64 [R1+0x1d8], R10 ;  /* 0x0001d80a01007387 */ /* 0x0003e40000100a00 */
[----:B0-----:R-:W2:Y:S01]  /*33110*/  LDL.LU.64 R4, [R1+0x120] ;  /* 0x0001200001047983 */ /* 0x001ea20000300a00 */
[C---:B-1----:R-:W-:Y:S01]  /*33120*/  HMMA.16816.F32 R8, R24.reuse, R20, R16 ;  /* 0x000000141808723c */ /* 0x042fe20000001810 */
[----:B------:R-:W-:Y:S02]  /*33130*/  IMAD.MOV.U32 R15, RZ, RZ, R20 ;  /* 0x000000ffff0f7224 */ /* 0x000fe400078e0014 */
[----:B------:R-:W-:Y:S02]  /*33140*/  IMAD.MOV.U32 R14, RZ, RZ, R21 ;  /* 0x000000ffff0e7224 */ /* 0x000fe400078e0015 */
[----:B------:R-:W0:Y:S04]  /*33150*/  LDSM.16.MT88.4 R20, [R29+0x4000] ;  /* 0x004000001d14783b */ /* 0x000e280000004200 */
[----:B--2---:R1:W-:Y:S04]  /*33160*/  STL.64 [R1+0x5cd0], R4 ;  /* 0x005cd00401007387 */ /* 0x0043e80000100a00 */
[----:B-1----:R-:W2:Y:S10]  /*33170*/  LDL.LU.64 R4, [R1+0x150] ;  /* 0x0001500001047983 */ /* 0x002eb40000300a00 */
[----:B------:R-:W-:Y:S02]  /*33180*/  STL.64 [R1+0x1c0], R8 ;  /* 0x0001c00801007387 */ /* 0x000fe40000100a00 */
[----:B------:R-:W-:Y:S02]  /*33190*/  STL.64 [R1+0x1c8], R10 ;  /* 0x0001c80a01007387 */ /* 0x000fe40000100a00 */
[----:B------:R1:W-:Y:S01]  /*331a0*/  STL.64 [R1+0x5cd8], R14 ;  /* 0x005cd80e01007387 */ /* 0x0003e20000100a00 */
[----:B------:R-:W2:Y:S04]  /*331b0*/  LDL.LU.64 R12, [R1+0x1230] ;  /* 0x00123000010c7983 */ /* 0x000ea80000300a00 */
[----:B-1----:R-:W2:Y:S01]  /*331c0*/  LDL.LU.64 R14, [R1+0x1238] ;  /* 0x00123800010e7983 */ /* 0x002ea20000300a00 */
[----:B------:R-:W3:Y:S02]  /*331d0*/  LDL.LU.64 R8, [R1+0x1220] ;  /* 0x0012200001087983 */ /* 0x000ee40000300a00 */
[----:B------:R-:W3:Y:S02]  /*331e0*/  LDL.LU.64 R10, [R1+0x1228] ;  /* 0x00122800010a7983 */ /* 0x000ee40000300a00 */
[----:B------:R-:W4:Y:S01]  /*331f0*/  LDL.LU.64 R16, [R1+0x1210] ;  /* 0x0012100001107983 */ /* 0x000f220000300a00 */
[----:B------:R-:W4:Y:S01]  /*33200*/  LDL.LU.64 R18, [R1+0x1218] ;  /* 0x0012180001127983 */ /* 0x000f220000300a00 */
[----:B------:R-:W-:Y:S02]  /*33210*/  STL [R1+0x5c04], R29 ;  /* 0x005c041d01007387 */ /* 0x000fe40000100800 */
[----:B0-----:R-:W-:Y:S02]  /*33220*/  STL.64 [R1+0x5b30], R22 ;  /* 0x005b301601007387 */ /* 0x001fe40000100a00 */
[----:B------:R0:W-:Y:S02]  /*33230*/  STL.64 [R1+0x5b28], R20 ;  /* 0x005b281401007387 */ /* 0x0001e40000100a00 */
[----:B0-----:R-:W3:Y:S01]  /*33240*/  LDL.LU R20, [R1+0xd0] ;  /* 0x0000d00001147983 */ /* 0x001ee20000300800 */
[----:B------:R-:W3:Y:S01]  /*33250*/  LDL.LU R21, [R1+0xd4] ;  /* 0x0000d40001157983 */ /* 0x000ee20000300800 */
        /* <DEDUP_REMOVED lines=8> */
[----:B------:R-:W-:Y:S02]  /*332e0*/  STL [R1+0x5bec], R22 ;  /* 0x005bec1601007387 */ /* 0x000fe40000100800 */
[----:B------:R-:W-:Y:S01]  /*332f0*/  STL [R1+0x5be8], R23 ;  /* 0x005be81701007387 */ /* 0x000fe20000100800 */
[----:B---3--:R0:W-:Y:S04]  /*33300*/  STL.64 [R1+0x5cb8], R20 ;  /* 0x005cb81401007387 */ /* 0x0081e80000100a00 */
[----:B0-----:R-:W3:Y:S02]  /*33310*/  LDL.64 R20, [R1+0x140] ;  /* 0x0001400001147983 */ /* 0x001ee40000100a00 */
[----:B---3--:R-:W-:Y:S11]  /*33320*/  HMMA.16816.F32 R8, R24, R20, R8 ;  /* 0x000000141808723c */ /* 0x008ff60000001808 */
[----:B------:R-:W-:Y:S11]  /*33330*/  @!UPT UIADD3 URZ, URZ, URZ, URZ ;  /* 0x0000003f3f3ff290 */ /* 0x000ff6000fffe03f */
[----:B------:R-:W-:Y:S01]  /*33340*/  @!UPT UIADD3 URZ, URZ, URZ, URZ ;  /* 0x0000003f3f3ff290 */ /* 0x000fe2000fffe03f */
[----:B------:R0:W-:Y:S01]  /*33350*/  STL.64 [R1+0x1a0], R8 ;  /* 0x0001a00801007387 */ /* 0x0001e20000100a00 */
[----:B------:R-:W-:Y:S03]  /*33360*/  STL.64 [R1+0x1a8], R10 ;  /* 0x0001a80a01007387 */ /* 0x000fe60000100a00 */
[----:B0-----:R-:W4:Y:S01]  /*33370*/  LDL.LU.64 R8, [R1+0x5cc8] ;  /* 0x005cc80001087983 */ /* 0x001f220000300a00 */
[----:B------:R-:W-:Y:S02]  /*33380*/  IMAD.MOV.U32 R29, RZ, RZ, R20 ;  /* 0x000000ffff1d7224 */ /* 0x000fe400078e0014 */
[----:B------:R-:W2:Y:S02]  /*33390*/  LDL.LU.64 R20, [R1+0x1200] ;  /* 0x0012000001147983 */ /* 0x000ea40000300a00 */
[----:B------:R-:W2:Y:S02]  /*333a0*/  LDL.LU.64 R22, [R1+0x1208] ;  /* 0x0012080001167983 */ /* 0x000ea40000300a00 */
[----:B------:R-:W-:-:S02]  /*333b0*/  IMAD.MOV.U32 R12, RZ, RZ, R3 ;  /* 0x000000ffff0c7224 */ /* 0x000fc400078e0003 */
[----:B------:R-:W-:-:S05]  /*333c0*/  IMAD.MOV.U32 R13, RZ, RZ, R2 ;  /* 0x000000ffff0d7224 */ /* 0x000fca00078e0002 */
[----:B------:R-:W-:Y:S01]  /*333d0*/  STL.64 [R1+0x5c48], R12 ;  /* 0x005c480c01007387 */ /* 0x000fe20000100a00 */
[C---:B----4-:R-:W-:Y:S11]  /*333e0*/  HMMA.16816.F32 R16, R24.reuse, R8, R16 ;  /* 0x000000081810723c */ /* 0x050ff60000001810 */
[----:B------:R-:W-:Y:S11]  /*333f0*/  @!UPT UIADD3 URZ, URZ, URZ, URZ ;  /* 0x0000003f3f3ff290 */ /* 0x000ff6000fffe03f */
[----:B------:R-:W-:Y:S01]  /*33400*/  @!UPT UIADD3 URZ, URZ, URZ, URZ ;  /* 0x0000003f3f3ff290 */ /* 0x000fe2000fffe03f */
[----:B------:R0:W-:Y:S01]  /*33410*/  STL.64 [R1+0x190], R16 ;  /* 0x0001901001007387 */ /* 0x0001e20000100a00 */
[----:B------:R1:W-:Y:S03]  /*33420*/  STL.64 [R1+0x198], R18 ;  /* 0x0001981201007387 */ /* 0x0003e60000100a00 */
[----:B0-----:R-:W3:Y:S01]  /*33430*/  LDL.LU.64 R16, [R1+0x5cc0] ;  /* 0x005cc00001107983 */ /* 0x001ee20000300a00 */
[----:B--2---:R-:W-:Y:S01]  /*33440*/  HMMA.16816.F32 R20, R24, R4, R20 ;  /* 0x000000041814723c */ /* 0x004fe20000001814 */
[----:B------:R-:W-:Y:S02]  /*33450*/  IMAD.MOV.U32 R2, RZ, RZ, R8 ;  /* 0x000000ffff027224 */ /* 0x000fe400078e0008 */
[----:B------:R-:W-:Y:S02]  /*33460*/  IMAD.MOV.U32 R3, RZ, RZ, R9 ;  /* 0x000000ffff037224 */ /* 0x000fe400078e0009 */
[----:B---3--:R-:W-:-:S02]  /*33470*/  IMAD.MOV.U32 R12, RZ, RZ, R17 ;  /* 0x000000ffff0c7224 */ /* 0x008fc400078e0011 */
[----:B------:R-:W-:Y:S02]  /*33480*/  IMAD.MOV.U32 R13, RZ, RZ, R16 ;  /* 0x000000ffff0d7224 */ /* 0x000fe400078e0010 */
[----:B------:R-:W2:Y:S01]  /*33490*/  LDL.LU.64 R16, [R1+0x11f0] ;  /* 0x0011f00001107983 */ /* 0x000ea20000300a00 */
[----:B-1----:R-:W2:Y:S02]  /*334a0*/  LDL.LU.64 R18, [R1+0x11f8] ;  /* 0x0011f80001127983 */ /* 0x002ea40000300a00 */
[----:B------:R-:W3:Y:S02]  /*334b0*/  LDL.LU.64 R8, [R1+0x11e0] ;  /* 0x0011e00001087983 */ /* 0x000ee40000300a00 */
[----:B------:R-:W3:Y:S01]  /*334c0*/  LDL.LU.64 R10, [R1+0x11e8] ;  /* 0x0011e800010a7983 */ /* 0x000ee20000300a00 */
[----:B------:R-:W-:Y:S01]  /*334d0*/  STL.64 [R1+0x5c60], R12 ;  /* 0x005c600c01007387 */ /* 0x000fe20000100a00 */
[----:B------:R-:W-:Y:S02]  /*334e0*/  STL [R1+0x5bf4], R2 ;  /* 0x005bf40201007387 */ /* 0x000fe40000100800 */
[----:B------:R-:W-:Y:S05]  /*334f0*/  STL [R1+0x5bf0], R3 ;  /* 0x005bf00301007387 */ /* 0x000fea0000100800 */
[----:B------:R0:W-:Y:S01]  /*33500*/  STL.64 [R1+0x180], R20 ;  /* 0x0001801401007387 */ /* 0x0001e20000100a00 */
[----:B------:R1:W-:Y:S04]  /*33510*/  STL.64 [R1+0x188], R22 ;  /* 0x0001881601007387 */ /* 0x0003e80000100a00 */
[----:B0-----:R-:W4:Y:S01]  /*33520*/  LDL.LU.64 R20, [R1+0x5cb8] ;  /* 0x005cb80001147983 */ /* 0x001f220000300a00 */
[----:B------:R-:W2:Y:S02]  /*33530*/  LDL.LU R12, [R1+0x20] ;  /* 0x00002000010c7983 */ /* 0x000ea40000300800 */
[----:B------:R-:W-:-:S02]  /*33540*/  IMAD.MOV.U32 R13, RZ, RZ, R0 ;  /* 0x000000ffff0d7224 */ /* 0x000fc400078e0000 */
[----:B-1----:R-:W-:Y:S02]  /*33550*/  IMAD.MOV.U32 R22, RZ, RZ, R4 ;  /* 0x000000ffff167224 */ /* 0x002fe400078e0004 */
[----:B------:R-:W-:Y:S02]  /*33560*/  IMAD.MOV.U32 R23, RZ, RZ, R5 ;  /* 0x000000ffff177224 */ /* 0x000fe400078e0005 */
[----:B------:R-:W3:Y:S01]  /*33570*/  LDL.LU.64 R4, [R1+0xf0] ;  /* 0x0000f00001047983 */ /* 0x000ee20000300a00 */
[----:B------:R-:W-:Y:S03]  /*33580*/  STL.64 [R1+0x5c90], R14 ;  /* 0x005c900e01007387 */ /* 0x000fe60000100a00 */
[----:B--2---:R0:W-:Y:S04]  /*33590*/  STL.64 [R1+0x5c88], R12 ;  /* 0x005c880c01007387 */ /* 0x0041e80000100a00 */
[----:B0-----:R-:W2:Y:S04]  /*335a0*/  LDL.LU.64 R12, [R1+0xe0] ;  /* 0x0000e000010c7983 */ /* 0x001ea80000300a00 */
[----:B--2---:R0:W-:Y:S04]  /*335b0*/  STL.64 [R1+0x5ca8], R12 ;  /* 0x005ca80c01007387 */ /* 0x0041e80000100a00 */
[----:B0-----:R-:W2:Y:S01]  /*335c0*/  LDL.64 R12, [R1+0x110] ;  /* 0x00011000010c7983 */ /* 0x001ea20000100a00 */
[----:B------:R-:W-:Y:S02]  /*335d0*/  STL [R1+0x5bfc], R23 ;  /* 0x005bfc1701007387 */ /* 0x000fe40000100800 */
[----:B------:R-:W-:Y:S01]  /*335e0*/  STL [R1+0x5bf8], R22 ;  /* 0x005bf81601007387 */ /* 0x000fe20000100800 */
[----:B--2---:R-:W-:Y:S11]  /*335f0*/  HMMA.16816.F32 R16, R24, R12, R16 ;  /* 0x0000000c1810723c */ /* 0x004ff60000001810 */
[----:B------:R-:W-:Y:S11]  /*33600*/  @!UPT UIADD3 URZ, URZ, URZ, URZ ;  /* 0x0000003f3f3ff290 */ /* 0x000ff6000fffe03f */
[----:B------:R-:W-:Y:S01]  /*33610*/  @!UPT UIADD3 URZ, URZ, URZ, URZ ;  /* 0x0000003f3f3ff290 */ /* 0x000fe2000fffe03f */
[----:B------:R0:W-:Y:S01]  /*33620*/  STL.64 [R1+0x170], R16 ;  /* 0x0001701001007387 */ /* 0x0001e20000100a00 */
[----:B------:R1:W-:Y:S03]  /*33630*/  STL.64 [R1+0x178], R18 ;  /* 0x0001781201007387 */ /* 0x0003e60000100a00 */
[----:B0-----:R-:W3:Y:S01]  /*33640*/  LDL.LU.64 R16, [R1+0x5cb0] ;  /* 0x005cb00001107983 */ /* 0x001ee20000300a00 */
[----:B------:R-:W-:-:S05]  /*33650*/  IMAD.MOV.U32 R3, RZ, RZ, R12 ;  /* 0x000000ffff037224 */ /* 0x000fca00078e000c */
        /* <DEDUP_REMOVED lines=8> */
[----:B------:R-:W2:Y:S01]  /*336e0*/  LDL.LU.64 R14, [R1+0x11d8] ;  /* 0x0011d800010e7983 */ /* 0x000ea20000300a00 */
[----:B------:R-:W3:Y:S01]  /*336f0*/  LDL.LU.64 R16, [R1+0x1040] ;  /* 0x0010400001107983 */ /* 0x000ee20000300a00 */
[----:B-1----:R-:W2:Y:S03]  /*33700*/  LDL.LU.64 R18, [R1+0x1048] ;  /* 0x0010480001127983 */ /* 0x002ea60000300a00 */
[----:B--2---:R-:W-:Y:S01]  /*33710*/  STL.64 [R1+0x5ca0], R18 ;  /* 0x005ca01201007387 */ /* 0x004fe20000100a00 */
[----:B---3--:R0:W-:Y:S03]  /*33720*/  STL.64 [R1+0x5c98], R16 ;  /* 0x005c981001007387 */ /* 0x0081e60000100a00 */
[----:B0-----:R-:W2:Y:S01]  /*33730*/  LDL.LU.64 R16, [R1+0x11c0] ;  /* 0x0011c00001107983 */ /* 0x001ea20000300a00 */
[----:B------:R-:W2:Y:S02]  /*33740*/  LDL.LU.64 R18, [R1+0x11c8] ;  /* 0x0011c80001127983 */ /* 0x000ea40000300a00 */
[----:B------:R-:W3:Y:S02]  /*33750*/  LDL.LU.64 R8, [R1+0x1000] ;  /* 0x0010000001087983 */ /* 0x000ee40000300a00 */
[----:B------:R-:W2:Y:S02]  /*33760*/  LDL.LU.64 R10, [R1+0x1008] ;  /* 0x00100800010a7983 */ /* 0x000ea40000300a00 */
[----:B--2---:R-:W-:Y:S01]  /*33770*/  STL.64 [R1+0x5c40], R10 ;  /* 0x005c400a01007387 */ /* 0x004fe20000100a00 */
[----:B---3--:R0:W-:Y:S03]  /*33780*/  STL.64 [R1+0x5c38], R8 ;  /* 0x005c380801007387 */ /* 0x0081e60000100a00 */
[----:B0-----:R-:W2:Y:S01]  /*33790*/  LDL.LU.64 R8, [R1+0x1010] ;  /* 0x0010100001087983 */ /* 0x001ea20000300a00 */
[----:B------:R-:W3:Y:S01]  /*337a0*/  LDL.LU.64 R10, [R1+0x1018] ;  /* 0x00101800010a7983 */ /* 0x000ee20000300a00 */
[----:B------:R-:W-:Y:S02]  /*337b0*/  HMMA.16816.F32 R12, R24, R4, R12 ;  /* 0x00000004180c723c */ /* 0x000fe4000000180c */
[----:B---3--:R-:W-:Y:S01]  /*337c0*/  STL.64 [R1+0x5c58], R10 ;  /* 0x005c580a01007387 */ /* 0x008fe20000100a00 */
[----:B--2---:R0:W-:Y:S03]  /*337d0*/  STL.64 [R1+0x5c50], R8 ;  /* 0x005c500801007387 */ /* 0x0041e60000100a00 */
[----:B0-----:R-:W2:Y:S01]  /*337e0*/  LDL.LU.64 R8, [R1+0x1020] ;  /* 0x0010200001087983 */ /* 0x001ea20000300a00 */
[----:B------:R-:W3:Y:S03]  /*337f0*/  LDL.LU.64 R10, [R1+0x1028] ;  /* 0x00102800010a7983 */ /* 0x000ee60000300a00 */
[----:B---3--:R-:W-:Y:S01]  /*33800*/  STL.64 [R1+0x5c70], R10 ;  /* 0x005c700a01007387 */ /* 0x008fe20000100a00 */
[----:B--2---:R0:W-:Y:S03]  /*33810*/  STL.64 [R1+0x5c68], R8 ;  /* 0x005c680801007387 */ /* 0x0041e60000100a00 */
[----:B0-----:R-:W2:Y:S01]  /*33820*/  LDL.LU.64 R8, [R1+0x1030] ;  /* 0x0010300001087983 */ /* 0x001ea20000300a00 */
[----:B------:R-:W2:Y:S08]  /*33830*/  LDL.LU.64 R10, [R1+0x1038] ;  /* 0x00103800010a7983 */ /* 0x000eb00000300a00 */
[----:B------:R0:W-:Y:S02]  /*33840*/  STL.64 [R1+0xc0], R12 ;  /* 0x0000c00c01007387 */ /* 0x0001e40000100a00 */
[----:B------:R-:W-:Y:S01]  /*33850*/  STL.64 [R1+0xc8], R14 ;  /* 0x0000c80e01007387 */ /* 0x000fe20000100a00 */
[----:B0-----:R-:W3:Y:S01]  /*33860*/  LDL.LU.64 R12, [R1+0x5ca8] ;  /* 0x005ca800010c7983 */ /* 0x001ee20000300a00 */
[----:B------:R-:W-:-:S02]  /*33870*/  IMAD.MOV.U32 R3, RZ, RZ, R4 ;  /* 0x000000ffff037224 */ /* 0x000fc400078e0004 */
[----:B------:R-:W-:Y:S02]  /*33880*/  IMAD.MOV.U32 R23, RZ, RZ, R5 ;  /* 0x000000ffff177224 */ /* 0x000fe400078e0005 */
[----:B------:R-:W2:Y:S01]  /*33890*/  LDL.LU.64 R4, [R1+0xff0] ;  /* 0x000ff00001047983 */ /* 0x000ea20000300a00 */
[----:B------:R-:W2:Y:S01]  /*338a0*/  LDL.LU.64 R6, [R1+0xff8] ;  /* 0x000ff80001067983 */ /* 0x000ea20000300a00 */
[C---:B---3--:R-:W-:Y:S11]  /*338b0*/  HMMA.16816.F32 R16, R24.reuse, R12, R16 ;  /* 0x0000000c1810723c */ /* 0x048ff60000001810 */
[----:B------:R-:W-:Y:S11]  /*338c0*/  @!UPT UIADD3 URZ, URZ, URZ, URZ ;  /* 0x0000003f3f3ff290 */ /* 0x000ff6000fffe03f */
[----:B------:R-:W-:Y:S01]  /*338d0*/  @!UPT UIADD3 URZ, URZ, URZ, URZ ;  /* 0x0000003f3f3ff290 */ /* 0x000fe2000fffe03f */
[----:B------:R-:W-:Y:S01]  /*338e0*/  STL.64 [R1+0xb0], R16 ;  /* 0x0000b01001007387 */ /* 0x000fe20000100a00 */
[----:B------:R0:W-:Y:S03]  /*338f0*/  STL.64 [R1+0xb8], R18 ;  /* 0x0000b81201007387 */ /* 0x0001e60000100a00 */
[----:B0-----:R-:W4:Y:S01]  /*33900*/  LDL.LU.64 R18, [R1+0x5ca0] ;  /* 0x005ca00001127983 */ /* 0x001f220000300a00 */
[----:B------:R-:W4:Y:S02]  /*33910*/  LDL.LU.64 R16, [R1+0x5c98] ;  /* 0x005c980001107983 */ /* 0x000f240000300a00 */
[----:B------:R-:W-:Y:S02]  /*33920*/  IMAD.MOV.U32 R0, RZ, RZ, R12 ;  /* 0x000000ffff007224 */ /* 0x000fe400078e000c */
[----:B------:R-:W-:Y:S01]  /*33930*/  IMAD.MOV.U32 R28, RZ, RZ, R13 ;  /* 0x000000ffff1c7224 */ /* 0x000fe200078e000d */
[----:B------:R-:W3:Y:S01]  /*33940*/  LDL.LU.64 R14, [R1+0x5c90] ;  /* 0x005c9000010e7983 */ /* 0x000ee20000300a00 */
[----:B------:R-:W2:Y:S01]  /*33950*/  LDL.LU.64 R12, [R1+0x5c88] ;  /* 0x005c8800010c7983 */ /* 0x000ea20000300a00 */
[----:B----4-:R-:W-:Y:S02]  /*33960*/  HMMA.16816.F32 R24, R24, R20, R16 ;  /* 0x000000141818723c */ /* 0x010fe40000001810 */
[----:B------:R-:W2:Y:S01]  /*33970*/  LDL.LU.64 R18, [R1+0x5c80] ;  /* 0x005c800001127983 */ /* 0x000ea20000300a00 */
[----:B------:R-:W2:Y:S11]  /*33980*/  LDL.LU.64 R16, [R1+0x5c78] ;  /* 0x005c780001107983 */ /* 0x000eb60000300a00 */
[----:B------:R-:W-:Y:S09]  /*33990*/  @!UPT UIADD3 URZ, URZ, URZ, URZ ;  /* 0x0000003f3f3ff290 */ /* 0x000ff2000fffe03f */
[----:B------:R3:W-:Y:S02]  /*339a0*/  STL.64 [R1+0xa0], R24 ;  /* 0x0000a01801007387 */ /* 0x0007e40000100a00 */
[----:B---3--:R-:W-:Y:S02]  /*339b0*/  IMAD.MOV.U32 R24, RZ, RZ, R15 ;  /* 0x000000ffff187224 */ /* 0x008fe400078e000f */
[----:B------:R-:W-:Y:S01]  /*339c0*/  IMAD.MOV.U32 R25, RZ, RZ, R14 ;  /* 0x000000ffff197224 */ /* 0x000fe200078e000e */
[----:B------:R-:W-:Y:S01]  /*339d0*/  STL.64 [R1+0xa8], R26 ;  /* 0x0000a81a01007387 */ /* 0x000fe20000100a00 */
[----:B------:R-:W-:Y:S01]  /*339e0*/  STL.64 [R1+0x5b50], R20 ;  /* 0x005b501401007387 */ /* 0x000fe20000100a00 */
        /* <DEDUP_REMOVED lines=28> */
[----:B------:R-:W4:Y:S02]  /*33bb0*/  LDL.LU.64 R8, [R1+0x5c18] ;  /* 0x005c180001087983 */ /* 0x000f240000300a00 */
[----:B---3--:R0:W-:Y:S02]  /*33bc0*/  STL.64 [R1+0x5b38], R14 ;  /* 0x005b380e01007387 */ /* 0x0081e40000100a00 */
[----:B------:R-:W3:Y:S01]  /*33bd0*/  LDL.LU.64 R12, [R1+0xfd0] ;  /* 0x000fd000010c7983 */ /* 0x000ee20000300a00 */
[----:B0-----:R-:W3:Y:S01]  /*33be0*/  LDL.LU.64 R14, [R1+0xfd8] ;  /* 0x000fd800010e7983 */ /* 0x001ee20000300a00 */
[C---:B----4-:R-:W-:Y:S11]  /*33bf0*/  HMMA.16816.F32 R4, R16.reuse, R8, R4 ;  /* 0x000000081004723c */ /* 0x050ff60000001804 */
[----:B------:R-:W-:Y:S11]  /*33c00*/  @!UPT UIADD3 URZ, URZ, URZ, URZ ;  /* 0x0000003f3f3ff290 */ /* 0x000ff6000fffe03f */
[----:B------:R-:W-:Y:S01]  /*33c10*/  @!UPT UIADD3 URZ, URZ, URZ, URZ ;  /* 0x0000003f3f3ff290 */ /* 0x000fe2000fffe03f */
[----:B------:R-:W-:Y:S01]  /*33c20*/  STL.64 [R1+0x50], R4 ;  /* 0x0000500401007387 */ /* 0x000fe20000100a00 */
[----:B------:R0:W-:Y:S03]  /*33c30*/  STL.64 [R1+0x58], R6 ;  /* 0x0000580601007387 */ /* 0x0001e60000100a00 */
[----:B0-----:R-:W4:Y:S01]  /*33c40*/  LDL.LU.64 R6, [R1+0x5c10] ;  /* 0x005c100001067983 */ /* 0x001f220000300a00 */
[----:B------:R-:W3:Y:S02]  /*33c50*/  LDL.LU.64 R4, [R1+0x5c08] ;  /* 0x005c080001047983 */ /* 0x000ee40000300a00 */
[----:B--2---:R0:W-:Y:S02]  /*33c60*/  STL.64 [R1+0x5af8], R10 ;  /* 0x005af80a01007387 */ /* 0x0041e40000100a00 */
[----:B------:R-:W3:Y:S01]  /*33c70*/  LDL.LU.64 R8, [R1+0xfe0] ;  /* 0x000fe00001087983 */ /* 0x000ee20000300a00 */
[----:B0-----:R-:W3:Y:S02]  /*33c80*/  LDL.LU.64 R10, [R1+0xfe8] ;  /* 0x000fe800010a7983 */ /* 0x001ee40000300a00 */
[C---:B---3--:R-:W-:Y:S02]  /*33c90*/  HMMA.16816.F32 R8, R16.reuse, R4, R8 ;  /* 0x000000041008723c */ /* 0x048fe40000001808 */
[----:B----4-:R-:W-:Y:S11]  /*33ca0*/  STL.64 [R1+0x5bd8], R6 ;  /* 0x005bd80601007387 */ /* 0x010ff60000100a00 */
[----:B------:R-:W-:Y:S10]  /*33cb0*/  @!UPT UIADD3 URZ, URZ, URZ, URZ ;  /* 0x0000003f3f3ff290 */ /* 0x000ff4000fffe03f */
[----:B------:R-:W-:Y:S01]  /*33cc0*/  STL.64 [R1+0x40], R8 ;  /* 0x0000400801007387 */ /* 0x000fe20000100a00 */
[----:B------:R0:W-:Y:S03]  /*33cd0*/  STL.64 [R1+0x48], R10 ;  /* 0x0000480a01007387 */ /* 0x0001e60000100a00 */
[----:B0-----:R-:W2:Y:S01]  /*33ce0*/  LDL.64 R10, [R1+0x8] ;  /* 0x00000800010a7983 */ /* 0x001ea20000100a00 */
[----:B------:R-:W-:Y:S03]  /*33cf0*/  HMMA.16816.F32 R4, R16, R24, R12 ;  /* 0x000000181004723c */ /* 0x000fe6000000180c */
[----:B--2---:R0:W-:Y:S11]  /*33d00*/  STL.64 [R1+0x5b00], R10 ;  /* 0x005b000a01007387 */ /* 0x0041f60000100a00 */
[----:B------:R-:W-:Y:S09]  /*33d10*/  @!UPT UIADD3 URZ, URZ, URZ, URZ ;  /* 0x0000003f3f3ff290 */ /* 0x000ff2000fffe03f */
[----:B------:R-:W-:Y:S02]  /*33d20*/  STL.64 [R1+0xfd0], R4 ;  /* 0x000fd00401007387 */ /* 0x000fe40000100a00 */
[----:B------:R-:W-:Y:S01]  /*33d30*/  STL.64 [R1+0xfd8], R6 ;  /* 0x000fd80601007387 */ /* 0x000fe20000100a00 */
[----:B0-----:R-:W2:Y:S01]  /*33d40*/  LDL.64 R10, [R1+0x18] ;  /* 0x00001800010a7983 */ /* 0x001ea20000100a00 */
[----:B------:R-:W-:-:S03]  /*33d50*/  IMAD.MOV.U32 R20, RZ, RZ, R29 ;  /* 0x000000ffff147224 */ /* 0x000fc600078e001d */
[----:B--2---:R0:W-:Y:S04]  /*33d60*/  STL.64 [R1+0x5b08], R10 ;  /* 0x005b080a01007387 */ /* 0x0041e80000100a00 */
[----:B0-----:R-:W2:Y:S04]  /*33d70*/  LDL R10, [R1+0x28] ;  /* 0x00002800010a7983 */ /* 0x001ea80000100800 */
[----:B------:R-:W2:Y:S01]  /*33d80*/  LDL R11, [R1+0x2c] ;  /* 0x00002c00010b7983 */ /* 0x000ea20000100800 */
[----:B------:R-:W3:Y:S02]  /*33d90*/  LDL.LU R29, [R1+0x5c04] ;  /* 0x005c0400011d7983 */ /* 0x000ee40000300800 */
[----:B------:R-:W4:Y:S02]  /*33da0*/  LDL.LU R21, [R1+0x144] ;  /* 0x0001440001157983 */ /* 0x000f240000300800 */
[----:B------:R-:W-:-:S02]  /*33db0*/  IMAD.MOV.U32 R8, RZ, RZ, R3 ;  /* 0x000000ffff087224 */ /* 0x000fc400078e0003 */
[----:B------:R-:W-:Y:S01]  /*33dc0*/  IMAD.MOV.U32 R9, RZ, RZ, R23 ;  /* 0x000000ffff097224 */ /* 0x000fe200078e0017 */
[----:B--2---:R-:W-:Y:S01]  /*33dd0*/  STL.64 [R1+0x5b58], R10 ;  /* 0x005b580a01007387 */ /* 0x004fe20000100a00 */
[----:B------:R-:W2:Y:S03]  /*33de0*/  LDL.LU R3, [R1+0x5c00] ;  /* 0x005c000001037983 */ /* 0x000ea60000300800 */
[----:B---3--:R-:W0:Y:S01]  /*33df0*/  LDSM.16.MT88.4 R24, [R29+0x4080] ;  /* 0x004080001d18783b */ /* 0x008e220000004200 */
[----:B------:R-:W3:Y:S02]  /*33e00*/  LDL.LU R23, [R1+0x5bfc] ;  /* 0x005bfc0001177983 */ /* 0x000ee40000300800 */
[----:B------:R-:W3:Y:S02]  /*33e10*/  LDL.LU.64 R4, [R1+0xfc0] ;  /* 0x000fc00001047983 */ /* 0x000ee40000300a00 */
[----:B------:R-:W3:Y:S01]  /*33e20*/  LDL.LU.64 R6, [R1+0xfc8] ;  /* 0x000fc80001067983 */ /* 0x000ee20000300a00 */
[----:B------:R1:W-:Y:S02]  /*33e30*/  STL.64 [R1+0x5b70], R8 ;  /* 0x005b700801007387 */ /* 0x0003e40000100a00 */
[----:B-1----:R-:W-:-:S02]  /*33e40*/  IMAD.MOV.U32 R8, RZ, RZ, R22 ;  /* 0x000000ffff087224 */ /* 0x002fc400078e0016 */
[----:B------:R-:W-:Y:S01]  /*33e50*/  IMAD.MOV.U32 R9, RZ, RZ, R2 ;  /* 0x000000ffff097224 */ /* 0x000fe200078e0002 */
[----:B0-----:R-:W-:Y:S01]  /*33e60*/  STL.64 [R1+0x59f8], R26 ;  /* 0x0059f81a01007387 */ /* 0x001fe20000100a00 */
[----:B------:R0:W-:Y:S03]  /*33e70*/  STL.64 [R1+0x59f0], R24 ;  /* 0x0059f01801007387 */ /* 0x0001e60000100a00 */
[----:B0-----:R-:W3:Y:S01]  /*33e80*/  LDL.LU R24, [R1+0x15f0] ;  /* 0x0015f00001187983 */ /* 0x001ee20000300800 */
[----:B------:R-:W3:Y:S02]  /*33e90*/  LDL.LU R25, [R1+0x15f4] ;  /* 0x0015f40001197983 */ /* 0x000ee40000300800 */
[----:B------:R-:W3:Y:S02]  /*33ea0*/  LDL.LU R26, [R1+0x15f8] ;  /* 0x0015f800011a7983 */ /* 0x000ee40000300800 */
[----:B------:R-:W3:Y:S01]  /*33eb0*/  LDL.LU R27, [R1+0x15fc] ;  /* 0x0015fc00011b7983 */ /* 0x000ee20000300800 */
[----:B------:R-:W3:Y:S01]  /*33ec0*/  LDL.LU R22, [R1+0x5bf8] ;  /* 0x005bf80001167983 */ /* 0x000ee20000300800 */
[----:B------:R-:W3:Y:S02]  /*33ed0*/  LDL.LU R2, [R1+0x5bf4] ;  /* 0x005bf40001027983 */ /* 0x000ee40000300800 */
[----:B------:R-:W4:Y:S02]  /*33ee0*/  LDL.LU.64 R12, [R1+0xfb0] ;  /* 0x000fb000010c7983 */ /* 0x000f240000300a00 */
[----:B------:R-:W4:Y:S01]  /*33ef0*/  LDL.LU.64 R14, [R1+0xfb8] ;  /* 0x000fb800010e7983 */ /* 0x000f220000300a00 */
[----:B------:R2:W-:Y:S02]  /*33f00*/  STL.64 [R1+0x5b88], R8 ;  /* 0x005b880801007387 */ /* 0x0005e40000100a00 */
[----:B--2---:R-:W-:-:S02]  /*33f10*/  IMAD.MOV.U32 R8, RZ, RZ, R3 ;  /* 0x000000ffff087224 */ /* 0x004fc400078e0003 */
[----:B------:R-:W2:Y:S01]  /*33f20*/  LDL.LU R3, [R1+0x5bf0] ;  /* 0x005bf00001037983 */ /* 0x000ea20000300800 */
[----:B------:R-:W2:Y:S03]  /*33f30*/  LDL.LU R9, [R1+0x114] ;  /* 0x0001140001097983 */ /* 0x000ea60000300800 */
[----:B--2---:R3:W-:Y:S02]  /*33f40*/  STL.64 [R1+0x5ba8], R8 ;  /* 0x005ba80801007387 */ /* 0x0047e40000100a00 */
[----:B---3--:R-:W-:Y:S02]  /*33f50*/  IMAD.MOV.U32 R8, RZ, RZ, R22 ;  /* 0x000000ffff087224 */ /* 0x008fe400078e0016 */
[----:B------:R-:W-:Y:S01]  /*33f60*/  IMAD.MOV.U32 R9, RZ, RZ, R23 ;  /* 0x000000ffff097224 */ /* 0x000fe200078e0017 */
[----:B------:R-:W2:Y:S01]  /*33f70*/  LDL.LU R22, [R1+0x5bec] ;  /* 0x005bec0001167983 */ /* 0x000ea20000300800 */
[----:B------:R-:W3:Y:S03]  /*33f80*/  LDL.LU R23, [R1+0x5be8] ;  /* 0x005be80001177983 */ /* 0x000ee60000300800 */
[----:B------:R0:W-:Y:S02]  /*33f90*/  STL.64 [R1+0x5bc0], R8 ;  /* 0x005bc00801007387 */ /* 0x0001e40000100a00 */
[----:B0-----:R-:W-:-:S02]  /*33fa0*/  IMAD.MOV.U32 R8, RZ, RZ, R2 ;  /* 0x000000ffff087224 */ /* 0x001fc400078e0002 */
[----:B------:R-:W-:Y:S01]  /*33fb0*/  IMAD.MOV.U32 R9, RZ, RZ, R3 ;  /* 0x000000ffff097224 */ /* 0x000fe200078e0003 */
[----:B------:R-:W2:Y:S01]  /*33fc0*/  LDL.LU R2, [R1+0x5be4] ;  /* 0x005be40001027983 */ /* 0x000ea20000300800 */
[----:B------:R-:W2:Y:S02]  /*33fd0*/  LDL.LU R3, [R1+0x5be0] ;  /* 0x005be00001037983 */ /* 0x000ea40000300800 */
[----:B------:R-:W-:Y:S02]  /*33fe0*/  STL.64 [R1+0x5b18], R26 ;  /* 0x005b181a01007387 */ /* 0x000fe40000100a00 */
[----:B------:R0:W-:Y:S02]  /*33ff0*/  STL.64 [R1+0x5b10], R24 ;  /* 0x005b101801007387 */ /* 0x0001e40000100a00 */
[----:B0-----:R-:W2:Y:S01]  /*34000*/  LDL.LU R24, [R1+0x1580] ;  /* 0x0015800001187983 */ /* 0x001ea20000300800 */
[----:B------:R-:W2:Y:S02]  /*34010*/  LDL.LU R25, [R1+0x1584] ;  /* 0x0015840001197983 */ /* 0x000ea40000300800 */
[----:B------:R-:W2:Y:S02]  /*34020*/  LDL.LU R26, [R1+0x1588] ;  /* 0x00158800011a7983 */ /* 0x000ea40000300800 */
[----:B------:R-:W2:Y:S01]  /*34030*/  LDL.LU R27, [R1+0x158c] ;  /* 0x00158c00011b7983 */ /* 0x000ea20000300800 */
[----:B----4-:R-:W-:Y:S01]  /*34040*/  HMMA.16816.F32 R12, R16, R20, R12 ;  /* 0x00000014100c723c */ /* 0x010fe2000000180c */
[----:B--2---:R-:W-:Y:S01]  /*34050*/  STL.64 [R1+0x5b68], R26 ;  /* 0x005b681a01007387 */ /* 0x004fe20000100a00 */
[----:B------:R3:W-:Y:S02]  /*34060*/  STL.64 [R1+0x5b60], R24 ;  /* 0x005b601801007387 */ /* 0x0007e40000100a00 */
[----:B---3--:R-:W-:-:S02]  /*34070*/  IMAD.MOV.U32 R24, RZ, RZ, R23 ;  /* 0x000000ffff187224 */ /* 0x008fc400078e0017 */
[----:B------:R-:W-:-:S07]  /*34080*/  IMAD.MOV.U32 R25, RZ, RZ, R22 ;  /* 0x000000ffff197224 */ /* 0x000fce00078e0016 */
[----:B------:R-:W-:Y:S01]  /*34090*/  HMMA.16816.F32 R24, R16, R24, R4 ;  /* 0x000000181018723c */ /* 0x000fe20000001804 */
[----:B------:R-:W2:Y:S11]  /*340a0*/  LDL.LU.64 R6, [R1+0x5bd8] ;  /* 0x005bd80001067983 */ /* 0x000eb60000300a00 */
[----:B------:R-:W-:Y:S11]  /*340b0*/  @!UPT UIADD3 URZ, URZ, URZ, URZ ;  /* 0x0000003f3f3ff290 */ /* 0x000ff6000fffe03f */
[----:B------:R0:W-:Y:S01]  /*340c0*/  STL.64 [R1+0x16a0], R24 ;  /* 0x0016a01801007387 */ /* 0x0001e20000100a00 */
[----:B------:R1:W-:Y:S02]  /*340d0*/  STL.64 [R1+0x16a8], R26 ;  /* 0x0016a81a01007387 */ /* 0x0003e40000100a00 */
[----:B------:R-:W-:Y:S01]  /*340e0*/  STL.64 [R1+0x1670], R12 ;  /* 0x0016700c01007387 */ /* 0x000fe20000100a00 */
[----:B0-----:R-:W3:Y:S01]  /*340f0*/  LDL.LU.64 R24, [R1+0xee0] ;  /* 0x000ee00001187983 */ /* 0x001ee20000300a00 */
[----:B-1----:R-:W4:Y:S03]  /*34100*/  LDL.LU.64 R26, [R1+0xee8] ;  /* 0x000ee800011a7983 */ /* 0x002f260000300a00 */
        /* <DEDUP_REMOVED lines=16> */
[----:B------:R-:W-:-:S02]  /*34210*/  IMAD.MOV.U32 R4, RZ, RZ, R15 ;  /* 0x000000ffff047224 */ /* 0x000fc400078e000f */
[----:B------:R-:W-:Y:S01]  /*34220*/  IMAD.MOV.U32 R5, RZ, RZ, R14 ;  /* 0x000000ffff057224 */ /* 0x000fe200078e000e */
[----:B------:R-:W4:Y:S01]  /*34230*/  LDL.LU.64 R20, [R1+0xec0] ;  /* 0x000ec00001147983 */ /* 0x000f220000300a00 */
[----:B------:R-:W4:Y:S02]  /*34240*/  LDL.LU.64 R22, [R1+0xec8] ;  /* 0x000ec80001167983 */ /* 0x000f240000300a00 */
[----:B------:R-:W2:Y:S02]  /*34250*/  LDL.LU.64 R12, [R1+0xe80] ;  /* 0x000e8000010c7983 */ /* 0x000ea40000300a00 */
[----:B------:R-:W2:Y:S01]  /*34260*/  LDL.LU.64 R14, [R1+0xe88] ;  /* 0x000e8800010e7983 */ /* 0x000ea20000300a00 */
[----:B------:R-:W-:Y:S01]  /*34270*/  STL [R1+0x4938], R4 ;  /* 0x0049380401007387 */ /* 0x000fe20000100800 */
[----:B------:R-:W-:Y:S01]  /*34280*/  STL [R1+0x4934], R5 ;  /* 0x0049340501007387 */ /* 0x000fe20000100800 */
[C---:B---3--:R-:W-:Y:S02]  /*34290*/  HMMA.16816.F32 R8, R16.reuse, R8, R24 ;  /* 0x000000081008723c */ /* 0x048fe40000001818 */
[----:B------:R-:W3:Y:S01]  /*342a0*/  LDL.LU.64 R26, [R1+0x5bd0] ;  /* 0x005bd000011a7983 */ /* 0x000ee20000300a00 */
[----:B------:R-:W3:Y:S11]  /*342b0*/  LDL.LU.64 R24, [R1+0x5bc8] ;  /* 0x005bc80001187983 */ /* 0x000ef60000300a00 */
[----:B------:R-:W-:Y:S09]  /*342c0*/  @!UPT UIADD3 URZ, URZ, URZ, URZ ;  /* 0x0000003f3f3ff290 */ /* 0x000ff2000fffe03f */
[----:B------:R0:W-:Y:S01]  /*342d0*/  STL.64 [R1+0x1650], R8 ;  /* 0x0016500801007387 */ /* 0x0001e20000100a00 */
[----:B------:R3:W-:Y:S03]  /*342e0*/  STL.64 [R1+0x1658], R10 ;  /* 0x0016580a01007387 */ /* 0x0007e60000100a00 */
[----:B0-----:R-:W3:Y:S02]  /*342f0*/  LDL.LU.64 R8, [R1+0x5bc0] ;  /* 0x005bc00001087983 */ /* 0x001ee40000300a00 */
[----:B---3--:R-:W-:Y:S02]  /*34300*/  HMMA.16816.F32 R8, R16, R8, R24 ;  /* 0x000000081008723c */ /* 0x008fe40000001818 */
[----:B------:R-:W3:Y:S01]  /*34310*/  LDL.LU.64 R26, [R1+0x5bb8] ;  /* 0x005bb800011a7983 */ /* 0x000ee20000300a00 */
[----:B------:R-:W3:Y:S11]  /*34320*/  LDL.LU.64 R24, [R1+0x5bb0] ;  /* 0x005bb00001187983 */ /* 0x000ef60000300a00 */
[----:B------:R-:W-:Y:S09]  /*34330*/  @!UPT UIADD3 URZ, URZ, URZ, URZ ;  /* 0x0000003f3f3ff290 */ /* 0x000ff2000fffe03f */
[----:B------:R0:W-:Y:S04]  /*34340*/  STL.64 [R1+0x1630], R8 ;  /* 0x0016300801007387 */ /* 0x0001e80000100a00 */
[----:B0-----:R-:W3:Y:S01]  /*34350*/  LDL.LU.64 R8, [R1+0x5ba8] ;  /* 0x005ba80001087983 */ /* 0x001ee20000300a00 */
[----:B------:R-:W-:Y:S02]  /*34360*/  IMAD.MOV.U32 R4, RZ, RZ, R10 ;  /* 0x000000ffff047224 */ /* 0x000fe400078e000a */
[----:B------:R-:W-:-:S05]  /*34370*/  IMAD.MOV.U32 R5, RZ, RZ, R11 ;  /* 0x000000ffff057224 */ /* 0x000fca00078e000b */
[----:B------:R-:W-:Y:S01]  /*34380*/  STL [R1+0x4940], R5 ;  /* 0x0049400501007387 */ /* 0x000fe20000100800 */
[----:B------:R0:W-:Y:S02]  /*34390*/  STL [R1+0x493c], R4 ;  /* 0x00493c0401007387 */ /* 0x0001e40000100800 */
[----:B--2---:R-:W-:Y:S02]  /*343a0*/  STL.64 [R1+0x5ac8], R6 ;  /* 0x005ac80601007387 */ /* 0x004fe40000100a00 */
[----:B0-----:R-:W-:Y:S02]  /*343b0*/  IMAD.MOV.U32 R4, RZ, RZ, R0 ;  /* 0x000000ffff047224 */ /* 0x001fe400078e0000 */
[----:B------:R-:W2:Y:S01]  /*343c0*/  LDL.LU R0, [R1+0x5ba0] ;  /* 0x005ba00001007983 */ /* 0x000ea20000300800 */
[C---:B---3--:R-:W-:Y:S03]  /*343d0*/  HMMA.16816.F32 R8, R16.reuse, R8, R24 ;  /* 0x000000081008723c */ /* 0x048fe60000001818 */
[----:B------:R-:W3:Y:S01]  /*343e0*/  LDL.LU.64 R26, [R1+0x5b98] ;  /* 0x005b9800011a7983 */ /* 0x000ee20000300a00 */
[----:B------:R-:W3:Y:S11]  /*343f0*/  LDL.LU.64 R24, [R1+0x5b90] ;  /* 0x005b900001187983 */ /* 0x000ef60000300a00 */
[----:B------:R-:W-:Y:S08]  /*34400*/  @!UPT UIADD3 URZ, URZ, URZ, URZ ;  /* 0x0000003f3f3ff290 */ /* 0x000ff0000fffe03f */
[----:B------:R0:W-:Y:S01]  /*34410*/  STL.64 [R1+0x1610], R8 ;  /* 0x0016100801007387 */ /* 0x0001e20000100a00 */
[----:B------:R3:W-:Y:S03]  /*34420*/  STL.64 [R1+0x1618], R10 ;  /* 0x0016180a01007387 */ /* 0x0007e60000100a00 */
[----:B0-----:R-:W3:Y:S02]  /*34430*/  LDL.LU.64 R8, [R1+0x5b88] ;  /* 0x005b880001087983 */ /* 0x001ee40000300a00 */
[----:B---3--:R-:W-:Y:S02]  /*34440*/  HMMA.16816.F32 R8, R16, R8, R24 ;  /* 0x000000081008723c */ /* 0x008fe40000001818 */
[----:B------:R-:W3:Y:S01]  /*34450*/  LDL.LU.64 R26, [R1+0x5b80] ;  /* 0x005b8000011a7983 */ /* 0x000ee20000300a00 */
[----:B------:R-:W3:Y:S11]  /*34460*/  LDL.LU.64 R24, [R1+0x5b78] ;  /* 0x005b780001187983 */ /* 0x000ef60000300a00 */
[----:B------:R-:W-:Y:S09]  /*34470*/  @!UPT UIADD3 URZ, URZ, URZ, URZ ;  /* 0x0000003f3f3ff290 */ /* 0x000ff2000fffe03f */
[----:B------:R0:W-:Y:S01]  /*34480*/  STL.64 [R1+0x1600], R8 ;  /* 0x0016000801007387 */ /* 0x0001e20000100a00 */
[----:B------:R3:W-:Y:S03]  /*34490*/  STL.64 [R1+0x1608], R10 ;  /* 0x0016080a01007387 */ /* 0x0007e60000100a00 */
[----:B0-----:R-:W3:Y:S01]  /*344a0*/  LDL.LU.64 R8, [R1+0x5b70] ;  /* 0x005b700001087983 */ /* 0x001ee20000300a00 */
[----:B------:R-:W-:-:S07]  /*344b0*/  IMAD.MOV.U32 R5, RZ, RZ, R28 ;  /* 0x000000ffff057224 */ /* 0x000fce00078e001c */
[C---:B----4-:R-:W-:Y:S08]  /*344c0*/  HMMA.16816.F32 R4, R16.reuse, R4, R20 ;  /* 0x000000041004723c */ /* 0x050ff00000001814 */
[----:B---3--:R-:W-:Y:S01]  /*344d0*/  HMMA.16816.F32 R8, R16, R8, R24 ;  /* 0x000000081008723c */ /* 0x008fe20000001818 */
[----:B------:R-:W3:Y:S01]  /*344e0*/  LDL.LU.64 R26, [R1+0x5b68] ;  /* 0x005b6800011a7983 */ /* 0x000ee20000300a00 */
[----:B------:R-:W3:Y:S11]  /*344f0*/  LDL.LU.64 R24, [R1+0x5b60] ;  /* 0x005b600001187983 */ /* 0x000ef60000300a00 */
[----:B------:R-:W-:Y:S10]  /*34500*/  @!UPT UIADD3 URZ, URZ, URZ, URZ ;  /* 0x0000003f3f3ff290 */ /* 0x000ff4000fffe03f */
[----:B------:R-:W-:Y:S01]  /*34510*/  STL.64 [R1+0x15e0], R8 ;  /* 0x0015e00801007387 */ /* 0x000fe20000100a00 */
[----:B------:R0:W-:Y:S03]  /*34520*/  STL.64 [R1+0x15e8], R10 ;  /* 0x0015e80a01007387 */ /* 0x0001e60000100a00 */
[----:B0-----:R-:W3:Y:S01]  /*34530*/  LDL.LU.64 R10, [R1+0x5b58] ;  /* 0x005b5800010a7983 */ /* 0x001ee20000300a00 */
[----:B------:R-:W4:Y:S02]  /*34540*/  LDL.LU.64 R20, [R1+0x5b50] ;  /* 0x005b500001147983 */ /* 0x000f240000300a00 */
[----:B------:R0:W-:Y:S02]  /*34550*/  STL.64 [R1+0x15c0], R4 ;  /* 0x0015c00401007387 */ /* 0x0001e40000100a00 */
[----:B------:R1:W-:Y:S01]  /*34560*/  STL.64 [R1+0x15c8], R6 ;  /* 0x0015c80601007387 */ /* 0x0003e20000100a00 */
[----:B0-----:R-:W3:Y:S01]  /*34570*/  LDL.LU R4, [R1+0x1680] ;  /* 0x0016800001047983 */ /* 0x001ee20000300800 */
[----:B--2---:R-:W-:-:S02]  /*34580*/  IMAD.MOV.U32 R5, RZ, RZ, R0 ;  /* 0x000000ffff057224 */ /* 0x004fc400078e0000 */
[----:B------:R-:W2:Y:S02]  /*34590*/  LDL.LU R0, [R1+0x5b48] ;  /* 0x005b480001007983 */ /* 0x000ea40000300800 */
[----:B-1----:R-:W-:Y:S02]  /*345a0*/  IMAD.MOV.U32 R6, RZ, RZ, R3 ;  /* 0x000000ffff067224 */ /* 0x002fe400078e0003 */
[----:B------:R-:W-:Y:S01]  /*345b0*/  IMAD.MOV.U32 R7, RZ, RZ, R2 ;  /* 0x000000ffff077224 */ /* 0x000fe200078e0002 */
[----:B------:R-:W2:Y:S01]  /*345c0*/  LDL.LU R3, [R1+0x5b44] ;  /* 0x005b440001037983 */ /* 0x000ea20000300800 */
[----:B------:R-:W2:Y:S01]  /*345d0*/  LDL.LU R2, [R1+0x5b40] ;  /* 0x005b400001027983 */ /* 0x000ea20000300800 */
[----:B----4-:R-:W-:Y:S02]  /*345e0*/  HMMA.16816.F32 R16, R16, R20, R12 ;  /* 0x000000141010723c */ /* 0x010fe4000000180c */
[----:B------:R-:W4:Y:S01]  /*345f0*/  LDL.LU.64 R14, [R1+0x5b38] ;  /* 0x005b3800010e7983 */ /* 0x000f220000300a00 */
[----:B------:R-:W3:Y:S02]  /*34600*/  LDL.LU.64 R22, [R1+0x5b30] ;  /* 0x005b300001167983 */ /* 0x000ee40000300a00 */
[----:B------:R-:W3:Y:S11]  /*34610*/  LDL.LU.64 R20, [R1+0x5b28] ;  /* 0x005b280001147983 */ /* 0x000ef60000300a00 */
[----:B------:R-:W-:Y:S08]  /*34620*/  @!UPT UIADD3 URZ, URZ, URZ, URZ ;  /* 0x0000003f3f3ff290 */ /* 0x000ff0000fffe03f */
[----:B------:R-:W-:Y:S01]  /*34630*/  IMAD.MOV.U32 R13, RZ, RZ, R19 ;  /* 0x000000ffff0d7224 */ /* 0x000fe200078e0013 */
[----:B------:R4:W-:Y:S01]  /*34640*/  STL.64 [R1+0xf10], R16 ;  /* 0x000f101001007387 */ /* 0x0009e20000100a00 */
[----:B------:R-:W-:Y:S01]  /*34650*/  STL [R1+0xf18], R18 ;  /* 0x000f181201007387 */ /* 0x000fe20000100800 */
[----:B---3--:R-:W-:Y:S01]  /*34660*/  HMMA.16816.F32 R8, R20, R10, R24 ;  /* 0x0000000a1408723c */ /* 0x008fe20000001818 */
[----:B----4-:R-:W-:Y:S02]  /*34670*/  IMAD.MOV.U32 R16, RZ, RZ, R14 ;  /* 0x000000ffff107224 */ /* 0x010fe400078e000e */
[----:B------:R-:W3:Y:S01]  /*34680*/  LDL.LU R14, [R1+0x5b20] ;  /* 0x005b2000010e7983 */ /* 0x000ee20000300800 */
[----:B------:R-:W-:Y:S02]  /*34690*/  STL [R1+0x49e0], R13 ;  /* 0x0049e00d01007387 */ /* 0x000fe40000100800 */
[----:B------:R-:W4:Y:S02]  /*346a0*/  LDL.LU.64 R26, [R1+0x5b18] ;  /* 0x005b1800011a7983 */ /* 0x000f240000300a00 */
[----:B------:R-:W4:Y:S11]  /*346b0*/  LDL.LU.64 R24, [R1+0x5b10] ;  /* 0x005b100001187983 */ /* 0x000f360000300a00 */
[----:B------:R-:W-:Y:S04]  /*346c0*/  @!UPT UIADD3 URZ, URZ, URZ, URZ ;  /* 0x0000003f3f3ff290 */ /* 0x000fe8000fffe03f */
[----:B------:R-:W-:Y:S01]  /*346d0*/  STL.64 [R1+0xf30], R8 ;  /* 0x000f300801007387 */ /* 0x000fe20000100a00 */
[----:B------:R0:W-:Y:S03]  /*346e0*/  STL.64 [R1+0xf38], R10 ;  /* 0x000f380a01007387 */ /* 0x0001e60000100a00 */
[----:B0-----:R-:W3:Y:S01]  /*346f0*/  LDL.LU.64 R10, [R1+0x5b08] ;  /* 0x005b0800010a7983 */ /* 0x001ee20000300a00 */
[----:B--2---:R-:W-:Y:S02]  /*34700*/  IMAD.MOV.U32 R17, RZ, RZ, R3 ;  /* 0x000000ffff117224 */ /* 0x004fe400078e0003 */
[----:B------:R-:W-:Y:S02]  /*34710*/  IMAD.MOV.U32 R18, RZ, RZ, R2 ;  /* 0x000000ffff127224 */ /* 0x000fe400078e0002 */
[----:B------:R-:W-:-:S07]  /*34720*/  IMAD.MOV.U32 R19, RZ, RZ, R0 ;  /* 0x000000ffff137224 */ /* 0x000fce00078e0000 */
[----:B---3--:R-:W-:Y:S01]  /*34730*/  HMMA.16816.F32 R16, R20, R10, R16 ;  /* 0x0000000a1410723c */ /* 0x008fe20000001810 */
[----:B------:R-:W-:Y:S02]  /*34740*/  IMAD.MOV.U32 R28, RZ, RZ, R10 ;  /* 0x000000ffff1c7224 */ /* 0x000fe400078e000a */
[----:B------:R-:W-:Y:S02]  /*34750*/  IMAD.MOV.U32 R13, RZ, RZ, R11 ;  /* 0x000000ffff0d7224 */ /* 0x000fe400078e000b */
[----:B------:R-:W4:Y:S11]  /*34760*/  LDL.LU.64 R10, [R1+0x5b00] ;  /* 0x005b0000010a7983 */ /* 0x000f360000300a00 */
[----:B------:R-:W-:Y:S07]  /*34770*/  @!UPT UIADD3 URZ, URZ, URZ, URZ ;  /* 0x0000003f3f3ff290 */ /* 0x000fee000fffe03f */
[----:B------:R-:W-:Y:S01]  /*34780*/  STL.64 [R1+0xf70], R16 ;  /* 0x000f701001007387 */ /* 0x000fe20000100a00 */
[----:B------:R4:W-:Y:S02]  /*34790*/  STL [R1+0xf78], R18 ;  /* 0x000f781201007387 */ /* 0x0009e40000100800 */
[----:B------:R-:W-:-:S05]  /*347a0*/  IMAD.MOV.U32 R0, RZ, RZ, R19 ;  /* 0x000000ffff007224 */ /* 0x000fca00078e0013 */
[----:B------:R0:W-:Y:S01]  /*347b0*/  STL [R1+0x4930], R0 ;  /* 0x0049300001007387 */ /* 0x0001e20000100800 */
[----:B----4-:R-:W-:Y:S01]  /*347c0*/  HMMA.16816.F32 R16, R20, R10, R24 ;  /* 0x0000000a1410723c */ /* 0x010fe20000001818 */
[----:B0-----:R-:W-:-:S06]  /*347d0*/  IMAD.MOV.U32 R0, RZ, RZ, R11 ;  /* 0x000000ffff007224 */ /* 0x001fcc00078e000b */
[----:B------:R-:W-:Y:S02]  /*347e0*/  IMAD.MOV.U32 R24, RZ, RZ, R10 ;  /* 0x000000ffff187224 */ /* 0x000fe400078e000a */
[----:B------:R-:W2:Y:S11]  /*347f0*/  LDL.LU.64 R10, [R1+0x5af8] ;  /* 0x005af800010a7983 */ /* 0x000eb60000300a00 */
[----:B------:R-:W-:Y:S03]  /*34800*/  @!UPT UIADD3 URZ, URZ, URZ, URZ ;  /* 0x0000003f3f3ff290 */ /* 0x000fe6000fffe03f */
[----:B------:R-:W-:Y:S01]  /*34810*/  STL.64 [R1+0xfa0], R16 ;  /* 0x000fa01001007387 */ /* 0x000fe20000100a00 */
[----:B------:R0:W-:Y:S02]  /*34820*/  STL [R1+0x5a18], R24 ;  /* 0x005a181801007387 */ /* 0x0001e40000100800 */
[----:B0-----:R-:W-:Y:S02]  /*34830*/  IMAD.MOV.U32 R24, RZ, RZ, R15 ;  /* 0x000000ffff187224 */ /* 0x001fe400078e000f */
[----:B------:R-:W3:Y:S01]  /*34840*/  LDL.LU R15, [R1+0x5af0] ;  /* 0x005af000010f7983 */ /* 0x000ee20000300800 */
[----:B------:R-:W4:Y:S02]  /*34850*/  LDL.LU R25, [R1+0x1504] ;  /* 0x0015040001197983 */ /* 0x000f240000300800 */
[----:B--2---:R-:W-:Y:S02]  /*34860*/  IMAD.MOV.U32 R26, RZ, RZ, R10 ;  /* 0x000000ffff1a7224 */ /* 0x004fe400078e000a */
[----:B------:R-:W-:Y:S01]  /*34870*/  IMAD.MOV.U32 R27, RZ, RZ, R11 ;  /* 0x000000ffff1b7224 */ /* 0x000fe200078e000b */
[----:B------:R-:W2:Y:S01]  /*34880*/  LDL.LU R10, [R1+0x5aec] ;  /* 0x005aec00010a7983 */ /* 0x000ea20000300800 */
[----:B------:R-:W2:Y:S03]  /*34890*/  LDL.LU R11, [R1+0x5ae8] ;  /* 0x005ae800010b7983 */ /* 0x000ea60000300800 */
[----:B------:R0:W-:Y:S02]  /*348a0*/  STL.64 [R1+0x5a28], R26 ;  /* 0x005a281a01007387 */ /* 0x0001e40000100a00 */
[----:B0-----:R-:W-:-:S02]  /*348b0*/  IMAD.MOV.U32 R26, RZ, RZ, R14 ;  /* 0x000000ffff1a7224 */ /* 0x001fc400078e000e */
[----:B---3--:R-:W-:Y:S01]  /*348c0*/  IMAD.MOV.U32 R27, RZ, RZ, R15 ;  /* 0x000000ffff1b7224 */ /* 0x008fe200078e000f */
[----:B----4-:R-:W-:Y:S01]  /*348d0*/  STL.64 [R1+0x5a20], R24 ;  /* 0x005a201801007387 */ /* 0x010fe20000100a00 */
[----:B------:R-:W3:Y:S02]  /*348e0*/  LDL.LU R14, [R1+0x5ae4] ;  /* 0x005ae400010e7983 */ /* 0x000ee40000300800 */
[----:B------:R-:W3:Y:S01]  /*348f0*/  LDL.LU R15, [R1+0x5ae0] ;  /* 0x005ae000010f7983 */ /* 0x000ee20000300800 */
[----:B------:R0:W-:Y:S04]  /*34900*/  STL.64 [R1+0x5a38], R26 ;  /* 0x005a381a01007387 */ /* 0x0001e80000100a00 */
[----:B0-----:R-:W4:Y:S04]  /*34910*/  LDL R26, [R1+0x118] ;  /* 0x00011800011a7983 */ /* 0x001f280000100800 */
[----:B------:R-:W4:Y:S01]  /*34920*/  LDL R27, [R1+0x11c] ;  /* 0x00011c00011b7983 */ /* 0x000f220000100800 */
[----:B------:R-:W-:-:S02]  /*34930*/  IMAD.MOV.U32 R2, RZ, RZ, R19 ;  /* 0x000000ffff027224 */ /* 0x000fc400078e0013 */
[----:B------:R-:W-:Y:S01]  /*34940*/  IMAD.MOV.U32 R3, RZ, RZ, R18 ;  /* 0x000000ffff037224 */ /* 0x000fe200078e0012 */
[----:B----4-:R0:W-:Y:S04]  /*34950*/  STL.64 [R1+0x5a50], R26 ;  /* 0x005a501a01007387 */ /* 0x0101e80000100a00 */
[----:B0-----:R-:W4:Y:S01]  /*34960*/  LDL.64 R26, [R1+0x128] ;  /* 0x00012800011a7983 */ /* 0x001f220000100a00 */
[----:B---3--:R-:W-:Y:S03]  /*34970*/  HMMA.16816.F32 R4, R20, R14, R4 ;  /* 0x0000000e1404723c */ /* 0x008fe60000001804 */
[----:B----4-:R0:W-:Y:S01]  /*34980*/  STL.64 [R1+0x5a68], R26 ;  /* 0x005a681a01007387 */ /* 0x0101e20000100a00 */
[----:B------:R-:W-:Y:S02]  /*34990*/  STL [R1+0x4948], R2 ;  /* 0x0049480201007387 */ /* 0x000fe40000100800 */
[----:B------:R-:W-:Y:S01]  /*349a0*/  STL [R1+0x4944], R3 ;  /* 0x0049440301007387 */ /* 0x000fe20000100800 */
[----:B0-----:R-:W3:Y:S11]  /*349b0*/  LDL R26, [R1+0x138] ;  /* 0x00013800011a7983 */ /* 0x001ef60000100800 */
[----:B------:R-:W-:Y:S05]  /*349c0*/  @!UPT UIADD3 URZ, URZ, URZ, URZ ;  /* 0x0000003f3f3ff290 */ /* 0x000fea000fffe03f */
[----:B------:R-:W-:Y:S02]  /*349d0*/  STL.64 [R1+0xfb0], R4 ;  /* 0x000fb00401007387 */ /* 0x000fe40000100a00 */
[----:B------:R-:W-:Y:S02]  /*349e0*/  STL.64 [R1+0xfb8], R6 ;  /* 0x000fb80601007387 */ /* 0x000fe40000100a00 */
[----:B------:R-:W3:Y:S02]  /*349f0*/  LDL R27, [R1+0x13c] ;  /* 0x00013c00011b7983 */ /* 0x000ee40000100800 */
[----:B---3--:R0:W-:Y:S04]  /*34a00*/  STL.64 [R1+0x5a80], R26 ;  /* 0x005a801a01007387 */ /* 0x0081e80000100a00 */
[----:B0-----:R-:W3:Y:S04]  /*34a10*/  LDL.64 R26, [R1+0x148] ;  /* 0x00014800011a7983 */ /* 0x001ee80000100a00 */
[----:B---3--:R-:W-:Y:S01]  /*34a20*/  STL.64 [R1+0x5a98], R26 ;  /* 0x005a981a01007387 */ /* 0x008fe20000100a00 */
[----:B------:R-:W-:Y:S02]  /*34a30*/  STL.64 [R1+0x5a60], R14 ;  /* 0x005a600e01007387 */ /* 0x000fe40000100a00 */
[----:B------:R0:W-:Y:S02]  /*34a40*/  STL [R1+0x5a58], R13 ;  /* 0x005a580d01007387 */ /* 0x0001e40000100800 */
[----:B------:R-:W3:Y:S01]  /*34a50*/  LDL.LU R12, [R1+0x1570] ;  /* 0x00157000010c7983 */ /* 0x000ee20000300800 */
[----:B0-----:R-:W3:Y:S01]  /*34a60*/  LDL.LU R13, [R1+0x1574] ;  /* 0x00157400010d7983 */ /* 0x001ee20000300800 */
[----:B------:R-:W4:Y:S02]  /*34a70*/  LDL.LU R14, [R1+0x1578] ;  /* 0x00157800010e7983 */ /* 0x000f240000300800 */
[----:B------:R-:W4:Y:S02]  /*34a80*/  LDL.LU R15, [R1+0x157c] ;  /* 0x00157c00010f7983 */ /* 0x000f240000300800 */
        /* <DEDUP_REMOVED lines=8> */
[----:B------:R-:W2:Y:S01]  /*34b10*/  LDL R26, [R1+0x158] ;  /* 0x00015800011a7983 */ /* 0x000ea20000100800 */
[----:B------:R-:W2:Y:S04]  /*34b20*/  LDL R27, [R1+0x15c] ;  /* 0x00015c00011b7983 */ /* 0x000ea80000100800 */
[----:B--2---:R-:W-:Y:S01]  /*34b30*/  STL.64 [R1+0x5ab0], R26 ;  /* 0x005ab01a01007387 */ /* 0x004fe20000100a00 */
[----:B----4-:R-:W-:Y:S02]  /*34b40*/  STL.64 [R1+0x5a78], R14 ;  /* 0x005a780e01007387 */ /* 0x010fe40000100a00 */
[----:B---3--:R0:W-:Y:S02]  /*34b50*/  STL.64 [R1+0x5a70], R12 ;  /* 0x005a700c01007387 */ /* 0x0081e40000100a00 */
[----:B0-----:R-:W2:Y:S01]  /*34b60*/  LDL.LU R12, [R1+0x15a0] ;  /* 0x0015a000010c7983 */ /* 0x001ea20000300800 */
[----:B------:R-:W2:Y:S02]  /*34b70*/  LDL.LU R13, [R1+0x15a4] ;  /* 0x0015a400010d7983 */ /* 0x000ea40000300800 */
[----:B------:R-:W-:-:S02]  /*34b80*/  IMAD.MOV.U32 R14, RZ, RZ, R11 ;  /* 0x000000ffff0e7224 */ /* 0x000fc400078e000b */
[----:B------:R-:W-:Y:S01]  /*34b90*/  IMAD.MOV.U32 R15, RZ, RZ, R10 ;  /* 0x000000ffff0f7224 */ /* 0x000fe200078e000a */
[----:B------:R-:W3:Y:S01]  /*34ba0*/  LDL.LU R11, [R1+0x5adc] ;  /* 0x005adc00010b7983 */ /* 0x000ee20000300800 */
[----:B------:R-:W4:Y:S02]  /*34bb0*/  LDL.LU R10, [R1+0x5ad8] ;  /* 0x005ad800010a7983 */ /* 0x000f240000300800 */
[----:B------:R-:W3:Y:S02]  /*34bc0*/  LDL R26, [R1+0x38] ;  /* 0x00003800011a7983 */ /* 0x000ee40000100800 */
[----:B------:R-:W3:Y:S01]  /*34bd0*/  LDL R27, [R1+0x3c] ;  /* 0x00003c00011b7983 */ /* 0x000ee20000100800 */
[----:B------:R-:W-:Y:S04]  /*34be0*/  STL.64 [R1+0x5a90], R14 ;  /* 0x005a900e01007387 */ /* 0x000fe80000100a00 */
[----:B--2---:R0:W-:Y:S04]  /*34bf0*/  STL.64 [R1+0x5a88], R12 ;  /* 0x005a880c01007387 */ /* 0x0041e80000100a00 */
[----:B0-----:R-:W2:Y:S01]  /*34c00*/  LDL.LU R12, [R1+0x15d0] ;  /* 0x0015d000010c7983 */ /* 0x001ea20000300800 */
[----:B------:R-:W2:Y:S02]  /*34c10*/  LDL.LU R13, [R1+0x15d4] ;  /* 0x0015d400010d7983 */ /* 0x000ea40000300800 */
[----:B------:R-:W2:Y:S02]  /*34c20*/  LDL.LU R14, [R1+0x15d8] ;  /* 0x0015d800010e7983 */ /* 0x000ea40000300800 */
[----:B------:R-:W2:Y:S02]  /*34c30*/  LDL.LU R15, [R1+0x15dc] ;  /* 0x0015dc00010f7983 */ /* 0x000ea40000300800 */
[----:B--2---:R4:W-:Y:S01]  /*34c40*/  STL.64 [R1+0x5aa8], R14 ;  /* 0x005aa80e01007387 */ /* 0x0049e20000100a00 */
[----:B------:R0:W-:Y:S02]  /*34c50*/  STL.64 [R1+0x5aa0], R12 ;  /* 0x005aa00c01007387 */ /* 0x0001e40000100a00 */
[----:B----4-:R-:W-:Y:S01]  /*34c60*/  IMAD.MOV.U32 R14, RZ, RZ, R10 ;  /* 0x000000ffff0e7224 */ /* 0x010fe200078e000a */
[----:B0-----:R-:W2:Y:S01]  /*34c70*/  LDL.LU R12, [R1+0x1620] ;  /* 0x00162000010c7983 */ /* 0x001ea20000300800 */
[----:B------:R-:W2:Y:S02]  /*34c80*/  LDL.LU R13, [R1+0x1624] ;  /* 0x00162400010d7983 */ /* 0x000ea40000300800 */
[----:B------:R-:W4:Y:S02]  /*34c90*/  LDL.LU R10, [R1+0x5ad4] ;  /* 0x005ad400010a7983 */ /* 0x000f240000300800 */
[----:B---3--:R-:W-:-:S02]  /*34ca0*/  IMAD.MOV.U32 R15, RZ, RZ, R11 ;  /* 0x000000ffff0f7224 */ /* 0x008fc400078e000b */
[----:B------:R-:W4:Y:S03]  /*34cb0*/  LDL.LU R11, [R1+0x5ad0] ;  /* 0x005ad000010b7983 */ /* 0x000f260000300800 */
[----:B------:R-:W-:Y:S01]  /*34cc0*/  STL.64 [R1+0x5ac0], R14 ;  /* 0x005ac00e01007387 */ /* 0x000fe20000100a00 */
[C---:B----4-:R-:W-:Y:S01]  /*34cd0*/  HMMA.16816.F32 R4, R20.reuse, R10, R4 ;  /* 0x0000000a1404723c */ /* 0x050fe20000001804 */
[----:B--2---:R0:W-:Y:S04]  /*34ce0*/  STL.64 [R1+0x5ab8], R12 ;  /* 0x005ab80c01007387 */ /* 0x0041e80000100a00 */
[----:B0-----:R-:W2:Y:S01]  /*34cf0*/  LDL.LU R12, [R1+0x1690] ;  /* 0x00169000010c7983 */ /* 0x001ea20000300800 */
[----:B------:R-:W2:Y:S02]  /*34d00*/  LDL.LU R13, [R1+0x1694] ;  /* 0x00169400010d7983 */ /* 0x000ea40000300800 */
[----:B------:R-:W2:Y:S02]  /*34d10*/  LDL.LU R14, [R1+0x1698] ;  /* 0x00169800010e7983 */ /* 0x000ea40000300800 */
[----:B------:R-:W2:Y:S11]  /*34d20*/  LDL.LU R15, [R1+0x169c] ;  /* 0x00169c00010f7983 */ /* 0x000eb60000300800 */
[----:B------:R-:W-:Y:S02]  /*34d30*/  @!UPT UIADD3 URZ, URZ, URZ, URZ ;  /* 0x0000003f3f3ff290 */ /* 0x000fe4000fffe03f */
[----:B------:R-:W-:Y:S01]  /*34d40*/  STL.64 [R1+0xfc0], R4 ;  /* 0x000fc00401007387 */ /* 0x000fe20000100a00 */
[----:B------:R0:W-:Y:S03]  /*34d50*/  STL.64 [R1+0xfc8], R6 ;  /* 0x000fc80601007387 */ /* 0x0001e60000100a00 */
[----:B0-----:R-:W3:Y:S02]  /*34d60*/  LDL.LU.64 R6, [R1+0x5ac8] ;  /* 0x005ac80001067983 */ /* 0x001ee40000300a00 */
[C---:B---3--:R-:W-:Y:S11]  /*34d70*/  HMMA.16816.F32 R16, R20.reuse, R6, R16 ;  /* 0x000000061410723c */ /* 0x048ff60000001810 */
[----:B------:R-:W-:Y:S11]  /*34d80*/  @!UPT UIADD3 URZ, URZ, URZ, URZ ;  /* 0x0000003f3f3ff290 */ /* 0x000ff6000fffe03f */
[----:B------:R-:W-:Y:S01]  /*34d90*/  @!UPT UIADD3 URZ, URZ, URZ, URZ ;  /* 0x0000003f3f3ff290 */ /* 0x000fe2000fffe03f */
[----:B------:R-:W-:Y:S01]  /*34da0*/  STL.64 [R1+0xfe0], R16 ;  /* 0x000fe01001007387 */ /* 0x000fe20000100a00 */
[----:B------:R-:W-:Y:S02]  /*34db0*/  STL.64 [R1+0xfe8], R18 ;  /* 0x000fe81201007387 */ /* 0x000fe40000100a00 */
[----:B------:R-:W0:Y:S02]  /*34dc0*/  LDSM.16.MT88.4 R16, [R29+0x4100] ;  /* 0x004100001d10783b */ /* 0x000e240000004200 */
[----:B0-----:R0:W-:Y:S02]  /*34dd0*/  STL.64 [R1+0x58b8], R18 ;  /* 0x0058b81201007387 */ /* 0x0011e40000100a00 */
[----:B------:R-:W-:Y:S02]  /*34de0*/  STL.64 [R1+0x58b0], R16 ;  /* 0x0058b01001007387 */ /* 0x000fe40000100a00 */
[----:B0-----:R-:W3:Y:S04]  /*34df0*/  LDL R18, [R1+0xd8] ;  /* 0x0000d80001127983 */ /* 0x001ee80000100800 */
[----:B------:R-:W3:Y:S04]  /*34e00*/  LDL R19, [R1+0xdc] ;  /* 0x0000dc0001137983 */ /* 0x000ee80000100800 */
[----:B---3--:R0:W-:Y:S04]  /*34e10*/  STL.64 [R1+0x5a10], R18 ;  /* 0x005a101201007387 */ /* 0x0081e80000100a00 */
[----:B0-----:R-:W3:Y:S01]  /*34e20*/  LDL.64 R18, [R1+0xf8] ;  /* 0x0000f80001127983 */ /* 0x001ee20000100a00 */
[C---:B--2---:R-:W-:Y:S03]  /*34e30*/  HMMA.16816.F32 R24, R20.reuse, R26, R12 ;  /* 0x0000001a1418723c */ /* 0x044fe6000000180c */
[----:B---3--:R0:W-:Y:S01]  /*34e40*/  STL.64 [R1+0x5a30], R18 ;  /* 0x005a301201007387 */ /* 0x0081e20000100a00 */
[----:B------:R-:W2:Y:S02]  /*34e50*/  LDL.LU R16, [R1+0x1520] ;  /* 0x0015200001107983 */ /* 0x000ea40000300800 */
[----:B------:R-:W2:Y:S01]  /*34e60*/  LDL.LU R17, [R1+0x1524] ;  /* 0x0015240001117983 */ /* 0x000ea20000300800 */
[----:B0-----:R-:W3:Y:S01]  /*34e70*/  LDL.LU R18, [R1+0x1528] ;  /* 0x0015280001127983 */ /* 0x001ee20000300800 */
[----:B------:R-:W3:Y:S03]  /*34e80*/  LDL.LU R19, [R1+0x152c] ;  /* 0x00152c0001137983 */ /* 0x000ee60000300800 */
[----:B---3--:R-:W-:Y:S01]  /*34e90*/  STL.64 [R1+0x5a48], R18 ;  /* 0x005a481201007387 */ /* 0x008fe20000100a00 */
[----:B--2---:R0:W-:Y:S03]  /*34ea0*/  STL.64 [R1+0x5a40], R16 ;  /* 0x005a401001007387 */ /* 0x0041e60000100a00 */
[----:B0-----:R-:W2:Y:S01]  /*34eb0*/  LDL.LU R16, [R1+0x1530] ;  /* 0x0015300001107983 */ /* 0x001ea20000300800 */
[----:B------:R-:W2:Y:S02]  /*34ec0*/  LDL.LU R17, [R1+0x1534] ;  /* 0x0015340001117983 */ /* 0x000ea40000300800 */
[----:B------:R-:W2:Y:S02]  /*34ed0*/  LDL.LU R18, [R1+0x1538] ;  /* 0x0015380001127983 */ /* 0x000ea40000300800 */
[----:B------:R-:W2:Y:S01]  /*34ee0*/  LDL.LU R19, [R1+0x153c] ;  /* 0x00153c0001137983 */ /* 0x000ea20000300800 */
[----:B------:R-:W3:Y:S01]  /*34ef0*/  LDL.LU.64 R14, [R1+0x5ac0] ;  /* 0x005ac000010e7983 */ /* 0x000ee20000300a00 */
[----:B------:R-:W3:Y:S02]  /*34f00*/  LDL.LU.64 R12, [R1+0x5ab8] ;  /* 0x005ab800010c7983 */ /* 0x000ee40000300a00 */
[----:B------:R-:W-:Y:S02]  /*34f10*/  STL.64 [R1+0x1590], R24 ;  /* 0x0015901801007387 */ /* 0x000fe40000100a00 */
[----:B------:R0:W-:Y:S02]  /*34f20*/  STL.64 [R1+0x1598], R26 ;  /* 0x0015981a01007387 */ /* 0x0001e40000100a00 */
[----:B0-----:R-:W3:Y:S02]  /*34f30*/  LDL.LU.64 R26, [R1+0x5ab0] ;  /* 0x005ab000011a7983 */ /* 0x001ee40000300a00 */
[C---:B---3--:R-:W-:Y:S02]  /*34f40*/  HMMA.16816.F32 R24, R20.reuse, R26, R12 ;  /* 0x0000001a1418723c */ /* 0x048fe4000000180c */
[----:B------:R-:W3:Y:S01]  /*34f50*/  LDL.LU.64 R14, [R1+0x5aa8] ;  /* 0x005aa800010e7983 */ /* 0x000ee20000300a00 */
[----:B------:R-:W3:Y:S11]  /*34f60*/  LDL.LU.64 R12, [R1+0x5aa0] ;  /* 0x005aa000010c7983 */ /* 0x000ef60000300a00 */
[----:B------:R-:W-:Y:S09]  /*34f70*/  @!UPT UIADD3 URZ, URZ, URZ, URZ ;  /* 0x0000003f3f3ff290 */ /* 0x000ff2000fffe03f */
[----:B------:R-:W-:Y:S01]  /*34f80*/  STL.64 [R1+0x1580], R24 ;  /* 0x0015801801007387 */ /* 0x000fe20000100a00 */
[----:B------:R0:W-:Y:S03]  /*34f90*/  STL.64 [R1+0x1588], R26 ;  /* 0x0015881a01007387 */ /* 0x0001e60000100a00 */
[----:B0-----:R-:W3:Y:S02]  /*34fa0*/  LDL.LU.64 R26, [R1+0x5a98] ;  /* 0x005a9800011a7983 */ /* 0x001ee40000300a00 */
        /* <DEDUP_REMOVED lines=9> */
[C---:B---3--:R-:W-:Y:S01]  /*35040*/  HMMA.16816.F32 R24, R20.reuse, R26, R12 ;  /* 0x0000001a1418723c */ /* 0x048fe2000000180c */
[----:B------:R-:W3:Y:S01]  /*35050*/  LDL.LU.64 R14, [R1+0x5a78] ;  /* 0x005a7800010e7983 */ /* 0x000ee20000300a00 */
[----:B------:R-:W3:Y:S11]  /*35060*/  LDL.LU.64 R12, [R1+0x5a70] ;  /* 0x005a7000010c7983 */ /* 0x000ef60000300a00 */
[----:B------:R-:W-:Y:S10]  /*35070*/  @!UPT UIADD3 URZ, URZ, URZ, URZ ;  /* 0x0000003f3f3ff290 */ /* 0x000ff4000fffe03f */
[----:B------:R-:W-:Y:S01]  /*35080*/  STL.64 [R1+0x1550], R24 ;  /* 0x0015501801007387 */ /* 0x000fe20000100a00 */
[----:B------:R0:W-:Y:S03]  /*35090*/  STL.64 [R1+0x1558], R26 ;  /* 0x0015581a01007387 */ /* 0x0001e60000100a00 */
[----:B0-----:R-:W3:Y:S02]  /*350a0*/  LDL.LU.64 R26, [R1+0x5a68] ;  /* 0x005a6800011a7983 */ /* 0x001ee40000300a00 */
[C---:B---3--:R-:W-:Y:S01]  /*350b0*/  HMMA.16816.F32 R12, R20.reuse, R26, R12 ;  /* 0x0000001a140c723c */ /* 0x048fe2000000180c */
[----:B------:R-:W-:Y:S11]  /*350c0*/  IMAD.MOV.U32 R9, RZ, RZ, R27 ;  /* 0x000000ffff097224 */ /* 0x000ff600078e001b */
[----:B------:R-:W-:Y:S11]  /*350d0*/  @!UPT UIADD3 URZ, URZ, URZ, URZ ;  /* 0x0000003f3f3ff290 */ /* 0x000ff6000fffe03f */
[----:B------:R0:W-:Y:S01]  /*350e0*/  STL.64 [R1+0x1540], R12 ;  /* 0x0015400c01007387 */ /* 0x0001e20000100a00 */
[----:B------:R1:W-:Y:S02]  /*350f0*/  STL.64 [R1+0x1548], R14 ;  /* 0x0015480e01007387 */ /* 0x0003e40000100a00 */
[----:B0-----:R-:W-:Y:S01]  /*35100*/  IMAD.MOV.U32 R12, RZ, RZ, R26 ;  /* 0x000000ffff0c7224 */ /* 0x001fe200078e001a */
[----:B-1----:R-:W3:Y:S01]  /*35110*/  LDL.LU.64 R14, [R1+0x5a60] ;  /* 0x005a6000010e7983 */ /* 0x002ee20000300a00 */
[----:B------:R-:W4:Y:S02]  /*35120*/  LDL.LU R13, [R1+0x5a58] ;  /* 0x005a5800010d7983 */ /* 0x000f240000300800 */
[----:B------:R-:W2:Y:S02]  /*35130*/  LDL.LU.64 R26, [R1+0x5a50] ;  /* 0x005a5000011a7983 */ /* 0x000ea40000300a00 */
[C---:B--2---:R-:W-:Y:S01]  /*35140*/  HMMA.16816.F32 R24, R20.reuse, R26, R16 ;  /* 0x0000001a1418723c */ /* 0x044fe20000001810 */
[----:B---3--:R-:W-:Y:S01]  /*35150*/  STL.64 [R1+0x5a08], R14 ;  /* 0x005a080e01007387 */ /* 0x008fe20000100a00 */
[----:B------:R-:W-:Y:S02]  /*35160*/  STL [R1+0x5a00], R12 ;  /* 0x005a000c01007387 */ /* 0x000fe40000100800 */
[----:B------:R-:W2:Y:S02]  /*35170*/  LDL.LU.64 R18, [R1+0x5a48] ;  /* 0x005a480001127983 */ /* 0x000ea40000300a00 */
[----:B------:R-:W2:Y:S11]  /*35180*/  LDL.LU.64 R16, [R1+0x5a40] ;  /* 0x005a400001107983 */ /* 0x000eb60000300a00 */
[----:B------:R-:W-:Y:S06]  /*35190*/  @!UPT UIADD3 URZ, URZ, URZ, URZ ;  /* 0x0000003f3f3ff290 */ /* 0x000fec000fffe03f */
[----:B------:R-:W-:Y:S01]  /*351a0*/  STL.64 [R1+0x1530], R24 ;  /* 0x0015301801007387 */ /* 0x000fe20000100a00 */
[----:B------:R0:W-:Y:S03]  /*351b0*/  STL.64 [R1+0x1538], R26 ;  /* 0x0015381a01007387 */ /* 0x0001e60000100a00 */
[----:B0-----:R-:W2:Y:S02]  /*351c0*/  LDL.LU.64 R26, [R1+0x5a38] ;  /* 0x005a3800011a7983 */ /* 0x001ea40000300a00 */
[C---:B--2---:R-:W-:Y:S02]  /*351d0*/  HMMA.16816.F32 R24, R20.reuse, R26, R16 ;  /* 0x0000001a1418723c */ /* 0x044fe40000001810 */
[----:B------:R-:W2:Y:S11]  /*351e0*/  LDL.LU.64 R18, [R1+0x5a30] ;  /* 0x005a300001127983 */ /* 0x000eb60000300a00 */
[----:B------:R-:W-:Y:S10]  /*351f0*/  @!UPT UIADD3 URZ, URZ, URZ, URZ ;  /* 0x0000003f3f3ff290 */ /* 0x000ff4000fffe03f */
[----:B------:R-:W-:Y:S01]  /*35200*/  STL.64 [R1+0x1520], R24 ;  /* 0x0015201801007387 */ /* 0x000fe20000100a00 */
[----:B------:R0:W-:Y:S03]  /*35210*/  STL.64 [R1+0x1528], R26 ;  /* 0x0015281a01007387 */ /* 0x0001e60000100a00 */
[----:B0-----:R-:W3:Y:S01]  /*35220*/  LDL.LU.64 R26, [R1+0x5a28] ;  /* 0x005a2800011a7983 */ /* 0x001ee20000300a00 */
[----:B------:R-:W3:Y:S02]  /*35230*/  LDL.LU.64 R24, [R1+0x5a20] ;  /* 0x005a200001187983 */ /* 0x000ee40000300a00 */
[----:B--2---:R-:W-:Y:S01]  /*35240*/  IMAD.MOV.U32 R8, RZ, RZ, R18 ;  /* 0x000000ffff087224 */ /* 0x004fe200078e0012 */
[----:B---3--:R-:W-:Y:S11]  /*35250*/  HMMA.16816.F32 R24, R20, R18, R24 ;  /* 0x000000121418723c */ /* 0x008ff60000001818 */
[----:B------:R-:W-:Y:S11]  /*35260*/  @!UPT UIADD3 URZ, URZ, URZ, URZ ;  /* 0x0000003f3f3ff290 */ /* 0x000ff6000fffe03f */
[----:B------:R-:W-:Y:S01]  /*35270*/  @!UPT UIADD3 URZ, URZ, URZ, URZ ;  /* 0x0000003f3f3ff290 */ /* 0x000fe2000fffe03f */
[----:B------:R0:W-:Y:S01]  /*35280*/  STL.64 [R1+0x1510], R24 ;  /* 0x0015101801007387 */ /* 0x0001e20000100a00 */
[----:B------:R-:W-:Y:S03]  /*35290*/  STL.64 [R1+0x1518], R26 ;  /* 0x0015181a01007387 */ /* 0x000fe60000100a00 */
[----:B0-----:R-:W2:Y:S01]  /*352a0*/  LDL.LU R24, [R1+0x5a18] ;  /* 0x005a180001187983 */ /* 0x001ea20000300800 */
[----:B------:R-:W-:Y:S02]  /*352b0*/  STL.64 [R1+0x5998], R10 ;  /* 0x0059980a01007387 */ /* 0x000fe40000100a00 */
[----:B------:R0:W-:Y:S02]  /*352c0*/  STL.64 [R1+0x5990], R8 ;  /* 0x0059900801007387 */ /* 0x0001e40000100a00 */
[----:B0-----:R-:W3:Y:S01]  /*352d0*/  LDL.LU R8, [R1+0xf90] ;  /* 0x000f900001087983 */ /* 0x001ee20000300800 */
[----:B------:R-:W3:Y:S02]  /*352e0*/  LDL.LU R9, [R1+0xf94] ;  /* 0x000f940001097983 */ /* 0x000ee40000300800 */
[----:B------:R-:W2:Y:S02]  /*352f0*/  LDL.LU R10, [R1+0xf98] ;  /* 0x000f9800010a7983 */ /* 0x000ea40000300800 */
[----:B------:R-:W2:Y:S02]  /*35300*/  LDL.LU R11, [R1+0xf9c] ;  /* 0x000f9c00010b7983 */ /* 0x000ea40000300800 */
[----:B------:R-:W-:Y:S01]  /*35310*/  IMAD.MOV.U32 R5, RZ, RZ, R19 ;  /* 0x000000ffff057224 */ /* 0x000fe200078e0013 */
[----:B--2---:R0:W-:Y:S01]  /*35320*/  STL.64 [R1+0x59a8], R10 ;  /* 0x0059a80a01007387 */ /* 0x0041e20000100a00 */
[----:B---3--:R-:W-:Y:S02]  /*35330*/  STL.64 [R1+0x59a0], R8 ;  /* 0x0059a00801007387 */ /* 0x008fe40000100a00 */
[----:B------:R-:W2:Y:S02]  /*35340*/  LDL.LU R16, [R1+0x14f0] ;  /* 0x0014f00001107983 */ /* 0x000ea40000300800 */
[----:B------:R-:W2:Y:S01]  /*35350*/  LDL.LU R17, [R1+0x14f4] ;  /* 0x0014f40001117983 */ /* 0x000ea20000300800 */
[----:B------:R-:W2:Y:S01]  /*35360*/  LDL.LU R18, [R1+0x14f8] ;  /* 0x0014f80001127983 */ /* 0x000ea20000300800 */
[----:B------:R-:W2:Y:S02]  /*35370*/  LDL.LU R19, [R1+0x14fc] ;  /* 0x0014fc0001137983 */ /* 0x000ea40000300800 */
[----:B------:R-:W2:Y:S02]  /*35380*/  LDL.64 R14, [R1+0xe8] ;  /* 0x0000e800010e7983 */ /* 0x000ea40000100a00 */
[----:B0-----:R-:W-:-:S02]  /*35390*/  IMAD.MOV.U32 R10, RZ, RZ, R24 ;  /* 0x000000ffff0a7224 */ /* 0x001fc400078e0018 */
[----:B------:R-:W-:Y:S01]  /*353a0*/  IMAD.MOV.U32 R11, RZ, RZ, R0 ;  /* 0x000000ffff0b7224 */ /* 0x000fe200078e0000 */
[----:B------:R-:W3:Y:S01]  /*353b0*/  LDL.LU R24, [R1+0x14b0] ;  /* 0x0014b00001187983 */ /* 0x000ee20000300800 */
[----:B------:R-:W3:Y:S02]  /*353c0*/  LDL.LU R25, [R1+0x14b4] ;  /* 0x0014b40001197983 */ /* 0x000ee40000300800 */
[----:B------:R-:W3:Y:S02]  /*353d0*/  LDL.LU R26, [R1+0x14b8] ;  /* 0x0014b800011a7983 */ /* 0x000ee40000300800 */
[----:B------:R-:W3:Y:S01]  /*353e0*/  LDL.LU R27, [R1+0x14bc] ;  /* 0x0014bc00011b7983 */ /* 0x000ee20000300800 */
[----:B------:R0:W-:Y:S02]  /*353f0*/  STL.64 [R1+0x59c0], R10 ;  /* 0x0059c00a01007387 */ /* 0x0001e40000100a00 */
[----:B0-----:R-:W-:Y:S02]  /*35400*/  IMAD.MOV.U32 R10, RZ, RZ, R28 ;  /* 0x000000ffff0a7224 */ /* 0x001fe400078e001c */
[----:B----4-:R-:W-:-:S05]  /*35410*/  IMAD.MOV.U32 R11, RZ, RZ, R13 ;  /* 0x000000ffff0b7224 */ /* 0x010fca00078e000d */
[----:B------:R0:W-:Y:S04]  /*35420*/  STL.64 [R1+0x59d8], R10 ;  /* 0x0059d80a01007387 */ /* 0x0001e80000100a00 */
[----:B0-----:R-:W4:Y:S01]  /*35430*/  LDL.64 R10, [R1+0x28] ;  /* 0x00002800010a7983 */ /* 0x001f220000100a00 */
[----:B------:R-:W-:Y:S02]  /*35440*/  STL.64 [R1+0x5988], R6 ;  /* 0x0059880601007387 */ /* 0x000fe40000100a00 */
[----:B------:R0:W-:Y:S02]  /*35450*/  STL.64 [R1+0x5980], R4 ;  /* 0x0059800401007387 */ /* 0x0001e40000100a00 */
[----:B0-----:R-:W2:Y:S01]  /*35460*/  LDL.LU R4, [R1+0xf80] ;  /* 0x000f800001047983 */ /* 0x001ea20000300800 */
[----:B------:R-:W2:Y:S02]  /*35470*/  LDL.LU R5, [R1+0xf84] ;  /* 0x000f840001057983 */ /* 0x000ea40000300800 */
[----:B------:R-:W2:Y:S02]  /*35480*/  LDL.LU R6, [R1+0xf88] ;  /* 0x000f880001067983 */ /* 0x000ea40000300800 */
[----:B------:R-:W2:Y:S02]  /*35490*/  LDL.LU R7, [R1+0xf8c] ;  /* 0x000f8c0001077983 */ /* 0x000ea40000300800 */
[----:B--2---:R-:W-:Y:S01]  /*354a0*/  STL.64 [R1+0x59b8], R6 ;  /* 0x0059b80601007387 */ /* 0x004fe20000100a00 */
[----:B------:R0:W-:Y:S03]  /*354b0*/  STL.64 [R1+0x59b0], R4 ;  /* 0x0059b00401007387 */ /* 0x0001e60000100a00 */
[----:B0-----:R-:W2:Y:S01]  /*354c0*/  LDL.LU R4, [R1+0x1450] ;  /* 0x0014500001047983 */ /* 0x001ea20000300800 */
[----:B------:R-:W2:Y:S02]  /*354d0*/  LDL.LU R5, [R1+0x1454] ;  /* 0x0014540001057983 */ /* 0x000ea40000300800 */
[----:B------:R-:W2:Y:S02]  /*354e0*/  LDL.LU R6, [R1+0x1458] ;  /* 0x0014580001067983 */ /* 0x000ea40000300800 */
[----:B------:R-:W2:Y:S01]  /*354f0*/  LDL.LU R7, [R1+0x145c] ;  /* 0x00145c0001077983 */ /* 0x000ea20000300800 */
[----:B------:R-:W-:Y:S01]  /*35500*/  HMMA.16816.F32 R16, R20, R14, R16 ;  /* 0x0000000e1410723c */ /* 0x000fe20000001810 */
[----:B--2---:R-:W-:Y:S01]  /*35510*/  STL.64 [R1+0x59d0], R6 ;  /* 0x0059d00601007387 */ /* 0x004fe20000100a00 */
[----:B------:R0:W-:Y:S03]  /*35520*/  STL.64 [R1+0x59c8], R4 ;  /* 0x0059c80401007387 */ /* 0x0001e60000100a00 */
        /* <DEDUP_REMOVED lines=9> */
[----:B------:R-:W2:Y:S02]  /*355c0*/  LDL.LU R7, [R1+0x149c] ;  /* 0x00149c0001077983 */ /* 0x000ea40000300800 */
[----:B------:R-:W-:Y:S01]  /*355d0*/  STL.64 [R1+0x1500], R16 ;  /* 0x0015001001007387 */ /* 0x000fe20000100a00 */
[----:B------:R0:W-:Y:S03]  /*355e0*/  STL.64 [R1+0x1508], R18 ;  /* 0x0015081201007387 */ /* 0x0001e60000100a00 */
[----:B0-----:R-:W3:Y:S01]  /*355f0*/  LDL.LU.64 R18, [R1+0x5a10] ;  /* 0x005a100001127983 */ /* 0x001ee20000300a00 */
[----:B------:R-:W-:-:S02]  /*35600*/  IMAD.MOV.U32 R16, RZ, RZ, R14 ;  /* 0x000000ffff107224 */ /* 0x000fc400078e000e */
[----:B------:R-:W-:Y:S02]  /*35610*/  IMAD.MOV.U32 R13, RZ, RZ, R15 ;  /* 0x000000ffff0d7224 */ /* 0x000fe400078e000f */
[----:B------:R-:W2:Y:S01]  /*35620*/  LDL.LU.64 R14, [R1+0x5a08] ;  /* 0x005a0800010e7983 */ /* 0x000ea20000300a00 */
[----:B------:R-:W2:Y:S01]  /*35630*/  LDL.LU R12, [R1+0x5a00] ;  /* 0x005a0000010c7983 */ /* 0x000ea20000300800 */
[----:B---3--:R-:W-:Y:S02]  /*35640*/  HMMA.16816.F32 R20, R20, R18, R24 ;  /* 0x000000121414723c */ /* 0x008fe40000001818 */
[----:B------:R-:W2:Y:S01]  /*35650*/  LDL.LU.64 R26, [R1+0x59f8] ;  /* 0x0059f800011a7983 */ /* 0x000ea20000300a00 */
[----:B------:R-:W2:Y:S02]  /*35660*/  LDL.LU.64 R24, [R1+0x59f0] ;  /* 0x0059f00001187983 */ /* 0x000ea40000300a00 */
[----:B----4-:R-:W-:Y:S11]  /*35670*/  IMAD.MOV.U32 R17, RZ, RZ, R11 ;  /* 0x000000ffff117224 */ /* 0x010ff600078e000b */
[----:B------:R-:W-:Y:S07]  /*35680*/  @!UPT UIADD3 URZ, URZ, URZ, URZ ;  /* 0x0000003f3f3ff290 */ /* 0x000fee000fffe03f */
[----:B------:R0:W-:Y:S01]  /*35690*/  STL.64 [R1+0x1260], R20 ;  /* 0x0012601401007387 */ /* 0x0001e20000100a00 */
[----:B------:R1:W-:Y:S03]  /*356a0*/  STL.64 [R1+0x1268], R22 ;  /* 0x0012681601007387 */ /* 0x0003e60000100a00 */
[----:B0-----:R-:W3:Y:S01]  /*356b0*/  LDL.LU R20, [R1+0xf60] ;  /* 0x000f600001147983 */ /* 0x001ee20000300800 */
[----:B------:R-:W3:Y:S02]  /*356c0*/  LDL.LU R21, [R1+0xf64] ;  /* 0x000f640001157983 */ /* 0x000ee40000300800 */
[----:B-1----:R-:W3:Y:S02]  /*356d0*/  LDL.LU R22, [R1+0xf68] ;  /* 0x000f680001167983 */ /* 0x002ee40000300800 */
[----:B------:R-:W3:Y:S01]  /*356e0*/  LDL.LU R23, [R1+0xf6c] ;  /* 0x000f6c0001177983 */ /* 0x000ee20000300800 */
[----:B------:R0:W-:Y:S02]  /*356f0*/  STL.64 [R1+0x58c8], R18 ;  /* 0x0058c81201007387 */ /* 0x0001e40000100a00 */
[----:B0-----:R-:W-:Y:S01]  /*35700*/  IMAD.MOV.U32 R18, RZ, RZ, R10 ;  /* 0x000000ffff127224 */ /* 0x001fe200078e000a */
        /* <DEDUP_REMOVED lines=8> */
[----:B------:R-:W-:Y:S01]  /*35790*/  STL [R1+0x5978], R18 ;  /* 0x0059781201007387 */ /* 0x000fe20000100800 */
[----:B------:R0:W-:Y:S04]  /*357a0*/  STL.64 [R1+0x5970], R16 ;  /* 0x0059701001007387 */ /* 0x0001e80000100a00 */
[----:B0-----:R-:W4:Y:S01]  /*357b0*/  LDL.LU R16, [R1+0xf50] ;  /* 0x000f500001107983 */ /* 0x001f220000300800 */
[----:B------:R-:W4:Y:S02]  /*357c0*/  LDL.LU R17, [R1+0xf54] ;  /* 0x000f540001117983 */ /* 0x000f240000300800 */
[----:B------:R-:W4:Y:S02]  /*357d0*/  LDL.LU R18, [R1+0xf58] ;  /* 0x000f580001127983 */ /* 0x000f240000300800 */
[----:B------:R-:W4:Y:S01]  /*357e0*/  LDL.LU R19, [R1+0xf5c] ;  /* 0x000f5c0001137983 */ /* 0x000f220000300800 */
[C---:B--2---:R-:W-:Y:S01]  /*357f0*/  HMMA.16816.F32 R8, R24.reuse, R10, R4 ;  /* 0x0000000a1808723c */ /* 0x044fe20000001804 */
[----:B------:R-:W2:Y:S01]  /*35800*/  LDL.LU.64 R6, [R1+0x59d0] ;  /* 0x0059d00001067983 */ /* 0x000ea20000300a00 */
[----:B------:R-:W2:Y:S11]  /*35810*/  LDL.LU.64 R4, [R1+0x59c8] ;  /* 0x0059c80001047983 */ /* 0x000eb60000300a00 */
[----:B------:R-:W-:Y:S10]  /*35820*/  @!UPT UIADD3 URZ, URZ, URZ, URZ ;  /* 0x0000003f3f3ff290 */ /* 0x000ff4000fffe03f */
[----:B------:R-:W-:Y:S01]  /*35830*/  STL.64 [R1+0x1240], R8 ;  /* 0x0012400801007387 */ /* 0x000fe20000100a00 */
        /* <DEDUP_REMOVED lines=17> */
[----:B------:R-:W-:Y:S01]  /*35950*/  STL.64 [R1+0x5908], R14 ;  /* 0x0059080e01007387 */ /* 0x000fe20000100a00 */
[C---:B--2---:R-:W-:Y:S11]  /*35960*/  HMMA.16816.F32 R4, R24.reuse, R10, R4 ;  /* 0x0000000a1804723c */ /* 0x044ff60000001804 */
[----:B------:R-:W-:Y:S11]  /*35970*/  @!UPT UIADD3 URZ, URZ, URZ, URZ ;  /* 0x0000003f3f3ff290 */ /* 0x000ff6000fffe03f */
[----:B------:R-:W-:Y:S01]  /*35980*/  @!UPT UIADD3 URZ, URZ, URZ, URZ ;  /* 0x0000003f3f3ff290 */ /* 0x000fe2000fffe03f */
[----:B------:R-:W-:Y:S01]  /*35990*/  STL.64 [R1+0x1210], R4 ;  /* 0x0012100401007387 */ /* 0x000fe20000100a00 */
[----:B------:R0:W-:Y:S03]  /*359a0*/  STL.64 [R1+0x1218], R6 ;  /* 0x0012180601007387 */ /* 0x0001e60000100a00 */
[----:B0-----:R-:W3:Y:S01]  /*359b0*/  LDL.LU.64 R6, [R1+0x5988] ;  /* 0x0059880001067983 */ /* 0x001ee20000300a00 */
[----:B------:R-:W2:Y:S02]  /*359c0*/  LDL.LU.64 R4, [R1+0x5980] ;  /* 0x0059800001047983 */ /* 0x000ea40000300a00 */
[----:B------:R-:W-:Y:S01]  /*359d0*/  STL.64 [R1+0x5900], R10 ;  /* 0x0059000a01007387 */ /* 0x000fe20000100a00 */
[C---:B---3--:R-:W-:Y:S01]  /*359e0*/  HMMA.16816.F32 R20, R24.reuse, R6, R20 ;  /* 0x000000061814723c */ /* 0x048fe20000001814 */
[----:B------:R-:W-:Y:S01]  /*359f0*/  STL [R1+0x585c], R6 ;  /* 0x00585c0601007387 */ /* 0x000fe20000100800 */
[----:B------:R-:W-:Y:S11]  /*35a00*/  STL [R1+0x5858], R7 ;  /* 0x0058580701007387 */ /* 0x000ff60000100800 */
[----:B------:R-:W-:Y:S10]  /*35a10*/  @!UPT UIADD3 URZ, URZ, URZ, URZ ;  /* 0x0000003f3f3ff290 */ /* 0x000ff4000fffe03f */
[----:B------:R-:W-:Y:S01]  /*35a20*/  STL.64 [R1+0x1200], R20 ;  /* 0x0012001401007387 */ /* 0x000fe20000100a00 */
[----:B------:R-:W-:Y:S02]  /*35a30*/  STL.64 [R1+0x1208], R22 ;  /* 0x0012081601007387 */ /* 0x000fe40000100a00 */
[----:B------:R-:W0:Y:S02]  /*35a40*/  LDSM.16.MT88.4 R20, [R29+0x4180] ;  /* 0x004180001d14783b */ /* 0x000e240000004200 */
[----:B0-----:R-:W-:Y:S02]  /*35a50*/  STL [R1+0x5778], R22 ;  /* 0x0057781601007387 */ /* 0x001fe40000100800 */
[----:B------:R-:W-:Y:S02]  /*35a60*/  STL [R1+0x5774], R23 ;  /* 0x0057741701007387 */ /* 0x000fe40000100800 */
[----:B------:R0:W-:Y:S02]  /*35a70*/  STL.64 [R1+0x5870], R20 ;  /* 0x0058701401007387 */ /* 0x0001e40000100a00 */
[----:B0-----:R-:W3:Y:S01]  /*35a80*/  LDL.LU R20, [R1+0xe40] ;  /* 0x000e400001147983 */ /* 0x001ee20000300800 */
[----:B------:R-:W3:Y:S02]  /*35a90*/  LDL.LU R21, [R1+0xe44] ;  /* 0x000e440001157983 */ /* 0x000ee40000300800 */
[----:B------:R-:W2:Y:S02]  /*35aa0*/  LDL.LU R22, [R1+0xe48] ;  /* 0x000e480001167983 */ /* 0x000ea40000300800 */
[----:B------:R-:W2:Y:S02]  /*35ab0*/  LDL.LU R23, [R1+0xe4c] ;  /* 0x000e4c0001177983 */ /* 0x000ea40000300800 */
[----:B--2---:R0:W-:Y:S01]  /*35ac0*/  STL.64 [R1+0x5880], R22 ;  /* 0x0058801601007387 */ /* 0x0041e20000100a00 */
[----:B---3--:R-:W-:Y:S03]  /*35ad0*/  STL.64 [R1+0x5878], R20 ;  /* 0x0058781401007387 */ /* 0x008fe60000100a00 */
[----:B0-----:R-:W2:Y:S04]  /*35ae0*/  LDL.64 R22, [R1+0x18] ;  /* 0x0000180001167983 */ /* 0x001ea80000100a00 */
[----:B--2---:R0:W-:Y:S04]  /*35af0*/  STL.64 [R1+0x5898], R22 ;  /* 0x0058981601007387 */ /* 0x0041e80000100a00 */
[----:B0-----:R-:W4:Y:S02]  /*35b00*/  LDL.64 R22, [R1+0x38] ;  /* 0x0000380001167983 */ /* 0x001f240000100a00 */
[----:B----4-:R-:W-:Y:S11]  /*35b10*/  HMMA.16816.F32 R16, R24, R22, R16 ;  /* 0x000000161810723c */ /* 0x010ff60000001810 */
[----:B------:R-:W-:Y:S11]  /*35b20*/  @!UPT UIADD3 URZ, URZ, URZ, URZ ;  /* 0x0000003f3f3ff290 */ /* 0x000ff6000fffe03f */
[----:B------:R-:W-:Y:S01]  /*35b30*/  @!UPT UIADD3 URZ, URZ, URZ, URZ ;  /* 0x0000003f3f3ff290 */ /* 0x000fe2000fffe03f */
[----:B------:R-:W-:Y:S01]  /*35b40*/  STL.64 [R1+0x1460], R16 ;  /* 0x0014601001007387 */ /* 0x000fe20000100a00 */
[----:B------:R0:W-:Y:S03]  /*35b50*/  STL.64 [R1+0x1468], R18 ;  /* 0x0014681201007387 */ /* 0x0001e60000100a00 */
[----:B0-----:R-:W2:Y:S01]  /*35b60*/  LDL.LU R18, [R1+0x5978] ;  /* 0x0059780001127983 */ /* 0x001ea20000300800 */
[----:B------:R-:W3:Y:S02]  /*35b70*/  LDL.LU.64 R16, [R1+0x5970] ;  /* 0x0059700001107983 */ /* 0x000ee40000300a00 */
[----:B------:R-:W-:Y:S02]  /*35b80*/  IMAD.MOV.U32 R2, RZ, RZ, R22 ;  /* 0x000000ffff027224 */ /* 0x000fe400078e0016 */
[----:B------:R-:W-:Y:S02]  /*35b90*/  IMAD.MOV.U32 R0, RZ, RZ, R23 ;  /* 0x000000ffff007224 */ /* 0x000fe400078e0017 */
[----:B--2---:R-:W-:-:S02]  /*35ba0*/  IMAD.MOV.U32 R22, RZ, RZ, R18 ;  /* 0x000000ffff167224 */ /* 0x004fc400078e0012 */
[----:B---3--:R-:W-:-:S05]  /*35bb0*/  IMAD.MOV.U32 R23, RZ, RZ, R17 ;  /* 0x000000ffff177224 */ /* 0x008fca00078e0011 */
[----:B------:R0:W-:Y:S01]  /*35bc0*/  STL.64 [R1+0x58c0], R22 ;  /* 0x0058c01601007387 */ /* 0x0001e20000100a00 */
[----:B------:R-:W2:Y:S02]  /*35bd0*/  LDL.LU R20, [R1+0xe70] ;  /* 0x000e700001147983 */ /* 0x000ea40000300800 */
[----:B------:R-:W2:Y:S01]  /*35be0*/  LDL.LU R21, [R1+0xe74] ;  /* 0x000e740001157983 */ /* 0x000ea20000300800 */
[----:B0-----:R-:W3:Y:S01]  /*35bf0*/  LDL.LU R22, [R1+0xe78] ;  /* 0x000e780001167983 */ /* 0x001ee20000300800 */
[----:B------:R-:W3:Y:S02]  /*35c00*/  LDL.LU R23, [R1+0xe7c] ;  /* 0x000e7c0001177983 */ /* 0x000ee40000300800 */
[----:B------:R-:W4:Y:S02]  /*35c10*/  LDL.64 R14, [R1+0x118] ;  /* 0x00011800010e7983 */ /* 0x000f240000100a00 */
[----:B------:R-:W-:Y:S02]  /*35c20*/  IMAD.MOV.U32 R18, RZ, RZ, R16 ;  /* 0x000000ffff127224 */ /* 0x000fe400078e0010 */
[----:B------:R-:W-:Y:S01]  /*35c30*/  IMAD.MOV.U32 R19, RZ, RZ, R13 ;  /* 0x000000ffff137224 */ /* 0x000fe200078e000d */
[----:B----4-:R0:W-:Y:S01]  /*35c40*/  STL.64 [R1+0x5920], R14 ;  /* 0x0059200e01007387 */ /* 0x0101e20000100a00 */
[----:B---3--:R-:W-:Y:S02]  /*35c50*/  STL.64 [R1+0x58d8], R22 ;  /* 0x0058d81601007387 */ /* 0x008fe40000100a00 */
[----:B--2---:R-:W-:Y:S02]  /*35c60*/  STL.64 [R1+0x58d0], R20 ;  /* 0x0058d01401007387 */ /* 0x004fe40000100a00 */
[----:B0-----:R-:W-:-:S02]  /*35c70*/  IMAD.MOV.U32 R14, RZ, RZ, R12 ;  /* 0x000000ffff0e7224 */ /* 0x001fc400078e000c */
[----:B------:R-:W-:-:S05]  /*35c80*/  IMAD.MOV.U32 R15, RZ, RZ, R9 ;  /* 0x000000ffff0f7224 */ /* 0x000fca00078e0009 */
[----:B------:R0:W-:Y:S01]  /*35c90*/  STL.64 [R1+0x5938], R14 ;  /* 0x0059380e01007387 */ /* 0x0001e20000100a00 */
[----:B------:R1:W-:Y:S03]  /*35ca0*/  STL.64 [R1+0x58e0], R18 ;  /* 0x0058e01201007387 */ /* 0x0003e60000100a00 */
[----:B0-----:R-:W2:Y:S01]  /*35cb0*/  LDL.64 R14, [R1+0x138] ;  /* 0x00013800010e7983 */ /* 0x001ea20000100a00 */
[----:B-1----:R-:W-:Y:S02]  /*35cc0*/  IMAD.MOV.U32 R18, RZ, RZ, R8 ;  /* 0x000000ffff127224 */ /* 0x002fe400078e0008 */
[----:B------:R-:W-:Y:S01]  /*35cd0*/  IMAD.MOV.U32 R19, RZ, RZ, R5 ;  /* 0x000000ffff137224 */ /* 0x000fe200078e0005 */
[----:B--2---:R0:W-:Y:S04]  /*35ce0*/  STL.64 [R1+0x5950], R14 ;  /* 0x0059500e01007387 */ /* 0x0041e80000100a00 */
[----:B------:R-:W-:Y:S02]  /*35cf0*/  STL.64 [R1+0x58f8], R18 ;  /* 0x0058f81201007387 */ /* 0x000fe40000100a00 */
[----:B------:R-:W2:Y:S02]  /*35d00*/  LDL.LU R20, [R1+0xe90] ;  /* 0x000e900001147983 */ /* 0x000ea40000300800 */
[----:B------:R-:W2:Y:S01]  /*35d10*/  LDL.LU R21, [R1+0xe94] ;  /* 0x000e940001157983 */ /* 0x000ea20000300800 */
[----:B------:R-:W3:Y:S01]  /*35d20*/  LDL.LU R22, [R1+0xe98] ;  /* 0x000e980001167983 */ /* 0x000ee20000300800 */
[----:B------:R-:W3:Y:S02]  /*35d30*/  LDL.LU R23, [R1+0xe9c] ;  /* 0x000e9c0001177983 */ /* 0x000ee40000300800 */
[----:B0-----:R-:W-:-:S02]  /*35d40*/  IMAD.MOV.U32 R14, RZ, RZ, R4 ;  /* 0x000000ffff0e7224 */ /* 0x001fc400078e0004 */
[----:B------:R-:W-:-:S05]  /*35d50*/  IMAD.MOV.U32 R15, RZ, RZ, R3 ;  /* 0x000000ffff0f7224 */ /* 0x000fca00078e0003 */
[----:B------:R0:W-:Y:S01]  /*35d60*/  STL.64 [R1+0x5968], R14 ;  /* 0x0059680e01007387 */ /* 0x0001e20000100a00 */
[----:B------:R-:W4:Y:S02]  /*35d70*/  LDL.LU R8, [R1+0xeb0] ;  /* 0x000eb00001087983 */ /* 0x000f240000300800 */
[----:B------:R-:W4:Y:S02]  /*35d80*/  LDL.LU R9, [R1+0xeb4] ;  /* 0x000eb40001097983 */ /* 0x000f240000300800 */
[----:B------:R-:W2:Y:S01]  /*35d90*/  LDL.LU R10, [R1+0xeb8] ;  /* 0x000eb800010a7983 */ /* 0x000ea20000300800 */
[----:B------:R-:W2:Y:S01]  /*35da0*/  LDL.LU R11, [R1+0xebc] ;  /* 0x000ebc00010b7983 */ /* 0x000ea20000300800 */
[----:B------:R-:W3:Y:S02]  /*35db0*/  LDL.LU R4, [R1+0xf40] ;  /* 0x000f400001047983 */ /* 0x000ee40000300800 */
[----:B------:R-:W3:Y:S02]  /*35dc0*/  LDL.LU R5, [R1+0xf44] ;  /* 0x000f440001057983 */ /* 0x000ee40000300800 */
[----:B------:R-:W3:Y:S01]  /*35dd0*/  LDL.LU R6, [R1+0xf48] ;  /* 0x000f480001067983 */ /* 0x000ee20000300800 */
[----:B------:R-:W3:Y:S04]  /*35de0*/  LDL.LU R7, [R1+0xf4c] ;  /* 0x000f4c0001077983 */ /* 0x000ee80000300800 */
[----:B0-----:R-:W3:Y:S04]  /*35df0*/  LDL.64 R14, [R1+0x158] ;  /* 0x00015800010e7983 */ /* 0x001ee80000100a00 */
[----:B--2---:R-:W-:Y:S01]  /*35e00*/  STL.64 [R1+0x5918], R10 ;  /* 0x0059180a01007387 */ /* 0x004fe20000100a00 */
[----:B----4-:R0:W-:Y:S03]  /*35e10*/  STL.64 [R1+0x5910], R8 ;  /* 0x0059100801007387 */ /* 0x0101e60000100a00 */
[----:B0-----:R-:W2:Y:S01]  /*35e20*/  LDL.LU R8, [R1+0xed0] ;  /* 0x000ed00001087983 */ /* 0x001ea20000300800 */
[----:B------:R-:W2:Y:S02]  /*35e30*/  LDL.LU R9, [R1+0xed4] ;  /* 0x000ed40001097983 */ /* 0x000ea40000300800 */
[----:B------:R-:W4:Y:S02]  /*35e40*/  LDL.LU R10, [R1+0xed8] ;  /* 0x000ed800010a7983 */ /* 0x000f240000300800 */
[----:B------:R-:W4:Y:S02]  /*35e50*/  LDL.LU R11, [R1+0xedc] ;  /* 0x000edc00010b7983 */ /* 0x000f240000300800 */
[----:B----4-:R-:W-:Y:S01]  /*35e60*/  STL.64 [R1+0x5930], R10 ;  /* 0x0059300a01007387 */ /* 0x010fe20000100a00 */
[----:B--2---:R0:W-:Y:S03]  /*35e70*/  STL.64 [R1+0x5928], R8 ;  /* 0x0059280801007387 */ /* 0x0041e60000100a00 */
[----:B0-----:R-:W2:Y:S01]  /*35e80*/  LDL.LU R8, [R1+0xef0] ;  /* 0x000ef00001087983 */ /* 0x001ea20000300800 */
[----:B------:R-:W2:Y:S02]  /*35e90*/  LDL.LU R9, [R1+0xef4] ;  /* 0x000ef40001097983 */ /* 0x000ea40000300800 */
[----:B------:R-:W4:Y:S02]  /*35ea0*/  LDL.LU R10, [R1+0xef8] ;  /* 0x000ef800010a7983 */ /* 0x000f240000300800 */
[----:B------:R-:W4:Y:S01]  /*35eb0*/  LDL.LU R11, [R1+0xefc] ;  /* 0x000efc00010b7983 */ /* 0x000f220000300800 */
[----:B---3--:R-:W-:Y:S01]  /*35ec0*/  HMMA.16816.F32 R4, R24, R14, R4 ;  /* 0x0000000e1804723c */ /* 0x008fe20000001804 */
[----:B----4-:R-:W-:Y:S01]  /*35ed0*/  STL.64 [R1+0x5948], R10 ;  /* 0x0059480a01007387 */ /* 0x010fe20000100a00 */
[----:B--2---:R0:W-:Y:S03]  /*35ee0*/  STL.64 [R1+0x5940], R8 ;  /* 0x0059400801007387 */ /* 0x0041e60000100a00 */
[----:B0-----:R-:W2:Y:S01]  /*35ef0*/  LDL.LU R8, [R1+0xf00] ;  /* 0x000f000001087983 */ /* 0x001ea20000300800 */
[----:B------:R-:W2:Y:S02]  /*35f00*/  LDL.LU R9, [R1+0xf04] ;  /* 0x000f040001097983 */ /* 0x000ea40000300800 */
[----:B------:R-:W3:Y:S02]  /*35f10*/  LDL.LU R10, [R1+0xf08] ;  /* 0x000f0800010a7983 */ /* 0x000ee40000300800 */
[----:B------:R-:W3:Y:S02]  /*35f20*/  LDL.LU R11, [R1+0xf0c] ;  /* 0x000f0c00010b7983 */ /* 0x000ee40000300800 */
[----:B------:R-:W-:Y:S01]  /*35f30*/  IMAD.MOV.U32 R3, RZ, RZ, R15 ;  /* 0x000000ffff037224 */ /* 0x000fe200078e000f */
[----:B---3--:R-:W-:Y:S01]  /*35f40*/  STL.64 [R1+0x5960], R10 ;  /* 0x0059600a01007387 */ /* 0x008fe20000100a00 */
[----:B--2---:R0:W-:Y:S03]  /*35f50*/  STL.64 [R1+0x5958], R8 ;  /* 0x0059580801007387 */ /* 0x0041e60000100a00 */
[----:B0-----:R-:W2:Y:S01]  /*35f60*/  LDL.LU R8, [R1+0xf20] ;  /* 0x000f200001087983 */ /* 0x001ea20000300800 */
[----:B------:R-:W2:Y:S02]  /*35f70*/  LDL.LU R9, [R1+0xf24] ;  /* 0x000f240001097983 */ /* 0x000ea40000300800 */
[----:B------:R-:W2:Y:S02]  /*35f80*/  LDL.LU R10, [R1+0xf28] ;  /* 0x000f2800010a7983 */ /* 0x000ea40000300800 */
[----:B------:R-:W2:Y:S01]  /*35f90*/  LDL.LU R11, [R1+0xf2c] ;  /* 0x000f2c00010b7983 */ /* 0x000ea20000300800 */
[----:B------:R-:W3:Y:S01]  /*35fa0*/  LDL.64 R18, [R1+0x108] ;  /* 0x0001080001127983 */ /* 0x000ee20000100a00 */
[----:B------:R-:W-:Y:S02]  /*35fb0*/  STL.64 [R1+0x58f0], R22 ;  /* 0x0058f01601007387 */ /* 0x000fe40000100a00 */
[----:B------:R0:W-:Y:S02]  /*35fc0*/  STL.64 [R1+0x58e8], R20 ;  /* 0x0058e81401007387 */ /* 0x0001e40000100a00 */
[----:B0-----:R-:W4:Y:S01]  /*35fd0*/  LDL.LU R20, [R1+0xea0] ;  /* 0x000ea00001147983 */ /* 0x001f220000300800 */
[----:B------:R-:W4:Y:S02]  /*35fe0*/  LDL.LU R21, [R1+0xea4] ;  /* 0x000ea40001157983 */ /* 0x000f240000300800 */
[----:B------:R-:W4:Y:S02]  /*35ff0*/  LDL.LU R22, [R1+0xea8] ;  /* 0x000ea80001167983 */ /* 0x000f240000300800 */
[----:B------:R-:W4:Y:S01]  /*36000*/  LDL.LU R23, [R1+0xeac] ;  /* 0x000eac0001177983 */ /* 0x000f220000300800 */
[----:B------:R0:W-:Y:S01]  /*36010*/  STL.64 [R1+0x1450], R4 ;  /* 0x0014500401007387 */ /* 0x0001e20000100a00 */
[----:B------:R-:W-:Y:S02]  /*36020*/  STL.64 [R1+0x1458], R6 ;  /* 0x0014580601007387 */ /* 0x000fe40000100a00 */
[----:B0-----:R-:W-:-:S02]  /*36030*/  IMAD.MOV.U32 R4, RZ, RZ, R14 ;  /* 0x000000ffff047224 */ /* 0x001fc400078e000e */
[----:B------:R-:W2:Y:S02]  /*36040*/  LDL.LU.64 R14, [R1+0x5968] ;  /* 0x00596800010e7983 */ /* 0x000ea40000300a00 */
[C---:B--2---:R-:W-:Y:S02]  /*36050*/  HMMA.16816.F32 R12, R24.reuse, R14, R8 ;  /* 0x0000000e180c723c */ /* 0x044fe40000001808 */
[----:B------:R-:W2:Y:S01]  /*36060*/  LDL.LU.64 R10, [R1+0x5960] ;  /* 0x00596000010a7983 */ /* 0x000ea20000300a00 */
[----:B------:R-:W2:Y:S11]  /*36070*/  LDL.LU.64 R8, [R1+0x5958] ;  /* 0x0059580001087983 */ /* 0x000eb60000300a00 */
[----:B------:R-:W-:Y:S09]  /*36080*/  @!UPT UIADD3 URZ, URZ, URZ, URZ ;  /* 0x0000003f3f3ff290 */ /* 0x000ff2000fffe03f */
[----:B------:R-:W-:Y:S01]  /*36090*/  STL.64 [R1+0x1440], R12 ;  /* 0x0014400c01007387 */ /* 0x000fe20000100a00 */
[----:B------:R0:W-:Y:S03]  /*360a0*/  STL.64 [R1+0x1448], R14 ;  /* 0x0014480e01007387 */ /* 0x0001e60000100a00 */
        /* <DEDUP_REMOVED lines=23> */
[----:B0-----:R-:W3:Y:S01]  /*36220*/  LDL.LU.64 R10, [R1+0x5918] ;  /* 0x00591800010a7983 */ /* 0x001ee20000300a00 */
[----:B------:R-:W3:Y:S02]  /*36230*/  LDL.LU.64 R8, [R1+0x5910] ;  /* 0x0059100001087983 */ /* 0x000ee40000300a00 */
[----:B------:R-:W2:Y:S02]  /*36240*/  LDL.LU.64 R14, [R1+0x5908] ;  /* 0x00590800010e7983 */ /* 0x000ea40000300a00 */
[----:B--2---:R-:W-:Y:S01]  /*36250*/  STL.64 [R1+0x5890], R14 ;  /* 0x0058900e01007387 */ /* 0x004fe20000100a00 */
[----:B------:R0:W-:Y:S03]  /*36260*/  STL [R1+0x5888], R12 ;  /* 0x0058880c01007387 */ /* 0x0001e60000100800 */
[----:B0-----:R-:W2:Y:S01]  /*36270*/  LDL.LU R12, [R1+0xe50] ;  /* 0x000e5000010c7983 */ /* 0x001ea20000300800 */
[----:B------:R-:W2:Y:S02]  /*36280*/  LDL.LU R13, [R1+0xe54] ;  /* 0x000e5400010d7983 */ /* 0x000ea40000300800 */
[----:B------:R-:W2:Y:S02]  /*36290*/  LDL.LU R14, [R1+0xe58] ;  /* 0x000e5800010e7983 */ /* 0x000ea40000300800 */
[----:B------:R-:W2:Y:S01]  /*362a0*/  LDL.LU R15, [R1+0xe5c] ;  /* 0x000e5c00010f7983 */ /* 0x000ea20000300800 */
[----:B---3--:R-:W-:Y:S01]  /*362b0*/  HMMA.16816.F32 R8, R24, R18, R8 ;  /* 0x000000121808723c */ /* 0x008fe20000001808 */
[----:B--2---:R-:W-:Y:S01]  /*362c0*/  STL.64 [R1+0x58a8], R14 ;  /* 0x0058a80e01007387 */ /* 0x004fe20000100a00 */
[----:B------:R0:W-:Y:S03]  /*362d0*/  STL.64 [R1+0x58a0], R12 ;  /* 0x0058a00c01007387 */ /* 0x0001e60000100a00 */
[----:B0-----:R-:W2:Y:S01]  /*362e0*/  LDL.LU R12, [R1+0xe60] ;  /* 0x000e6000010c7983 */ /* 0x001ea20000300800 */
[----:B------:R-:W2:Y:S02]  /*362f0*/  LDL.LU R13, [R1+0xe64] ;  /* 0x000e6400010d7983 */ /* 0x000ea40000300800 */
[----:B------:R-:W2:Y:S02]  /*36300*/  LDL.LU R14, [R1+0xe68] ;  /* 0x000e6800010e7983 */ /* 0x000ea40000300800 */
[----:B------:R-:W2:Y:S01]  /*36310*/  LDL.LU R15, [R1+0xe6c] ;  /* 0x000e6c00010f7983 */ /* 0x000ea20000300800 */
[----:B------:R0:W-:Y:S01]  /*36320*/  STL.64 [R1+0x5868], R6 ;  /* 0x0058680601007387 */ /* 0x0001e20000100a00 */
[----:B------:R-:W-:Y:S03]  /*36330*/  STL.64 [R1+0x5860], R4 ;  /* 0x0058600401007387 */ /* 0x000fe60000100a00 */
[----:B0-----:R-:W3:Y:S08]  /*36340*/  LDL.64 R6, [R1+0x8] ;  /* 0x0000080001067983 */ /* 0x001ef00000100a00 */
[----:B------:R0:W-:Y:S02]  /*36350*/  STL.64 [R1+0x1400], R8 ;  /* 0x0014000801007387 */ /* 0x0001e40000100a00 */
[----:B------:R1:W-:Y:S02]  /*36360*/  STL.64 [R1+0x1408], R10 ;  /* 0x0014080a01007387 */ /* 0x0003e40000100a00 */
[----:B0-----:R-:W-:Y:S01]  /*36370*/  IMAD.MOV.U32 R9, RZ, RZ, R18 ;  /* 0x000000ffff097224 */ /* 0x001fe200078e0012 */
[----:B-1----:R-:W2:Y:S01]  /*36380*/  LDL.LU.64 R10, [R1+0x5900] ;  /* 0x00590000010a7983 */ /* 0x002ea20000300a00 */
[----:B------:R-:W-:-:S02]  /*36390*/  IMAD.MOV.U32 R8, RZ, RZ, R19 ;  /* 0x000000ffff087224 */ /* 0x000fc400078e0013 */
[----:B------:R-:W4:Y:S02]  /*363a0*/  LDL.LU.64 R18, [R1+0x58f8] ;  /* 0x0058f80001127983 */ /* 0x000f240000300a00 */
[C---:B----4-:R-:W-:Y:S01]  /*363b0*/  HMMA.16816.F32 R16, R24.reuse, R18, R20 ;  /* 0x000000121810723c */ /* 0x050fe20000001814 */
[----:B------:R-:W4:Y:S01]  /*363c0*/  LDL.LU.64 R22, [R1+0x58f0] ;  /* 0x0058f00001167983 */ /* 0x000f220000300a00 */
[----:B------:R-:W4:Y:S11]  /*363d0*/  LDL.LU.64 R20, [R1+0x58e8] ;  /* 0x0058e80001147983 */ /* 0x000f360000300a00 */
[----:B------:R-:W-:Y:S10]  /*363e0*/  @!UPT UIADD3 URZ, URZ, URZ, URZ ;  /* 0x0000003f3f3ff290 */ /* 0x000ff4000fffe03f */
[----:B------:R-:W-:Y:S01]  /*363f0*/  STL.64 [R1+0x13f0], R16 ;  /* 0x0013f01001007387 */ /* 0x000fe20000100a00 */
[----:B------:R0:W-:Y:S03]  /*36400*/  STL.64 [R1+0x13f8], R18 ;  /* 0x0013f81201007387 */ /* 0x0001e60000100a00 */
[----:B0-----:R-:W4:Y:S02]  /*36410*/  LDL.LU.64 R18, [R1+0x58e0] ;  /* 0x0058e00001127983 */ /* 0x001f240000300a00 */
[C---:B----4-:R-:W-:Y:S02]  /*36420*/  HMMA.16816.F32 R16, R24.reuse, R18, R20 ;  /* 0x000000121810723c */ /* 0x050fe40000001814 */
[----:B------:R-:W4:Y:S01]  /*36430*/  LDL.LU.64 R22, [R1+0x58d8] ;  /* 0x0058d80001167983 */ /* 0x000f220000300a00 */
[----:B------:R-:W4:Y:S11]  /*36440*/  LDL.LU.64 R20, [R1+0x58d0] ;  /* 0x0058d00001147983 */ /* 0x000f360000300a00 */
[----:B------:R-:W-:Y:S09]  /*36450*/  @!UPT UIADD3 URZ, URZ, URZ, URZ ;  /* 0x0000003f3f3ff290 */ /* 0x000ff2000fffe03f */
[----:B------:R-:W-:Y:S01]  /*36460*/  STL.64 [R1+0x13e0], R16 ;  /* 0x0013e01001007387 */ /* 0x000fe20000100a00 */
[----:B------:R0:W-:Y:S03]  /*36470*/  STL.64 [R1+0x13e8], R18 ;  /* 0x0013e81201007387 */ /* 0x0001e60000100a00 */
[----:B0-----:R-:W4:Y:S02]  /*36480*/  LDL.LU.64 R18, [R1+0x58c8] ;  /* 0x0058c80001127983 */ /* 0x001f240000300a00 */
[----:B----4-:R-:W-:Y:S02]  /*36490*/  HMMA.16816.F32 R24, R24, R18, R20 ;  /* 0x000000121818723c */ /* 0x010fe40000001814 */
[----:B------:R-:W2:Y:S01]  /*364a0*/  LDL.LU.64 R22, [R1+0x58c0] ;  /* 0x0058c00001167983 */ /* 0x000ea20000300a00 */
[----:B------:R-:W2:Y:S02]  /*364b0*/  LDL.LU.64 R18, [R1+0x58b8] ;  /* 0x0058b80001127983 */ /* 0x000ea40000300a00 */
[----:B------:R-:W2:Y:S11]  /*364c0*/  LDL.LU.64 R16, [R1+0x58b0] ;  /* 0x0058b00001107983 */ /* 0x000eb60000300a00 */
[----:B------:R-:W-:Y:S07]  /*364d0*/  @!UPT UIADD3 URZ, URZ, URZ, URZ ;  /* 0x0000003f3f3ff290 */ /* 0x000fee000fffe03f */
[----:B------:R0:W-:Y:S01]  /*364e0*/  STL.64 [R1+0x11f0], R24 ;  /* 0x0011f01801007387 */ /* 0x0001e20000100a00 */
[----:B------:R1:W-:Y:S03]  /*364f0*/  STL.64 [R1+0x11f8], R26 ;  /* 0x0011f81a01007387 */ /* 0x0003e60000100a00 */
[----:B0-----:R-:W4:Y:S01]  /*36500*/  LDL.LU R24, [R1+0xe20] ;  /* 0x000e200001187983 */ /* 0x001f220000300800 */
[----:B------:R-:W4:Y:S02]  /*36510*/  LDL.LU R25, [R1+0xe24] ;  /* 0x000e240001197983 */ /* 0x000f240000300800 */
[----:B-1----:R-:W4:Y:S02]  /*36520*/  LDL.LU R26, [R1+0xe28] ;  /* 0x000e2800011a7983 */ /* 0x002f240000300800 */
        /* <DEDUP_REMOVED lines=9> */
[----:B------:R-:W-:Y:S11]  /*365c0*/  IMAD.MOV.U32 R28, RZ, RZ, R22 ;  /* 0x000000ffff1c7224 */ /* 0x000ff600078e0016 */
[----:B------:R-:W-:Y:S11]  /*365d0*/  @!UPT UIADD3 URZ, URZ, URZ, URZ ;  /* 0x0000003f3f3ff290 */ /* 0x000ff6000fffe03f */
[----:B------:R0:W-:Y:S01]  /*365e0*/  STL.64 [R1+0x11d0], R12 ;  /* 0x0011d00c01007387 */ /* 0x0001e20000100a00 */
[----:B------:R1:W-:Y:S02]  /*365f0*/  STL.64 [R1+0x11d8], R14 ;  /* 0x0011d80e01007387 */ /* 0x0003e40000100a00 */
[----:B0-----:R-:W-:Y:S01]  /*36600*/  IMAD.MOV.U32 R13, RZ, RZ, R23 ;  /* 0x000000ffff0d7224 */ /* 0x001fe200078e0017 */
[----:B-1----:R-:W2:Y:S01]  /*36610*/  LDL.LU.64 R14, [R1+0x5890] ;  /* 0x00589000010e7983 */ /* 0x002ea20000300a00 */
[----:B------:R-:W2:Y:S02]  /*36620*/  LDL.LU R12, [R1+0x5888] ;  /* 0x00588800010c7983 */ /* 0x000ea40000300800 */
[----:B------:R-:W3:Y:S02]  /*36630*/  LDL.LU.64 R22, [R1+0x5880] ;  /* 0x0058800001167983 */ /* 0x000ee40000300a00 */
[----:B------:R-:W3:Y:S02]  /*36640*/  LDL.LU.64 R20, [R1+0x5878] ;  /* 0x0058780001147983 */ /* 0x000ee40000300a00 */
[C---:B---3--:R-:W-:Y:S11]  /*36650*/  HMMA.16816.F32 R20, R16.reuse, R6, R20 ;  /* 0x000000061014723c */ /* 0x048ff60000001814 */
        /* <DEDUP_REMOVED lines=8> */
[----:B------:R-:W2:Y:S02]  /*366e0*/  LDL.LU.64 R4, [R1+0x5860] ;  /* 0x0058600001047983 */ /* 0x000ea40000300a00 */
[----:B------:R-:W-:Y:S01]  /*366f0*/  STL.64 [R1+0x5788], R22 ;  /* 0x0057881601007387 */ /* 0x000fe20000100a00 */
[----:B---3--:R0:W-:Y:S04]  /*36700*/  STL.64 [R1+0x5780], R20 ;  /* 0x0057801401007387 */ /* 0x0081e80000100a00 */
[----:B0-----:R-:W3:Y:S01]  /*36710*/  LDL.LU R20, [R1+0xe30] ;  /* 0x000e300001147983 */ /* 0x001ee20000300800 */
[----:B------:R-:W3:Y:S02]  /*36720*/  LDL.LU R21, [R1+0xe34] ;  /* 0x000e340001157983 */ /* 0x000ee40000300800 */
[----:B------:R-:W3:Y:S02]  /*36730*/  LDL.LU R22, [R1+0xe38] ;  /* 0x000e380001167983 */ /* 0x000ee40000300800 */
[----:B------:R-:W3:Y:S01]  /*36740*/  LDL.LU R23, [R1+0xe3c] ;  /* 0x000e3c0001177983 */ /* 0x000ee20000300800 */
[----:B--2---:R-:W-:Y:S01]  /*36750*/  STL.64 [R1+0x5740], R14 ;  /* 0x0057400e01007387 */ /* 0x004fe20000100a00 */
[----:B------:R-:W-:Y:S01]  /*36760*/  STL [R1+0x57f0], R13 ;  /* 0x0057f00d01007387 */ /* 0x000fe20000100800 */
[C---:B---3--:R-:W-:Y:S11]  /*36770*/  HMMA.16816.F32 R20, R16.reuse, R14, R20 ;  /* 0x0000000e1014723c */ /* 0x048ff60000001814 */
[----:B------:R-:W-:Y:S11]  /*36780*/  @!UPT UIADD3 URZ, URZ, URZ, URZ ;  /* 0x0000003f3f3ff290 */ /* 0x000ff6000fffe03f */
[----:B------:R-:W-:Y:S01]  /*36790*/  @!UPT UIADD3 URZ, URZ, URZ, URZ ;  /* 0x0000003f3f3ff290 */ /* 0x000fe2000fffe03f */
[----:B------:R-:W-:Y:S01]  /*367a0*/  STL.64 [R1+0x11b0], R20 ;  /* 0x0011b01401007387 */ /* 0x000fe20000100a00 */
[----:B------:R0:W-:Y:S03]  /*367b0*/  STL.64 [R1+0x11b8], R22 ;  /* 0x0011b81601007387 */ /* 0x0001e60000100a00 */
[----:B0-----:R-:W2:Y:S01]  /*367c0*/  LDL.64 R22, [R1+0xe8] ;  /* 0x0000e80001167983 */ /* 0x001ea20000100a00 */
[----:B----4-:R-:W-:Y:S03]  /*367d0*/  HMMA.16816.F32 R24, R16, R10, R24 ;  /* 0x0000000a1018723c */ /* 0x010fe60000001818 */
[----:B--2---:R0:W-:Y:S11]  /*367e0*/  STL.64 [R1+0x57a0], R22 ;  /* 0x0057a01601007387 */ /* 0x0041f60000100a00 */
[----:B------:R-:W-:Y:S09]  /*367f0*/  @!UPT UIADD3 URZ, URZ, URZ, URZ ;  /* 0x0000003f3f3ff290 */ /* 0x000ff2000fffe03f */
[----:B------:R-:W-:Y:S02]  /*36800*/  STL.64 [R1+0x11a0], R24 ;  /* 0x0011a01801007387 */ /* 0x000fe40000100a00 */
[----:B------:R-:W-:Y:S01]  /*36810*/  STL.64 [R1+0x11a8], R26 ;  /* 0x0011a81a01007387 */ /* 0x000fe20000100a00 */
[----:B0-----:R-:W2:Y:S04]  /*36820*/  LDL.64 R22, [R1+0xf8] ;  /* 0x0000f80001167983 */ /* 0x001ea80000100a00 */
[----:B--2---:R0:W-:Y:S02]  /*36830*/  STL.64 [R1+0x57b8], R22 ;  /* 0x0057b81601007387 */ /* 0x0041e40000100a00 */
[----:B0-----:R-:W-:Y:S02]  /*36840*/  IMAD.MOV.U32 R22, RZ, RZ, R9 ;  /* 0x000000ffff167224 */ /* 0x001fe400078e0009 */
[----:B------:R-:W-:-:S05]  /*36850*/  IMAD.MOV.U32 R23, RZ, RZ, R8 ;  /* 0x000000ffff177224 */ /* 0x000fca00078e0008 */
[----:B------:R0:W-:Y:S01]  /*36860*/  STL.64 [R1+0x57d0], R22 ;  /* 0x0057d01601007387 */ /* 0x0001e20000100a00 */
[----:B------:R1:W-:Y:S02]  /*36870*/  STL.64 [R1+0x5738], R10 ;  /* 0x0057380a01007387 */ /* 0x0003e40000100a00 */
[----:B------:R-:W2:Y:S02]  /*36880*/  LDL.LU R8, [R1+0xd70] ;  /* 0x000d700001087983 */ /* 0x000ea40000300800 */
[----:B------:R-:W2:Y:S02]  /*36890*/  LDL.LU R9, [R1+0xd74] ;  /* 0x000d740001097983 */ /* 0x000ea40000300800 */
[----:B0-----:R-:W-:Y:S01]  /*368a0*/  IMAD.MOV.U32 R22, RZ, RZ, R6 ;  /* 0x000000ffff167224 */ /* 0x001fe200078e0006 */
[----:B-1----:R-:W3:Y:S01]  /*368b0*/  LDL.LU R10, [R1+0xd78] ;  /* 0x000d7800010a7983 */ /* 0x002ee20000300800 */
[----:B------:R-:W3:Y:S02]  /*368c0*/  LDL.LU R11, [R1+0xd7c] ;  /* 0x000d7c00010b7983 */ /* 0x000ee40000300800 */
[----:B------:R-:W4:Y:S02]  /*368d0*/  LDL.LU R6, [R1+0x585c] ;  /* 0x00585c0001067983 */ /* 0x000f240000300800 */
[----:B------:R-:W-:-:S02]  /*368e0*/  IMAD.MOV.U32 R23, RZ, RZ, R12 ;  /* 0x000000ffff177224 */ /* 0x000fc400078e000c */
[----:B------:R-:W2:Y:S01]  /*368f0*/  LDL.LU R12, [R1+0xdc0] ;  /* 0x000dc000010c7983 */ /* 0x000ea20000300800 */
[----:B------:R-:W2:Y:S02]  /*36900*/  LDL.LU R13, [R1+0xdc4] ;  /* 0x000dc400010d7983 */ /* 0x000ea40000300800 */
[----:B------:R-:W2:Y:S02]  /*36910*/  LDL.LU R14, [R1+0xdc8] ;  /* 0x000dc800010e7983 */ /* 0x000ea40000300800 */
[----:B------:R-:W2:Y:S02]  /*36920*/  LDL.LU R15, [R1+0xdcc] ;  /* 0x000dcc00010f7983 */ /* 0x000ea40000300800 */
[----:B--2---:R0:W-:Y:S01]  /*36930*/  STL.64 [R1+0x5800], R14 ;  /* 0x0058000e01007387 */ /* 0x0041e20000100a00 */
[----:B------:R-:W-:Y:S02]  /*36940*/  STL.64 [R1+0x57f8], R12 ;  /* 0x0057f80c01007387 */ /* 0x000fe40000100a00 */
[----:B0-----:R-:W-:-:S02]  /*36950*/  IMAD.MOV.U32 R14, RZ, RZ, R7 ;  /* 0x000000ffff0e7224 */ /* 0x001fc400078e0007 */
[----:B------:R-:W-:Y:S01]  /*36960*/  IMAD.MOV.U32 R15, RZ, RZ, R5 ;  /* 0x000000ffff0f7224 */ /* 0x000fe200078e0005 */
[----:B------:R-:W4:Y:S04]  /*36970*/  LDL.LU R7, [R1+0x5858] ;  /* 0x0058580001077983 */ /* 0x000f280000300800 */
[----:B------:R-:W-:Y:S01]  /*36980*/  STL.64 [R1+0x5810], R14 ;  /* 0x0058100e01007387 */ /* 0x000fe20000100a00 */
[----:B------:R0:W-:Y:S03]  /*36990*/  STL.64 [R1+0x57e8], R22 ;  /* 0x0057e81601007387 */ /* 0x0001e60000100a00 */
[----:B0-----:R-:W2:Y:S04]  /*369a0*/  LDL.64 R22, [R1+0x128] ;  /* 0x0001280001167983 */ /* 0x001ea80000100a00 */
[----:B--2---:R0:W-:Y:S01]  /*369b0*/  STL.64 [R1+0x5808], R22 ;  /* 0x0058081601007387 */ /* 0x0041e20000100a00 */
[----:B------:R-:W2:Y:S02]  /*369c0*/  LDL.LU R20, [R1+0xdd0] ;  /* 0x000dd00001147983 */ /* 0x000ea40000300800 */
[----:B------:R-:W2:Y:S01]  /*369d0*/  LDL.LU R21, [R1+0xdd4] ;  /* 0x000dd40001157983 */ /* 0x000ea20000300800 */
[----:B0-----:R-:W2:Y:S01]  /*369e0*/  LDL.LU R22, [R1+0xdd8] ;  /* 0x000dd80001167983 */ /* 0x001ea20000300800 */
[----:B------:R-:W2:Y:S03]  /*369f0*/  LDL.LU R23, [R1+0xddc] ;  /* 0x000ddc0001177983 */ /* 0x000ea60000300800 */
[----:B--2---:R-:W-:Y:S01]  /*36a00*/  STL.64 [R1+0x5820], R22 ;  /* 0x0058201601007387 */ /* 0x004fe20000100a00 */
[----:B------:R0:W-:Y:S03]  /*36a10*/  STL.64 [R1+0x5818], R20 ;  /* 0x0058181401007387 */ /* 0x0001e60000100a00 */
[----:B0-----:R-:W2:Y:S01]  /*36a20*/  LDL.LU R20, [R1+0xde0] ;  /* 0x000de00001147983 */ /* 0x001ea20000300800 */
[----:B------:R-:W2:Y:S02]  /*36a30*/  LDL.LU R21, [R1+0xde4] ;  /* 0x000de40001157983 */ /* 0x000ea40000300800 */
[----:B------:R-:W2:Y:S02]  /*36a40*/  LDL.LU R22, [R1+0xde8] ;  /* 0x000de80001167983 */ /* 0x000ea40000300800 */
[----:B------:R-:W2:Y:S02]  /*36a50*/  LDL.LU R23, [R1+0xdec] ;  /* 0x000dec0001177983 */ /* 0x000ea40000300800 */
[----:B--2---:R0:W-:Y:S01]  /*36a60*/  STL.64 [R1+0x5830], R22 ;  /* 0x0058301601007387 */ /* 0x0041e20000100a00 */
[----:B------:R-:W-:Y:S02]  /*36a70*/  STL.64 [R1+0x5828], R20 ;  /* 0x0058281401007387 */ /* 0x000fe40000100a00 */
[----:B0-----:R-:W-:-:S02]  /*36a80*/  IMAD.MOV.U32 R22, RZ, RZ, R4 ;  /* 0x000000ffff167224 */ /* 0x001fc400078e0004 */
[----:B------:R-:W-:-:S05]  /*36a90*/  IMAD.MOV.U32 R23, RZ, RZ, R3 ;  /* 0x000000ffff177224 */ /* 0x000fca00078e0003 */
[----:B------:R-:W-:Y:S01]  /*36aa0*/  STL.64 [R1+0x5840], R22 ;  /* 0x0058401601007387 */ /* 0x000fe20000100a00 */
[----:B------:R-:W2:Y:S03]  /*36ab0*/  LDL.64 R14, [R1+0x148] ;  /* 0x00014800010e7983 */ /* 0x000ea60000100a00 */
[----:B--2---:R0:W-:Y:S01]  /*36ac0*/  STL.64 [R1+0x5838], R14 ;  /* 0x0058380e01007387 */ /* 0x0041e20000100a00 */
[----:B------:R-:W2:Y:S02]  /*36ad0*/  LDL.LU R12, [R1+0xdf0] ;  /* 0x000df000010c7983 */ /* 0x000ea40000300800 */
[----:B------:R-:W2:Y:S01]  /*36ae0*/  LDL.LU R13, [R1+0xdf4] ;  /* 0x000df400010d7983 */ /* 0x000ea20000300800 */
[----:B0-----:R-:W2:Y:S01]  /*36af0*/  LDL.LU R14, [R1+0xdf8] ;  /* 0x000df800010e7983 */ /* 0x001ea20000300800 */
[----:B------:R-:W2:Y:S02]  /*36b00*/  LDL.LU R15, [R1+0xdfc] ;  /* 0x000dfc00010f7983 */ /* 0x000ea40000300800 */
[----:B------:R-:W4:Y:S02]  /*36b10*/  LDL.LU R24, [R1+0xe10] ;  /* 0x000e100001187983 */ /* 0x000f240000300800 */
[----:B------:R-:W4:Y:S01]  /*36b20*/  LDL.LU R25, [R1+0xe14] ;  /* 0x000e140001197983 */ /* 0x000f220000300800 */
[----:B------:R-:W4:Y:S01]  /*36b30*/  LDL.LU R26, [R1+0xe18] ;  /* 0x000e1800011a7983 */ /* 0x000f220000300800 */
[----:B------:R-:W4:Y:S03]  /*36b40*/  LDL.LU R27, [R1+0xe1c] ;  /* 0x000e1c00011b7983 */ /* 0x000f260000300800 */
[----:B--2---:R-:W-:Y:S01]  /*36b50*/  STL.64 [R1+0x5850], R14 ;  /* 0x0058500e01007387 */ /* 0x004fe20000100a00 */
[----:B------:R0:W-:Y:S03]  /*36b60*/  STL.64 [R1+0x5848], R12 ;  /* 0x0058480c01007387 */ /* 0x0001e60000100a00 */
[----:B0-----:R-:W2:Y:S01]  /*36b70*/  LDL.LU R12, [R1+0xe00] ;  /* 0x000e0000010c7983 */ /* 0x001ea20000300800 */
[----:B------:R-:W2:Y:S02]  /*36b80*/  LDL.LU R13, [R1+0xe04] ;  /* 0x000e0400010d7983 */ /* 0x000ea40000300800 */
[----:B------:R-:W2:Y:S02]  /*36b90*/  LDL.LU R14, [R1+0xe08] ;  /* 0x000e0800010e7983 */ /* 0x000ea40000300800 */
[----:B------:R-:W2:Y:S01]  /*36ba0*/  LDL.LU R15, [R1+0xe0c] ;  /* 0x000e0c00010f7983 */ /* 0x000ea20000300800 */
[----:B---3--:R-:W-:Y:S01]  /*36bb0*/  STL.64 [R1+0x5798], R10 ;  /* 0x0057980a01007387 */ /* 0x008fe20000100a00 */
[----:B------:R0:W-:Y:S03]  /*36bc0*/  STL.64 [R1+0x5790], R8 ;  /* 0x0057900801007387 */ /* 0x0001e60000100a00 */
[----:B0-----:R-:W3:Y:S01]  /*36bd0*/  LDL.LU R8, [R1+0xd80] ;  /* 0x000d800001087983 */ /* 0x001ee20000300800 */
[----:B------:R-:W3:Y:S02]  /*36be0*/  LDL.LU R9, [R1+0xd84] ;  /* 0x000d840001097983 */ /* 0x000ee40000300800 */
[----:B------:R-:W2:Y:S02]  /*36bf0*/  LDL.LU R10, [R1+0xd88] ;  /* 0x000d8800010a7983 */ /* 0x000ea40000300800 */
[----:B------:R-:W2:Y:S02]  /*36c00*/  LDL.LU R11, [R1+0xd8c] ;  /* 0x000d8c00010b7983 */ /* 0x000ea40000300800 */
[----:B--2---:R-:W-:Y:S01]  /*36c10*/  STL.64 [R1+0x57b0], R10 ;  /* 0x0057b00a01007387 */ /* 0x004fe20000100a00 */
[----:B---3--:R0:W-:Y:S03]  /*36c20*/  STL.64 [R1+0x57a8], R8 ;  /* 0x0057a80801007387 */ /* 0x0081e60000100a00 */
[----:B0-----:R-:W2:Y:S01]  /*36c30*/  LDL.LU R8, [R1+0xd90] ;  /* 0x000d900001087983 */ /* 0x001ea20000300800 */
[----:B------:R-:W2:Y:S02]  /*36c40*/  LDL.LU R9, [R1+0xd94] ;  /* 0x000d940001097983 */ /* 0x000ea40000300800 */
[----:B------:R-:W3:Y:S02]  /*36c50*/  LDL.LU R10, [R1+0xd98] ;  /* 0x000d9800010a7983 */ /* 0x000ee40000300800 */
[----:B------:R-:W3:Y:S01]  /*36c60*/  LDL.LU R11, [R1+0xd9c] ;  /* 0x000d9c00010b7983 */ /* 0x000ee20000300800 */
[----:B----4-:R-:W-:Y:S01]  /*36c70*/  HMMA.16816.F32 R24, R16, R6, R24 ;  /* 0x000000061018723c */ /* 0x010fe20000001818 */
[----:B---3--:R-:W-:Y:S01]  /*36c80*/  STL.64 [R1+0x57c8], R10 ;  /* 0x0057c80a01007387 */ /* 0x008fe20000100a00 */
[----:B--2---:R0:W-:Y:S03]  /*36c90*/  STL.64 [R1+0x57c0], R8 ;  /* 0x0057c00801007387 */ /* 0x0041e60000100a00 */
[----:B0-----:R-:W2:Y:S01]  /*36ca0*/  LDL.LU R8, [R1+0xda0] ;  /* 0x000da00001087983 */ /* 0x001ea20000300800 */
[----:B------:R-:W2:Y:S02]  /*36cb0*/  LDL.LU R9, [R1+0xda4] ;  /* 0x000da40001097983 */ /* 0x000ea40000300800 */
[----:B------:R-:W3:Y:S02]  /*36cc0*/  LDL.LU R10, [R1+0xda8] ;  /* 0x000da800010a7983 */ /* 0x000ee40000300800 */
[----:B------:R-:W3:Y:S02]  /*36cd0*/  LDL.LU R11, [R1+0xdac] ;  /* 0x000dac00010b7983 */ /* 0x000ee40000300800 */
[----:B------:R-:W-:-:S02]  /*36ce0*/  IMAD.MOV.U32 R22, RZ, RZ, R2 ;  /* 0x000000ffff167224 */ /* 0x000fc400078e0002 */
[----:B------:R-:W-:-:S07]  /*36cf0*/  IMAD.MOV.U32 R23, RZ, RZ, R0 ;  /* 0x000000ffff177224 */ /* 0x000fce00078e0000 */
[C---:B------:R-:W-:Y:S01]  /*36d00*/  HMMA.16816.F32 R20, R16.reuse, R22, R12 ;  /* 0x000000161014723c */ /* 0x040fe2000000180c */
[----:B---3--:R-:W-:Y:S01]  /*36d10*/  STL.64 [R1+0x57e0], R10 ;  /* 0x0057e00a01007387 */ /* 0x008fe20000100a00 */
[----:B--2---:R0:W-:Y:S03]  /*36d20*/  STL.64 [R1+0x57d8], R8 ;  /* 0x0057d80801007387 */ /* 0x0041e60000100a00 */
[----:B0-----:R-:W2:Y:S01]  /*36d30*/  LDL.LU R8, [R1+0xdb0] ;  /* 0x000db00001087983 */ /* 0x001ea20000300800 */
[----:B------:R-:W2:Y:S02]  /*36d40*/  LDL.LU R9, [R1+0xdb4] ;  /* 0x000db40001097983 */ /* 0x000ea40000300800 */
[----:B------:R-:W2:Y:S02]  /*36d50*/  LDL.LU R10, [R1+0xdb8] ;  /* 0x000db800010a7983 */ /* 0x000ea40000300800 */
[----:B------:R-:W2:Y:S01]  /*36d60*/  LDL.LU R11, [R1+0xdbc] ;  /* 0x000dbc00010b7983 */ /* 0x000ea20000300800 */
[----:B------:R-:W-:Y:S01]  /*36d70*/  STL.64 [R1+0x1190], R24 ;  /* 0x0011901801007387 */ /* 0x000fe20000100a00 */
[----:B------:R-:W-:Y:S02]  /*36d80*/  STL.64 [R1+0x1198], R26 ;  /* 0x0011981a01007387 */ /* 0x000fe40000100a00 */
[----:B------:R-:W0:Y:S02]  /*36d90*/  LDSM.16.MT88.4 R24, [R29+0x4200] ;  /* 0x004200001d18783b */ /* 0x000e240000004200 */
[----:B0-----:R0:W-:Y:S02]  /*36da0*/  STL.64 [R1+0x5680], R26 ;  /* 0x0056801a01007387 */ /* 0x0011e40000100a00 */
[----:B------:R-:W-:Y:S02]  /*36db0*/  STL.64 [R1+0x5678], R24 ;  /* 0x0056781801007387 */ /* 0x000fe40000100a00 */
[----:B0-----:R-:W3:Y:S01]  /*36dc0*/  LDL.64 R26, [R1+0xd8] ;  /* 0x0000d800011a7983 */ /* 0x001ee20000100a00 */
[----:B------:R-:W4:Y:S02]  /*36dd0*/  LDL.LU.64 R14, [R1+0x5850] ;  /* 0x00585000010e7983 */ /* 0x000f240000300a00 */
[----:B------:R-:W4:Y:S02]  /*36de0*/  LDL.LU.64 R12, [R1+0x5848] ;  /* 0x00584800010c7983 */ /* 0x000f240000300a00 */
[----:B------:R-:W-:Y:S01]  /*36df0*/  STL.64 [R1+0x13d0], R20 ;  /* 0x0013d01401007387 */ /* 0x000fe20000100a00 */
[----:B------:R0:W-:Y:S04]  /*36e00*/  STL.64 [R1+0x13d8], R22 ;  /* 0x0013d81601007387 */ /* 0x0001e80000100a00 */
[----:B0-----:R-:W4:Y:S02]  /*36e10*/  LDL.LU.64 R22, [R1+0x5840] ;  /* 0x0058400001167983 */ /* 0x001f240000300a00 */
[C---:B----4-:R-:W-:Y:S02]  /*36e20*/  HMMA.16816.F32 R20, R16.reuse, R22, R12 ;  /* 0x000000161014723c */ /* 0x050fe4000000180c */
[----:B------:R-:W4:Y:S11]  /*36e30*/  LDL.LU.64 R14, [R1+0x5838] ;  /* 0x00583800010e7983 */ /* 0x000f360000300a00 */
[----:B------:R-:W-:Y:S10]  /*36e40*/  @!UPT UIADD3 URZ, URZ, URZ, URZ ;  /* 0x0000003f3f3ff290 */ /* 0x000ff4000fffe03f */
[----:B------:R-:W-:Y:S01]  /*36e50*/  STL.64 [R1+0x13c0], R20 ;  /* 0x0013c01401007387 */ /* 0x000fe20000100a00 */
[----:B------:R0:W-:Y:S03]  /*36e60*/  STL.64 [R1+0x13c8], R22 ;  /* 0x0013c81601007387 */ /* 0x0001e60000100a00 */
[----:B0-----:R-:W2:Y:S01]  /*36e70*/  LDL.LU.64 R22, [R1+0x5830] ;  /* 0x0058300001167983 */ /* 0x001ea20000300a00 */
[----:B------:R-:W2:Y:S02]  /*36e80*/  LDL.LU.64 R20, [R1+0x5828] ;  /* 0x0058280001147983 */ /* 0x000ea40000300a00 */
        /* <DEDUP_REMOVED lines=13> */
[----:B------:R-:W-:Y:S01]  /*36f60*/  STL.64 [R1+0x13a0], R12 ;  /* 0x0013a00c01007387 */ /* 0x000fe20000100a00 */
[----:B------:R0:W-:Y:S03]  /*36f70*/  STL.64 [R1+0x13a8], R14 ;  /* 0x0013a80e01007387 */ /* 0x0001e60000100a00 */
[----:B0-----:R-:W4:Y:S01]  /*36f80*/  LDL.LU.64 R14, [R1+0x5800] ;  /* 0x00580000010e7983 */ /* 0x001f220000300a00 */
[----:B------:R-:W4:Y:S02]  /*36f90*/  LDL.LU.64 R12, [R1+0x57f8] ;  /* 0x0057f800010c7983 */ /* 0x000f240000300a00 */
[----:B--2---:R-:W-:Y:S01]  /*36fa0*/  IMAD.MOV.U32 R5, RZ, RZ, R23 ;  /* 0x000000ffff057224 */ /* 0x004fe200078e0017 */
[C---:B----4-:R-:W-:Y:S11]  /*36fb0*/  HMMA.16816.F32 R12, R16.reuse, R22, R12 ;  /* 0x00000016100c723c */ /* 0x050ff6000000180c */
[----:B------:R-:W-:Y:S11]  /*36fc0*/  @!UPT UIADD3 URZ, URZ, URZ, URZ ;  /* 0x0000003f3f3ff290 */ /* 0x000ff6000fffe03f */
[----:B------:R-:W-:Y:S01]  /*36fd0*/  @!UPT UIADD3 URZ, URZ, URZ, URZ ;  /* 0x0000003f3f3ff290 */ /* 0x000fe2000fffe03f */
[----:B------:R0:W-:Y:S01]  /*36fe0*/  STL.64 [R1+0x1390], R12 ;  /* 0x0013900c01007387 */ /* 0x0001e20000100a00 */
[----:B------:R-:W-:Y:S03]  /*36ff0*/  STL.64 [R1+0x1398], R14 ;  /* 0x0013980e01007387 */ /* 0x000fe60000100a00 */
[----:B0-----:R-:W2:Y:S01]  /*37000*/  LDL.LU R13, [R1+0x57f0] ;  /* 0x0057f000010d7983 */ /* 0x001ea20000300800 */
[----:B------:R-:W-:Y:S02]  /*37010*/  IMAD.MOV.U32 R12, RZ, RZ, R22 ;  /* 0x000000ffff0c7224 */ /* 0x000fe400078e0016 */
        /* <DEDUP_REMOVED lines=15> */
[C---:B----4-:R-:W-:Y:S01]  /*37110*/  HMMA.16816.F32 R8, R16.reuse, R22, R8 ;  /* 0x000000161008723c */ /* 0x050fe20000001808 */
[----:B------:R-:W-:Y:S02]  /*37120*/  IMAD.MOV.U32 R4, RZ, RZ, R22 ;  /* 0x000000ffff047224 */ /* 0x000fe400078e0016 */
[----:B------:R-:W-:Y:S11]  /*37130*/  IMAD.MOV.U32 R3, RZ, RZ, R23 ;  /* 0x000000ffff037224 */ /* 0x000ff600078e0017 */
[----:B------:R-:W-:Y:S09]  /*37140*/  @!UPT UIADD3 URZ, URZ, URZ, URZ ;  /* 0x0000003f3f3ff290 */ /* 0x000ff2000fffe03f */
[----:B------:R-:W-:Y:S01]  /*37150*/  STL.64 [R1+0x1360], R8 ;  /* 0x0013600801007387 */ /* 0x000fe20000100a00 */
[----:B------:R0:W-:Y:S03]  /*37160*/  STL.64 [R1+0x1368], R10 ;  /* 0x0013680a01007387 */ /* 0x0001e60000100a00 */
[----:B0-----:R-:W4:Y:S01]  /*37170*/  LDL.LU.64 R10, [R1+0x57b0] ;  /* 0x0057b000010a7983 */ /* 0x001f220000300a00 */
[----:B------:R-:W4:Y:S02]  /*37180*/  LDL.LU.64 R8, [R1+0x57a8] ;  /* 0x0057a80001087983 */ /* 0x000f240000300a00 */
[----:B------:R-:W4:Y:S02]  /*37190*/  LDL.LU.64 R22, [R1+0x57a0] ;  /* 0x0057a00001167983 */ /* 0x000f240000300a00 */
[----:B------:R-:W-:Y:S01]  /*371a0*/  STL.64 [R1+0x5730], R6 ;  /* 0x0057300601007387 */ /* 0x000fe20000100a00 */
[----:B------:R0:W-:Y:S01]  /*371b0*/  STL [R1+0x5728], R4 ;  /* 0x0057280401007387 */ /* 0x0001e20000100800 */
[----:B------:R1:W-:Y:S03]  /*371c0*/  STL [R1+0x5770], R5 ;  /* 0x0057700501007387 */ /* 0x0003e60000100800 */
[----:B0-----:R-:W2:Y:S01]  /*371d0*/  LDL.LU R4, [R1+0xd60] ;  /* 0x000d600001047983 */ /* 0x001ea20000300800 */
[----:B-1----:R-:W2:Y:S02]  /*371e0*/  LDL.LU R5, [R1+0xd64] ;  /* 0x000d640001057983 */ /* 0x002ea40000300800 */
[----:B------:R-:W2:Y:S02]  /*371f0*/  LDL.LU R6, [R1+0xd68] ;  /* 0x000d680001067983 */ /* 0x000ea40000300800 */
[----:B------:R-:W2:Y:S01]  /*37200*/  LDL.LU R7, [R1+0xd6c] ;  /* 0x000d6c0001077983 */ /* 0x000ea20000300800 */
[C---:B----4-:R-:W-:Y:S11]  /*37210*/  HMMA.16816.F32 R8, R16.reuse, R22, R8 ;  /* 0x000000161008723c */ /* 0x050ff60000001808 */
[----:B------:R-:W-:Y:S11]  /*37220*/  @!UPT UIADD3 URZ, URZ, URZ, URZ ;  /* 0x0000003f3f3ff290 */ /* 0x000ff6000fffe03f */
[----:B------:R-:W-:Y:S01]  /*37230*/  @!UPT UIADD3 URZ, URZ, URZ, URZ ;  /* 0x0000003f3f3ff290 */ /* 0x000fe2000fffe03f */
[----:B------:R-:W-:Y:S01]  /*37240*/  STL.64 [R1+0x1350], R8 ;  /* 0x0013500801007387 */ /* 0x000fe20000100a00 */
[----:B------:R0:W-:Y:S03]  /*37250*/  STL.64 [R1+0x1358], R10 ;  /* 0x0013580a01007387 */ /* 0x0001e60000100a00 */
[----:B0-----:R-:W3:Y:S01]  /*37260*/  LDL.LU.64 R10, [R1+0x5798] ;  /* 0x00579800010a7983 */ /* 0x001ee20000300a00 */
[----:B------:R-:W3:Y:S02]  /*37270*/  LDL.LU.64 R8, [R1+0x5790] ;  /* 0x0057900001087983 */ /* 0x000ee40000300a00 */
[----:B------:R-:W-:Y:S02]  /*37280*/  IMAD.MOV.U32 R25, RZ, RZ, R22 ;  /* 0x000000ffff197224 */ /* 0x000fe400078e0016 */
[----:B------:R-:W-:Y:S02]  /*37290*/  IMAD.MOV.U32 R24, RZ, RZ, R23 ;  /* 0x000000ffff187224 */ /* 0x000fe400078e0017 */
[----:B------:R-:W4:Y:S01]  /*372a0*/  LDL.LU.64 R22, [R1+0x5788] ;  /* 0x0057880001167983 */ /* 0x000f220000300a00 */
[----:B------:R-:W2:Y:S01]  /*372b0*/  LDL.LU.64 R20, [R1+0x5780] ;  /* 0x0057800001147983 */ /* 0x000ea20000300a00 */
[----:B---3--:R-:W-:Y:S02]  /*372c0*/  HMMA.16816.F32 R8, R16, R26, R8 ;  /* 0x0000001a1008723c */ /* 0x008fe40000001808 */
[----:B------:R-:W2:Y:S11]  /*372d0*/  LDL.64 R18, [R1+0x28] ;  /* 0x0000280001127983 */ /* 0x000eb60000100a00 */
[----:B------:R-:W-:Y:S10]  /*372e0*/  @!UPT UIADD3 URZ, URZ, URZ, URZ ;  /* 0x0000003f3f3ff290 */ /* 0x000ff4000fffe03f */
[----:B------:R0:W-:Y:S01]  /*372f0*/  STL.64 [R1+0x1180], R8 ;  /* 0x0011800801007387 */ /* 0x0001e20000100a00 */
[----:B------:R1:W-:Y:S03]  /*37300*/  STL.64 [R1+0x1188], R10 ;  /* 0x0011880a01007387 */ /* 0x0003e60000100a00 */
[----:B0-----:R-:W3:Y:S01]  /*37310*/  LDL.LU R8, [R1+0xd30] ;  /* 0x000d300001087983 */ /* 0x001ee20000300800 */
[----:B------:R-:W3:Y:S02]  /*37320*/  LDL.LU R9, [R1+0xd34] ;  /* 0x000d340001097983 */ /* 0x000ee40000300800 */
[----:B-1----:R-:W2:Y:S02]  /*37330*/  LDL.LU R10, [R1+0xd38] ;  /* 0x000d3800010a7983 */ /* 0x002ea40000300800 */
[----:B------:R-:W2:Y:S02]  /*37340*/  LDL.LU R11, [R1+0xd3c] ;  /* 0x000d3c00010b7983 */ /* 0x000ea40000300800 */
[----:B----4-:R-:W-:-:S02]  /*37350*/  IMAD.MOV.U32 R14, RZ, RZ, R22 ;  /* 0x000000ffff0e7224 */ /* 0x010fc400078e0016 */
[----:B------:R-:W-:Y:S01]  /*37360*/  IMAD.MOV.U32 R15, RZ, RZ, R23 ;  /* 0x000000ffff0f7224 */ /* 0x000fe200078e0017 */
[----:B--2---:R-:W-:Y:S01]  /*37370*/  STL.64 [R1+0x5750], R10 ;  /* 0x0057500a01007387 */ /* 0x004fe20000100a00 */
[----:B---3--:R0:W-:Y:S02]  /*37380*/  STL.64 [R1+0x5748], R8 ;  /* 0x0057480801007387 */ /* 0x0081e40000100a00 */
[----:B------:R-:W2:Y:S02]  /*37390*/  LDL.LU R22, [R1+0x5778] ;  /* 0x0057780001167983 */ /* 0x000ea40000300800 */
[----:B------:R-:W2:Y:S01]  /*373a0*/  LDL.LU R23, [R1+0x5774] ;  /* 0x0057740001177983 */ /* 0x000ea20000300800 */
[----:B------:R-:W-:Y:S04]  /*373b0*/  STL.64 [R1+0x5758], R14 ;  /* 0x0057580e01007387 */ /* 0x000fe80000100a00 */
[----:B0-----:R-:W3:Y:S01]  /*373c0*/  LDL.LU R8, [R1+0xd40] ;  /* 0x000d400001087983 */ /* 0x001ee20000300800 */
[----:B------:R-:W3:Y:S02]  /*373d0*/  LDL.LU R9, [R1+0xd44] ;  /* 0x000d440001097983 */ /* 0x000ee40000300800 */
[----:B------:R-:W4:Y:S02]  /*373e0*/  LDL.LU R10, [R1+0xd48] ;  /* 0x000d4800010a7983 */ /* 0x000f240000300800 */
[----:B------:R-:W4:Y:S01]  /*373f0*/  LDL.LU R11, [R1+0xd4c] ;  /* 0x000d4c00010b7983 */ /* 0x000f220000300800 */
[----:B--2---:R-:W-:Y:S01]  /*37400*/  HMMA.16816.F32 R4, R20, R18, R4 ;  /* 0x000000121404723c */ /* 0x004fe20000001804 */
[----:B----4-:R-:W-:Y:S01]  /*37410*/  STL.64 [R1+0x5768], R10 ;  /* 0x0057680a01007387 */ /* 0x010fe20000100a00 */
[----:B---3--:R0:W-:Y:S03]  /*37420*/  STL.64 [R1+0x5760], R8 ;  /* 0x0057600801007387 */ /* 0x0081e60000100a00 */
[----:B0-----:R-:W2:Y:S01]  /*37430*/  LDL.LU R8, [R1+0xd50] ;  /* 0x000d500001087983 */ /* 0x001ea20000300800 */
[----:B------:R-:W2:Y:S02]  /*37440*/  LDL.LU R9, [R1+0xd54] ;  /* 0x000d540001097983 */ /* 0x000ea40000300800 */
[----:B------:R-:W2:Y:S02]  /*37450*/  LDL.LU R10, [R1+0xd58] ;  /* 0x000d5800010a7983 */ /* 0x000ea40000300800 */
[----:B------:R-:W2:Y:S01]  /*37460*/  LDL.LU R11, [R1+0xd5c] ;  /* 0x000d5c00010b7983 */ /* 0x000ea20000300800 */
[----:B------:R-:W-:Y:S11]  /*37470*/  STL.64 [R1+0x5690], R26 ;  /* 0x0056901a01007387 */ /* 0x000ff60000100a00 */
[----:B------:R-:W-:Y:S01]  /*37480*/  @!UPT UIADD3 URZ, URZ, URZ, URZ ;  /* 0x0000003f3f3ff290 */ /* 0x000fe2000fffe03f */
[----:B------:R0:W-:Y:S02]  /*37490*/  STL.64 [R1+0x1170], R4 ;  /* 0x0011700401007387 */ /* 0x0001e40000100a00 */
[----:B------:R-:W-:Y:S01]  /*374a0*/  STL.64 [R1+0x1178], R6 ;  /* 0x0011780601007387 */ /* 0x000fe20000100a00 */
[----:B0-----:R-:W3:Y:S01]  /*374b0*/  LDL.LU R5, [R1+0x5770] ;  /* 0x0057700001057983 */ /* 0x001ee20000300800 */
[----:B------:R-:W-:Y:S02]  /*374c0*/  IMAD.MOV.U32 R27, RZ, RZ, R18 ;  /* 0x000000ffff1b7224 */ /* 0x000fe400078e0012 */
[----:B------:R-:W-:-:S05]  /*374d0*/  IMAD.MOV.U32 R26, RZ, RZ, R19 ;  /* 0x000000ffff1a7224 */ /* 0x000fca00078e0013 */
[----:B------:R0:W-:Y:S01]  /*374e0*/  STL.64 [R1+0x56c8], R26 ;  /* 0x0056c81a01007387 */ /* 0x0001e20000100a00 */
[----:B------:R1:W-:Y:S02]  /*374f0*/  STL.64 [R1+0x56c0], R24 ;  /* 0x0056c01801007387 */ /* 0x0003e40000100a00 */
[----:B------:R-:W4:Y:S02]  /*37500*/  LDL.LU R4, [R1+0xd20] ;  /* 0x000d200001047983 */ /* 0x000f240000300800 */
[----:B0-----:R-:W-:Y:S02]  /*37510*/  IMAD.MOV.U32 R26, RZ, RZ, R12 ;  /* 0x000000ffff1a7224 */ /* 0x001fe400078e000c */
[----:B---3--:R-:W-:Y:S02]  /*37520*/  IMAD.MOV.U32 R27, RZ, RZ, R5 ;  /* 0x000000ffff1b7224 */ /* 0x008fe400078e0005 */
[----:B------:R-:W4:Y:S01]  /*37530*/  LDL.LU R5, [R1+0xd24] ;  /* 0x000d240001057983 */ /* 0x000f220000300800 */
[----:B------:R-:W4:Y:S02]  /*37540*/  LDL.LU R6, [R1+0xd28] ;  /* 0x000d280001067983 */ /* 0x000f240000300800 */
[----:B------:R-:W4:Y:S02]  /*37550*/  LDL.LU R7, [R1+0xd2c] ;  /* 0x000d2c0001077983 */ /* 0x000f240000300800 */
[----:B------:R0:W-:Y:S01]  /*37560*/  STL.64 [R1+0x56d8], R26 ;  /* 0x0056d81a01007387 */ /* 0x0001e20000100a00 */
[----:B-1----:R-:W3:Y:S01]  /*37570*/  LDL.LU R24, [R1+0xcd0] ;  /* 0x000cd00001187983 */ /* 0x002ee20000300800 */
[----:B------:R-:W3:Y:S03]  /*37580*/  LDL.LU R25, [R1+0xcd4] ;  /* 0x000cd40001197983 */ /* 0x000ee60000300800 */
[----:B0-----:R-:W3:Y:S01]  /*37590*/  LDL.LU R26, [R1+0xcd8] ;  /* 0x000cd800011a7983 */ /* 0x001ee20000300800 */
[----:B------:R-:W3:Y:S02]  /*375a0*/  LDL.LU R27, [R1+0xcdc] ;  /* 0x000cdc00011b7983 */ /* 0x000ee40000300800 */
[----:B------:R-:W-:-:S02]  /*375b0*/  IMAD.MOV.U32 R14, RZ, RZ, R28 ;  /* 0x000000ffff0e7224 */ /* 0x000fc400078e001c */
[----:B------:R-:W-:-:S07]  /*375c0*/  IMAD.MOV.U32 R15, RZ, RZ, R13 ;  /* 0x000000ffff0f7224 */ /* 0x000fce00078e000d */
[----:B--2---:R-:W-:Y:S01]  /*375d0*/  HMMA.16816.F32 R12, R20, R14, R8 ;  /* 0x0000000e140c723c */ /* 0x004fe20000001808 */
[----:B---3--:R0:W-:Y:S01]  /*375e0*/  STL.64 [R1+0x56e8], R26 ;  /* 0x0056e81a01007387 */ /* 0x0081e20000100a00 */
[----:B------:R-:W-:Y:S02]  /*375f0*/  STL.64 [R1+0x56e0], R24 ;  /* 0x0056e01801007387 */ /* 0x000fe40000100a00 */
[----:B------:R-:W2:Y:S02]  /*37600*/  LDL.LU R16, [R1+0xd10] ;  /* 0x000d100001107983 */ /* 0x000ea40000300800 */
[----:B------:R-:W2:Y:S01]  /*37610*/  LDL.LU R17, [R1+0xd14] ;  /* 0x000d140001117983 */ /* 0x000ea20000300800 */
[----:B------:R-:W2:Y:S01]  /*37620*/  LDL.LU R18, [R1+0xd18] ;  /* 0x000d180001127983 */ /* 0x000ea20000300800 */
[----:B------:R-:W2:Y:S02]  /*37630*/  LDL.LU R19, [R1+0xd1c] ;  /* 0x000d1c0001137983 */ /* 0x000ea40000300800 */
[----:B0-----:R-:W-:-:S02]  /*37640*/  IMAD.MOV.U32 R26, RZ, RZ, R2 ;  /* 0x000000ffff1a7224 */ /* 0x001fc400078e0002 */
[----:B------:R-:W-:-:S05]  /*37650*/  IMAD.MOV.U32 R27, RZ, RZ, R0 ;  /* 0x000000ffff1b7224 */ /* 0x000fca00078e0000 */
[----:B------:R0:W-:Y:S04]  /*37660*/  STL.64 [R1+0x5700], R26 ;  /* 0x0057001a01007387 */ /* 0x0001e80000100a00 */
[----:B0-----:R-:W3:Y:S04]  /*37670*/  LDL.64 R26, [R1+0x158] ;  /* 0x00015800011a7983 */ /* 0x001ee80000100a00 */
[----:B---3--:R0:W-:Y:S04]  /*37680*/  STL.64 [R1+0x5710], R26 ;  /* 0x0057101a01007387 */ /* 0x0081e80000100a00 */
[----:B0-----:R-:W3:Y:S01]  /*37690*/  LDL.64 R26, [R1+0x38] ;  /* 0x00003800011a7983 */ /* 0x001ee20000100a00 */
[----:B------:R-:W2:Y:S02]  /*376a0*/  LDL.LU.64 R10, [R1+0x5768] ;  /* 0x00576800010a7983 */ /* 0x000ea40000300a00 */
[----:B------:R-:W2:Y:S02]  /*376b0*/  LDL.LU.64 R8, [R1+0x5760] ;  /* 0x0057600001087983 */ /* 0x000ea40000300a00 */
[----:B------:R-:W-:Y:S01]  /*376c0*/  STL.64 [R1+0x1160], R12 ;  /* 0x0011600c01007387 */ /* 0x000fe20000100a00 */
[----:B------:R0:W-:Y:S04]  /*376d0*/  STL.64 [R1+0x1168], R14 ;  /* 0x0011680e01007387 */ /* 0x0001e80000100a00 */
[----:B0-----:R-:W2:Y:S02]  /*376e0*/  LDL.LU.64 R14, [R1+0x5758] ;  /* 0x00575800010e7983 */ /* 0x001ea40000300a00 */
[C---:B--2---:R-:W-:Y:S02]  /*376f0*/  HMMA.16816.F32 R12, R20.reuse, R14, R8 ;  /* 0x0000000e140c723c */ /* 0x044fe40000001808 */
[----:B------:R-:W2:Y:S01]  /*37700*/  LDL.LU.64 R10, [R1+0x5750] ;  /* 0x00575000010a7983 */ /* 0x000ea20000300a00 */
[----:B------:R-:W2:Y:S11]  /*37710*/  LDL.LU.64 R8, [R1+0x5748] ;  /* 0x0057480001087983 */ /* 0x000eb60000300a00 */
[----:B------:R-:W-:Y:S09]  /*37720*/  @!UPT UIADD3 URZ, URZ, URZ, URZ ;  /* 0x0000003f3f3ff290 */ /* 0x000ff2000fffe03f */
[----:B------:R-:W-:Y:S01]  /*37730*/  STL.64 [R1+0x1150], R12 ;  /* 0x0011500c01007387 */ /* 0x000fe20000100a00 */
[----:B------:R0:W-:Y:S03]  /*37740*/  STL.64 [R1+0x1158], R14 ;  /* 0x0011580e01007387 */ /* 0x0001e60000100a00 */
[----:B0-----:R-:W2:Y:S02]  /*37750*/  LDL.LU.64 R14, [R1+0x5740] ;  /* 0x00574000010e7983 */ /* 0x001ea40000300a00 */
[C---:B--2---:R-:W-:Y:S11]  /*37760*/  HMMA.16816.F32 R8, R20.reuse, R14, R8 ;  /* 0x0000000e1408723c */ /* 0x044ff60000001808 */
[----:B------:R-:W-:Y:S11]  /*37770*/  @!UPT UIADD3 URZ, URZ, URZ, URZ ;  /* 0x0000003f3f3ff290 */ /* 0x000ff6000fffe03f */
[----:B------:R-:W-:Y:S01]  /*37780*/  @!UPT UIADD3 URZ, URZ, URZ, URZ ;  /* 0x0000003f3f3ff290 */ /* 0x000fe2000fffe03f */
[----:B------:R-:W-:Y:S01]  /*37790*/  STL.64 [R1+0x1140], R8 ;  /* 0x0011400801007387 */ /* 0x000fe20000100a00 */
[----:B------:R0:W-:Y:S03]  /*377a0*/  STL.64 [R1+0x1148], R10 ;  /* 0x0011480a01007387 */ /* 0x0001e60000100a00 */
[----:B0-----:R-:W4:Y:S01]  /*377b0*/  LDL.LU.64 R10, [R1+0x5738] ;  /* 0x00573800010a7983 */ /* 0x001f220000300a00 */
[----:B------:R0:W-:Y:S02]  /*377c0*/  STL.64 [R1+0x5708], R14 ;  /* 0x0057080e01007387 */ /* 0x0001e40000100a00 */
[----:B------:R-:W2:Y:S02]  /*377d0*/  LDL.LU R12, [R1+0xcf0] ;  /* 0x000cf000010c7983 */ /* 0x000ea40000300800 */
[----:B------:R-:W2:Y:S01]  /*377e0*/  LDL.LU R13, [R1+0xcf4] ;  /* 0x000cf400010d7983 */ /* 0x000ea20000300800 */
[----:B0-----:R-:W2:Y:S01]  /*377f0*/  LDL.LU R14, [R1+0xcf8] ;  /* 0x000cf800010e7983 */ /* 0x001ea20000300800 */
[----:B------:R-:W2:Y:S01]  /*37800*/  LDL.LU R15, [R1+0xcfc] ;  /* 0x000cfc00010f7983 */ /* 0x000ea20000300800 */
[C---:B----4-:R-:W-:Y:S02]  /*37810*/  HMMA.16816.F32 R4, R20.reuse, R10, R4 ;  /* 0x0000000a1404723c */ /* 0x050fe40000001804 */
[----:B--2---:R-:W-:Y:S01]  /*37820*/  STL.64 [R1+0x5720], R14 ;  /* 0x0057200e01007387 */ /* 0x004fe20000100a00 */
[----:B------:R0:W-:Y:S03]  /*37830*/  STL.64 [R1+0x5718], R12 ;  /* 0x0057180c01007387 */ /* 0x0001e60000100a00 */
[----:B0-----:R-:W3:Y:S01]  /*37840*/  LDL.LU R12, [R1+0xd00] ;  /* 0x000d0000010c7983 */ /* 0x001ee20000300800 */
[----:B------:R-:W3:Y:S02]  /*37850*/  LDL.LU R13, [R1+0xd04] ;  /* 0x000d0400010d7983 */ /* 0x000ee40000300800 */
[----:B------:R-:W3:Y:S02]  /*37860*/  LDL.LU R14, [R1+0xd08] ;  /* 0x000d0800010e7983 */ /* 0x000ee40000300800 */
[----:B------:R-:W3:Y:S11]  /*37870*/  LDL.LU R15, [R1+0xd0c] ;  /* 0x000d0c00010f7983 */ /* 0x000ef60000300800 */
[----:B------:R-:W-:Y:S01]  /*37880*/  @!UPT UIADD3 URZ, URZ, URZ, URZ ;  /* 0x0000003f3f3ff290 */ /* 0x000fe2000fffe03f */
[----:B------:R-:W-:Y:S01]  /*37890*/  STL.64 [R1+0x1130], R4 ;  /* 0x0011300401007387 */ /* 0x000fe20000100a00 */
[----:B------:R0:W-:Y:S03]  /*378a0*/  STL.64 [R1+0x1138], R6 ;  /* 0x0011380601007387 */ /* 0x0001e60000100a00 */
[----:B0-----:R-:W2:Y:S01]  /*378b0*/  LDL.LU.64 R6, [R1+0x5730] ;  /* 0x0057300001067983 */ /* 0x001ea20000300a00 */
[----:B------:R-:W4:Y:S02]  /*378c0*/  LDL.LU R4, [R1+0x5728] ;  /* 0x0057280001047983 */ /* 0x000f240000300800 */
[----:B------:R0:W-:Y:S02]  /*378d0*/  STL.64 [R1+0x5628], R10 ;  /* 0x0056280a01007387 */ /* 0x0001e40000100a00 */
[----:B0-----:R-:W2:Y:S04]  /*378e0*/  LDL.64 R10, [R1+0x118] ;  /* 0x00011800010a7983 */ /* 0x001ea80000100a00 */
[----:B--2---:R0:W-:Y:S01]  /*378f0*/  STL.64 [R1+0x56d0], R10 ;  /* 0x0056d00a01007387 */ /* 0x0041e20000100a00 */
[----:B------:R-:W2:Y:S02]  /*37900*/  LDL.LU R8, [R1+0xcc0] ;  /* 0x000cc00001087983 */ /* 0x000ea40000300800 */
[----:B------:R-:W2:Y:S01]  /*37910*/  LDL.LU R9, [R1+0xcc4] ;  /* 0x000cc40001097983 */ /* 0x000ea20000300800 */
[----:B0-----:R-:W2:Y:S01]  /*37920*/  LDL.LU R10, [R1+0xcc8] ;  /* 0x000cc800010a7983 */ /* 0x001ea20000300800 */
[----:B------:R-:W2:Y:S01]  /*37930*/  LDL.LU R11, [R1+0xccc] ;  /* 0x000ccc00010b7983 */ /* 0x000ea20000300800 */
[C---:B------:R-:W-:Y:S08]  /*37940*/  HMMA.16816.F32 R16, R20.reuse, R6, R16 ;  /* 0x000000061410723c */ /* 0x040ff00000001810 */
[----:B---3--:R-:W-:Y:S01]  /*37950*/  HMMA.16816.F32 R12, R20, R26, R12 ;  /* 0x0000001a140c723c */ /* 0x008fe2000000180c */
[----:B------:R-:W-:-:S02]  /*37960*/  IMAD.MOV.U32 R2, RZ, RZ, R26 ;  /* 0x000000ffff027224 */ /* 0x000fc400078e001a */
[----:B------:R-:W-:Y:S01]  /*37970*/  IMAD.MOV.U32 R0, RZ, RZ, R27 ;  /* 0x000000ffff007224 */ /* 0x000fe200078e001b */
[----:B--2---:R-:W-:Y:S01]  /*37980*/  STL.64 [R1+0x56f8], R10 ;  /* 0x0056f80a01007387 */ /* 0x004fe20000100a00 */
[----:B------:R0:W-:Y:S03]  /*37990*/  STL.64 [R1+0x56f0], R8 ;  /* 0x0056f00801007387 */ /* 0x0001e60000100a00 */
[----:B0-----:R-:W2:Y:S01]  /*379a0*/  LDL.LU R8, [R1+0xce0] ;  /* 0x000ce00001087983 */ /* 0x001ea20000300800 */
[----:B------:R-:W2:Y:S02]  /*379b0*/  LDL.LU R9, [R1+0xce4] ;  /* 0x000ce40001097983 */ /* 0x000ea40000300800 */
[----:B------:R-:W2:Y:S02]  /*379c0*/  LDL.LU R10, [R1+0xce8] ;  /* 0x000ce800010a7983 */ /* 0x000ea40000300800 */
[----:B------:R-:W2:Y:S02]  /*379d0*/  LDL.LU R11, [R1+0xcec] ;  /* 0x000cec00010b7983 */ /* 0x000ea40000300800 */
[----:B------:R-:W-:Y:S01]  /*379e0*/  STL.64 [R1+0x1120], R16 ;  /* 0x0011201001007387 */ /* 0x000fe20000100a00 */
[----:B------:R-:W-:Y:S02]  /*379f0*/  STL.64 [R1+0x1128], R18 ;  /* 0x0011281201007387 */ /* 0x000fe40000100a00 */
[----:B------:R-:W0:Y:S02]  /*37a00*/  LDSM.16.MT88.4 R16, [R29+0x4280] ;  /* 0x004280001d10783b */ /* 0x000e240000004200 */
[----:B0-----:R0:W-:Y:S02]  /*37a10*/  STL.64 [R1+0x5570], R18 ;  /* 0x0055701201007387 */ /* 0x0011e40000100a00 */
[----:B------:R-:W-:Y:S02]  /*37a20*/  STL.64 [R1+0x5568], R16 ;  /* 0x0055681001007387 */ /* 0x000fe40000100a00 */
[----:B0-----:R-:W3:Y:S01]  /*37a30*/  LDL.64 R18, [R1+0x138] ;  /* 0x0001380001127983 */ /* 0x001ee20000100a00 */
[----:B------:R-:W-:Y:S02]  /*37a40*/  STL.64 [R1+0x1340], R12 ;  /* 0x0013400c01007387 */ /* 0x000fe40000100a00 */
[----:B------:R0:W-:Y:S02]  /*37a50*/  STL.64 [R1+0x1348], R14 ;  /* 0x0013480e01007387 */ /* 0x0001e40000100a00 */
[----:B0-----:R-:W2:Y:S01]  /*37a60*/  LDL.LU.64 R14, [R1+0x5720] ;  /* 0x00572000010e7983 */ /* 0x001ea20000300a00 */
[----:B------:R-:W2:Y:S02]  /*37a70*/  LDL.LU.64 R12, [R1+0x5718] ;  /* 0x00571800010c7983 */ /* 0x000ea40000300a00 */
[----:B------:R-:W2:Y:S02]  /*37a80*/  LDL.LU.64 R26, [R1+0x5710] ;  /* 0x00571000011a7983 */ /* 0x000ea40000300a00 */
[C---:B--2---:R-:W-:Y:S01]  /*37a90*/  HMMA.16816.F32 R12, R20.reuse, R26, R12 ;  /* 0x0000001a140c723c */ /* 0x044fe2000000180c */
[----:B------:R-:W-:Y:S11]  /*37aa0*/  IMAD.MOV.U32 R28, RZ, RZ, R26 ;  /* 0x000000ffff1c7224 */ /* 0x000ff600078e001a */
[----:B------:R-:W-:Y:S11]  /*37ab0*/  @!UPT UIADD3 URZ, URZ, URZ, URZ ;  /* 0x0000003f3f3ff290 */ /* 0x000ff6000fffe03f */
[----:B------:R0:W-:Y:S01]  /*37ac0*/  STL.64 [R1+0x1330], R12 ;  /* 0x0013300c01007387 */ /* 0x0001e20000100a00 */
[----:B------:R1:W-:Y:S02]  /*37ad0*/  STL.64 [R1+0x1338], R14 ;  /* 0x0013380e01007387 */ /* 0x0003e40000100a00 */
[----:B0-----:R-:W-:Y:S01]  /*37ae0*/  IMAD.MOV.U32 R13, RZ, RZ, R27 ;  /* 0x000000ffff0d7224 */ /* 0x001fe200078e001b */
[----:B-1----:R-:W2:Y:S01]  /*37af0*/  LDL.LU.64 R14, [R1+0x5708] ;  /* 0x00570800010e7983 */ /* 0x002ea20000300a00 */
[----:B------:R-:W2:Y:S02]  /*37b00*/  LDL.LU.64 R26, [R1+0x5700] ;  /* 0x00570000011a7983 */ /* 0x000ea40000300a00 */
[C---:B--2---:R-:W-:Y:S01]  /*37b10*/  HMMA.16816.F32 R24, R20.reuse, R26, R8 ;  /* 0x0000001a1418723c */ /* 0x044fe20000001808 */
[----:B------:R-:W2:Y:S01]  /*37b20*/  LDL.LU.64 R10, [R1+0x56f8] ;  /* 0x0056f800010a7983 */ /* 0x000ea20000300a00 */
[----:B------:R-:W2:Y:S11]  /*37b30*/  LDL.LU.64 R8, [R1+0x56f0] ;  /* 0x0056f00001087983 */ /* 0x000eb60000300a00 */
[----:B------:R-:W-:Y:S10]  /*37b40*/  @!UPT UIADD3 URZ, URZ, URZ, URZ ;  /* 0x0000003f3f3ff290 */ /* 0x000ff4000fffe03f */
[----:B------:R-:W-:Y:S01]  /*37b50*/  STL.64 [R1+0x1320], R24 ;  /* 0x0013201801007387 */ /* 0x000fe20000100a00 */
[----:B------:R0:W-:Y:S03]  /*37b60*/  STL.64 [R1+0x1328], R26 ;  /* 0x0013281a01007387 */ /* 0x0001e60000100a00 */
[----:B0-----:R-:W3:Y:S01]  /*37b70*/  LDL.LU.64 R26, [R1+0x56e8] ;  /* 0x0056e800011a7983 */ /* 0x001ee20000300a00 */
[----:B------:R-:W3:Y:S02]  /*37b80*/  LDL.LU.64 R24, [R1+0x56e0] ;  /* 0x0056e00001187983 */ /* 0x000ee40000300a00 */
[C---:B---3--:R-:W-:Y:S11]  /*37b90*/  HMMA.16816.F32 R24, R20.reuse, R18, R24 ;  /* 0x000000121418723c */ /* 0x048ff60000001818 */
[----:B------:R-:W-:Y:S11]  /*37ba0*/  @!UPT UIADD3 URZ, URZ, URZ, URZ ;  /* 0x0000003f3f3ff290 */ /* 0x000ff6000fffe03f */
[----:B------:R-:W-:Y:S01]  /*37bb0*/  @!UPT UIADD3 URZ, URZ, URZ, URZ ;  /* 0x0000003f3f3ff290 */ /* 0x000fe2000fffe03f */
[----:B------:R-:W-:Y:S01]  /*37bc0*/  STL.64 [R1+0x1310], R24 ;  /* 0x0013101801007387 */ /* 0x000fe20000100a00 */
[----:B------:R0:W-:Y:S03]  /*37bd0*/  STL.64 [R1+0x1318], R26 ;  /* 0x0013181a01007387 */ /* 0x0001e60000100a00 */
[----:B0-----:R-:W2:Y:S01]  /*37be0*/  LDL.LU.64 R26, [R1+0x56d8] ;  /* 0x0056d800011a7983 */ /* 0x001ea20000300a00 */
[----:B------:R0:W-:Y:S02]  /*37bf0*/  STL.64 [R1+0x55e0], R18 ;  /* 0x0055e01201007387 */ /* 0x0001e40000100a00 */
[----:B------:R-:W3:Y:S02]  /*37c00*/  LDL.LU R16, [R1+0xcb0] ;  /* 0x000cb00001107983 */ /* 0x000ee40000300800 */
[----:B------:R-:W3:Y:S01]  /*37c10*/  LDL.LU R17, [R1+0xcb4] ;  /* 0x000cb40001117983 */ /* 0x000ee20000300800 */
[----:B0-----:R-:W3:Y:S01]  /*37c20*/  LDL.LU R18, [R1+0xcb8] ;  /* 0x000cb80001127983 */ /* 0x001ee20000300800 */
[----:B------:R-:W3:Y:S01]  /*37c30*/  LDL.LU R19, [R1+0xcbc] ;  /* 0x000cbc0001137983 */ /* 0x000ee20000300800 */
[C---:B--2---:R-:W-:Y:S02]  /*37c40*/  HMMA.16816.F32 R24, R20.reuse, R26, R8 ;  /* 0x0000001a1418723c */ /* 0x044fe40000001808 */
[----:B------:R-:W3:Y:S11]  /*37c50*/  LDL.LU.64 R10, [R1+0x56d0] ;  /* 0x0056d000010a7983 */ /* 0x000ef60000300a00 */
[----:B------:R-:W-:Y:S10]  /*37c60*/  @!UPT UIADD3 URZ, URZ, URZ, URZ ;  /* 0x0000003f3f3ff290 */ /* 0x000ff4000fffe03f */
[----:B------:R-:W-:Y:S01]  /*37c70*/  STL.64 [R1+0x1300], R24 ;  /* 0x0013001801007387 */ /* 0x000fe20000100a00 */
[----:B------:R0:W-:Y:S03]  /*37c80*/  STL.64 [R1+0x1308], R26 ;  /* 0x0013081a01007387 */ /* 0x0001e60000100a00 */
[----:B0-----:R-:W2:Y:S01]  /*37c90*/  LDL.LU.64 R26, [R1+0x56c8] ;  /* 0x0056c800011a7983 */ /* 0x001ea20000300a00 */
[----:B------:R-:W2:Y:S01]  /*37ca0*/  LDL.LU.64 R24, [R1+0x56c0] ;  /* 0x0056c00001187983 */ /* 0x000ea20000300a00 */
[----:B---3--:R-:W-:Y:S01]  /*37cb0*/  HMMA.16816.F32 R16, R20, R10, R16 ;  /* 0x0000000a1410723c */ /* 0x008fe20000001810 */
[----:B------:R-:W-:Y:S02]  /*37cc0*/  IMAD.MOV.U32 R12, RZ, RZ, R10 ;  /* 0x000000ffff0c7224 */ /* 0x000fe400078e000a */
[----:B------:R-:W-:Y:S11]  /*37cd0*/  IMAD.MOV.U32 R5, RZ, RZ, R11 ;  /* 0x000000ffff057224 */ /* 0x000ff600078e000b */
[----:B------:R-:W-:Y:S09]  /*37ce0*/  @!UPT UIADD3 URZ, URZ, URZ, URZ ;  /* 0x0000003f3f3ff290 */ /* 0x000ff2000fffe03f */
[----:B------:R-:W-:Y:S01]  /*37cf0*/  STL.64 [R1+0x12f0], R16 ;  /* 0x0012f01001007387 */ /* 0x000fe20000100a00 */
[----:B------:R-:W-:Y:S02]  /*37d00*/  STL.64 [R1+0x12f8], R18 ;  /* 0x0012f81201007387 */ /* 0x000fe40000100a00 */
[----:B------:R-:W3:Y:S02]  /*37d10*/  LDL.LU R8, [R1+0xc30] ;  /* 0x000c300001087983 */ /* 0x000ee40000300800 */
[----:B------:R-:W3:Y:S01]  /*37d20*/  LDL.LU R9, [R1+0xc34] ;  /* 0x000c340001097983 */ /* 0x000ee20000300800 */
[----:B------:R-:W2:Y:S01]  /*37d30*/  LDL.LU R10, [R1+0xc38] ;  /* 0x000c3800010a7983 */ /* 0x000ea20000300800 */
[----:B------:R-:W2:Y:S03]  /*37d40*/  LDL.LU R11, [R1+0xc3c] ;  /* 0x000c3c00010b7983 */ /* 0x000ea60000300800 */
[----:B--2---:R0:W-:Y:S01]  /*37d50*/  STL.64 [R1+0x5638], R10 ;  /* 0x0056380a01007387 */ /* 0x0041e20000100a00 */
[----:B---3--:R-:W-:Y:S03]  /*37d60*/  STL.64 [R1+0x5630], R8 ;  /* 0x0056300801007387 */ /* 0x008fe60000100a00 */
[----:B0-----:R-:W2:Y:S04]  /*37d70*/  LDL.64 R10, [R1+0x8] ;  /* 0x00000800010a7983 */ /* 0x001ea80000100a00 */
[----:B--2---:R0:W-:Y:S04]  /*37d80*/  STL.64 [R1+0x5650], R10 ;  /* 0x0056500a01007387 */ /* 0x0041e80000100a00 */
[----:B0-----:R-:W2:Y:S04]  /*37d90*/  LDL.64 R10, [R1+0x18] ;  /* 0x00001800010a7983 */ /* 0x001ea80000100a00 */
[----:B--2---:R0:W-:Y:S01]  /*37da0*/  STL.64 [R1+0x5660], R10 ;  /* 0x0056600a01007387 */ /* 0x0041e20000100a00 */
[----:B------:R-:W-:Y:S02]  /*37db0*/  STL.64 [R1+0x5620], R6 ;  /* 0x0056200601007387 */ /* 0x000fe40000100a00 */
[----:B------:R-:W-:Y:S02]  /*37dc0*/  STL [R1+0x5618], R5 ;  /* 0x0056180501007387 */ /* 0x000fe40000100800 */
[----:B------:R-:W2:Y:S01]  /*37dd0*/  LDL.LU R16, [R1+0xbe0] ;  /* 0x000be00001107983 */ /* 0x000ea20000300800 */
[----:B------:R-:W2:Y:S01]  /*37de0*/  LDL.LU R17, [R1+0xbe4] ;  /* 0x000be40001117983 */ /* 0x000ea20000300800 */
[----:B------:R-:W3:Y:S02]  /*37df0*/  LDL.LU R18, [R1+0xbe8] ;  /* 0x000be80001127983 */ /* 0x000ee40000300800 */
[----:B------:R-:W3:Y:S02]  /*37e00*/  LDL.LU R19, [R1+0xbec] ;  /* 0x000bec0001137983 */ /* 0x000ee40000300800 */
[----:B0-----:R-:W-:-:S02]  /*37e10*/  IMAD.MOV.U32 R10, RZ, RZ, R27 ;  /* 0x000000ffff0a7224 */ /* 0x001fc400078e001b */
[----:B------:R-:W-:-:S05]  /*37e20*/  IMAD.MOV.U32 R11, RZ, RZ, R26 ;  /* 0x000000ffff0b7224 */ /* 0x000fca00078e001a */
[----:B------:R0:W-:Y:S01]  /*37e30*/  STL.64 [R1+0x5688], R10 ;  /* 0x0056880a01007387 */ /* 0x0001e20000100a00 */
[----:B------:R-:W2:Y:S02]  /*37e40*/  LDL.LU R8, [R1+0xc70] ;  /* 0x000c700001087983 */ /* 0x000ea40000300800 */
[----:B------:R-:W2:Y:S01]  /*37e50*/  LDL.LU R9, [R1+0xc74] ;  /* 0x000c740001097983 */ /* 0x000ea20000300800 */
[----:B0-----:R-:W2:Y:S01]  /*37e60*/  LDL.LU R10, [R1+0xc78] ;  /* 0x000c7800010a7983 */ /* 0x001ea20000300800 */
[----:B------:R-:W2:Y:S02]  /*37e70*/  LDL.LU R11, [R1+0xc7c] ;  /* 0x000c7c00010b7983 */ /* 0x000ea40000300800 */
[----:B------:R-:W-:Y:S02]  /*37e80*/  IMAD.MOV.U32 R26, RZ, RZ, R25 ;  /* 0x000000ffff1a7224 */ /* 0x000fe400078e0019 */
[----:B------:R-:W-:Y:S01]  /*37e90*/  IMAD.MOV.U32 R27, RZ, RZ, R24 ;  /* 0x000000ffff1b7224 */ /* 0x000fe200078e0018 */
[----:B------:R-:W3:Y:S04]  /*37ea0*/  LDL R6, [R1+0x108] ;  /* 0x0001080001067983 */ /* 0x000ee80000100800 */
[----:B------:R-:W3:Y:S04]  /*37eb0*/  LDL R7, [R1+0x10c] ;  /* 0x00010c0001077983 */ /* 0x000ee80000100800 */
[----:B--2---:R-:W-:Y:S01]  /*37ec0*/  STL.64 [R1+0x56a0], R10 ;  /* 0x0056a00a01007387 */ /* 0x004fe20000100a00 */
[----:B------:R0:W-:Y:S02]  /*37ed0*/  STL.64 [R1+0x5698], R8 ;  /* 0x0056980801007387 */ /* 0x0001e40000100a00 */
[----:B------:R-:W-:Y:S01]  /*37ee0*/  STL.64 [R1+0x56a8], R26 ;  /* 0x0056a81a01007387 */ /* 0x000fe20000100a00 */
        /* <DEDUP_REMOVED lines=10> */
[----:B------:R-:W2:Y:S01]  /*37f90*/  LDL.LU R24, [R1+0xc90] ;  /* 0x000c900001187983 */ /* 0x000ea20000300800 */
[----:B------:R-:W2:Y:S02]  /*37fa0*/  LDL.LU R25, [R1+0xc94] ;  /* 0x000c940001197983 */ /* 0x000ea40000300800 */
[----:B------:R-:W2:Y:S02]  /*37fb0*/  LDL.LU R26, [R1+0xc98] ;  /* 0x000c9800011a7983 */ /* 0x000ea40000300800 */
[----:B------:R-:W2:Y:S01]  /*37fc0*/  LDL.LU R27, [R1+0xc9c] ;  /* 0x000c9c00011b7983 */ /* 0x000ea20000300800 */
[----:B---3--:R0:W-:Y:S01]  /*37fd0*/  STL.64 [R1+0x55f0], R18 ;  /* 0x0055f01201007387 */ /* 0x0081e20000100a00 */
[----:B------:R-:W-:Y:S02]  /*37fe0*/  STL.64 [R1+0x55e8], R16 ;  /* 0x0055e81001007387 */ /* 0x000fe40000100a00 */
[----:B0-----:R-:W-:-:S02]  /*37ff0*/  IMAD.MOV.U32 R18, RZ, RZ, R28 ;  /* 0x000000ffff127224 */ /* 0x001fc400078e001c */
[----:B------:R-:W-:-:S05]  /*38000*/  IMAD.MOV.U32 R19, RZ, RZ, R13 ;  /* 0x000000ffff137224 */ /* 0x000fca00078e000d */
[----:B------:R-:W-:Y:S01]  /*38010*/  STL.64 [R1+0x5600], R18 ;  /* 0x0056001201007387 */ /* 0x000fe20000100a00 */
[----:B------:R0:W-:Y:S02]  /*38020*/  STL [R1+0x55d8], R12 ;  /* 0x0055d80c01007387 */ /* 0x0001e40000100800 */
[----:B------:R1:W-:Y:S01]  /*38030*/  STL.64 [R1+0x5658], R14 ;  /* 0x0056580e01007387 */ /* 0x0003e20000100a00 */
[----:B0-----:R-:W3:Y:S01]  /*38040*/  LDL.LU R12, [R1+0xc50] ;  /* 0x000c5000010c7983 */ /* 0x001ee20000300800 */
[----:B------:R-:W3:Y:S02]  /*38050*/  LDL.LU R13, [R1+0xc54] ;  /* 0x000c5400010d7983 */ /* 0x000ee40000300800 */
[----:B-1----:R-:W3:Y:S02]  /*38060*/  LDL.LU R14, [R1+0xc58] ;  /* 0x000c5800010e7983 */ /* 0x002ee40000300800 */
[----:B------:R-:W3:Y:S02]  /*38070*/  LDL.LU R15, [R1+0xc5c] ;  /* 0x000c5c00010f7983 */ /* 0x000ee40000300800 */
[----:B----4-:R-:W-:-:S02]  /*38080*/  IMAD.MOV.U32 R18, RZ, RZ, R4 ;  /* 0x000000ffff127224 */ /* 0x010fc400078e0004 */
[----:B--2---:R-:W-:Y:S01]  /*38090*/  HMMA.16816.F32 R4, R20, R6, R8 ;  /* 0x000000061404723c */ /* 0x004fe20000001808 */
[----:B---3--:R-:W-:Y:S01]  /*380a0*/  STL.64 [R1+0x5670], R14 ;  /* 0x0056700e01007387 */ /* 0x008fe20000100a00 */
[----:B------:R0:W-:Y:S03]  /*380b0*/  STL.64 [R1+0x5668], R12 ;  /* 0x0056680c01007387 */ /* 0x0001e60000100a00 */
[----:B0-----:R-:W2:Y:S01]  /*380c0*/  LDL.LU R12, [R1+0xc60] ;  /* 0x000c6000010c7983 */ /* 0x001ea20000300800 */
[----:B------:R-:W2:Y:S02]  /*380d0*/  LDL.LU R13, [R1+0xc64] ;  /* 0x000c6400010d7983 */ /* 0x000ea40000300800 */
[----:B------:R-:W2:Y:S02]  /*380e0*/  LDL.LU R14, [R1+0xc68] ;  /* 0x000c6800010e7983 */ /* 0x000ea40000300800 */
[----:B------:R-:W2:Y:S01]  /*380f0*/  LDL.LU R15, [R1+0xc6c] ;  /* 0x000c6c00010f7983 */ /* 0x000ea20000300800 */
[----:B------:R-:W3:Y:S01]  /*38100*/  LDL.LU.64 R10, [R1+0x56b8] ;  /* 0x0056b800010a7983 */ /* 0x000ee20000300a00 */
[----:B------:R-:W3:Y:S11]  /*38110*/  LDL.LU.64 R8, [R1+0x56b0] ;  /* 0x0056b00001087983 */ /* 0x000ef60000300a00 */
[----:B------:R0:W-:Y:S02]  /*38120*/  STL.64 [R1+0x12e0], R4 ;  /* 0x0012e00401007387 */ /* 0x0001e40000100a00 */
[----:B------:R1:W-:Y:S01]  /*38130*/  STL.64 [R1+0x12e8], R6 ;  /* 0x0012e80601007387 */ /* 0x0003e20000100a00 */
[----:B0-----:R-:W4:Y:S01]  /*38140*/  LDL.LU R4, [R1+0xc20] ;  /* 0x000c200001047983 */ /* 0x001f220000300800 */
[----:B------:R-:W4:Y:S02]  /*38150*/  LDL.LU R5, [R1+0xc24] ;  /* 0x000c240001057983 */ /* 0x000f240000300800 */
[----:B-1----:R-:W2:Y:S02]  /*38160*/  LDL.LU R6, [R1+0xc28] ;  /* 0x000c280001067983 */ /* 0x002ea40000300800 */
[----:B------:R-:W2:Y:S02]  /*38170*/  LDL.LU R7, [R1+0xc2c] ;  /* 0x000c2c0001077983 */ /* 0x000ea40000300800 */
[----:B------:R-:W-:-:S07]  /*38180*/  IMAD.MOV.U32 R19, RZ, RZ, R3 ;  /* 0x000000ffff137224 */ /* 0x000fce00078e0003 */
[C---:B------:R-:W-:Y:S01]  /*38190*/  HMMA.16816.F32 R16, R20.reuse, R18, R24 ;  /* 0x000000121410723c */ /* 0x040fe20000001818 */
[----:B--2---:R-:W-:Y:S01]  /*381a0*/  STL.64 [R1+0x5648], R6 ;  /* 0x0056480601007387 */ /* 0x004fe20000100a00 */
[----:B----4-:R0:W-:Y:S03]  /*381b0*/  STL.64 [R1+0x5640], R4 ;  /* 0x0056400401007387 */ /* 0x0101e60000100a00 */
[----:B0-----:R-:W2:Y:S01]  /*381c0*/  LDL.LU R4, [R1+0xc40] ;  /* 0x000c400001047983 */ /* 0x001ea20000300800 */
[----:B------:R-:W2:Y:S02]  /*381d0*/  LDL.LU R5, [R1+0xc44] ;  /* 0x000c440001057983 */ /* 0x000ea40000300800 */
[----:B------:R-:W2:Y:S02]  /*381e0*/  LDL.LU R6, [R1+0xc48] ;  /* 0x000c480001067983 */ /* 0x000ea40000300800 */
[----:B------:R-:W2:Y:S01]  /*381f0*/  LDL.LU R7, [R1+0xc4c] ;  /* 0x000c4c0001077983 */ /* 0x000ea20000300800 */
[----:B------:R-:W3:Y:S11]  /*38200*/  LDL.LU.64 R26, [R1+0x56a8] ;  /* 0x0056a800011a7983 */ /* 0x000ef60000300a00 */
[----:B------:R-:W-:Y:S01]  /*38210*/  @!UPT UIADD3 URZ, URZ, URZ, URZ ;  /* 0x0000003f3f3ff290 */ /* 0x000fe2000fffe03f */
[----:B------:R-:W-:Y:S02]  /*38220*/  STL.64 [R1+0x12d0], R16 ;  /* 0x0012d01001007387 */ /* 0x000fe40000100a00 */
[----:B------:R-:W-:Y:S01]  /*38230*/  STL.64 [R1+0x12d8], R18 ;  /* 0x0012d81201007387 */ /* 0x000fe20000100a00 */
[C---:B---3--:R-:W-:Y:S01]  /*38240*/  HMMA.16816.F32 R24, R20.reuse, R26, R8 ;  /* 0x0000001a1418723c */ /* 0x048fe20000001808 */
[----:B------:R-:W3:Y:S01]  /*38250*/  LDL.LU.64 R10, [R1+0x56a0] ;  /* 0x0056a000010a7983 */ /* 0x000ee20000300a00 */
[----:B------:R-:W3:Y:S11]  /*38260*/  LDL.LU.64 R8, [R1+0x5698] ;  /* 0x0056980001087983 */ /* 0x000ef60000300a00 */
[----:B------:R-:W-:Y:S10]  /*38270*/  @!UPT UIADD3 URZ, URZ, URZ, URZ ;  /* 0x0000003f3f3ff290 */ /* 0x000ff4000fffe03f */
[----:B------:R-:W-:Y:S01]  /*38280*/  STL.64 [R1+0x12c0], R24 ;  /* 0x0012c01801007387 */ /* 0x000fe20000100a00 */
[----:B------:R0:W-:Y:S03]  /*38290*/  STL.64 [R1+0x12c8], R26 ;  /* 0x0012c81a01007387 */ /* 0x0001e60000100a00 */
[----:B0-----:R-:W3:Y:S01]  /*382a0*/  LDL.LU.64 R26, [R1+0x5690] ;  /* 0x00569000011a7983 */ /* 0x001ee20000300a00 */
[----:B------:R-:W-:Y:S02]  /*382b0*/  IMAD.MOV.U32 R18, RZ, RZ, R2 ;  /* 0x000000ffff127224 */ /* 0x000fe400078e0002 */
[----:B------:R-:W-:Y:S01]  /*382c0*/  IMAD.MOV.U32 R19, RZ, RZ, R0 ;  /* 0x000000ffff137224 */ /* 0x000fe200078e0000 */
[----:B---3--:R-:W-:Y:S01]  /*382d0*/  HMMA.16816.F32 R20, R20, R26, R8 ;  /* 0x0000001a1414723c */ /* 0x008fe20000001808 */
[----:B------:R-:W3:Y:S01]  /*382e0*/  LDL.LU.64 R10, [R1+0x5688] ;  /* 0x00568800010a7983 */ /* 0x000ee20000300a00 */
[----:B------:R-:W-:-:S02]  /*382f0*/  IMAD.MOV.U32 R2, RZ, RZ, R26 ;  /* 0x000000ffff027224 */ /* 0x000fc400078e001a */
[----:B------:R-:W-:Y:S11]  /*38300*/  IMAD.MOV.U32 R0, RZ, RZ, R27 ;  /* 0x000000ffff007224 */ /* 0x000ff600078e001b */
[----:B------:R-:W-:Y:S08]  /*38310*/  @!UPT UIADD3 URZ, URZ, URZ, URZ ;  /* 0x0000003f3f3ff290 */ /* 0x000ff0000fffe03f */
[----:B------:R0:W-:Y:S01]  /*38320*/  STL.64 [R1+0x1110], R20 ;  /* 0x0011101401007387 */ /* 0x0001e20000100a00 */
[----:B------:R1:W-:Y:S02]  /*38330*/  STL.64 [R1+0x1118], R22 ;  /* 0x0011181601007387 */ /* 0x0003e40000100a00 */
[----:B------:R-:W3:Y:S02]  /*38340*/  LDL.LU.64 R26, [R1+0x5680] ;  /* 0x00568000011a7983 */ /* 0x000ee40000300a00 */
[----:B------:R-:W3:Y:S01]  /*38350*/  LDL.LU.64 R24, [R1+0x5678] ;  /* 0x0056780001187983 */ /* 0x000ee20000300a00 */
[----:B0-----:R-:W4:Y:S01]  /*38360*/  LDL.LU R20, [R1+0xc10] ;  /* 0x000c100001147983 */ /* 0x001f220000300800 */
[----:B------:R-:W4:Y:S02]  /*38370*/  LDL.LU R21, [R1+0xc14] ;  /* 0x000c140001157983 */ /* 0x000f240000300800 */
[----:B-1----:R-:W4:Y:S02]  /*38380*/  LDL.LU R22, [R1+0xc18] ;  /* 0x000c180001167983 */ /* 0x002f240000300800 */
[----:B------:R-:W4:Y:S01]  /*38390*/  LDL.LU R23, [R1+0xc1c] ;  /* 0x000c1c0001177983 */ /* 0x000f220000300800 */
[C---:B---3--:R-:W-:Y:S01]  /*383a0*/  HMMA.16816.F32 R8, R24.reuse, R10, R12 ;  /* 0x0000000a1808723c */ /* 0x048fe2000000180c */
[----:B------:R-:W3:Y:S01]  /*383b0*/  LDL.LU.64 R14, [R1+0x5670] ;  /* 0x00567000010e7983 */ /* 0x000ee20000300a00 */
[----:B------:R-:W3:Y:S11]  /*383c0*/  LDL.LU.64 R12, [R1+0x5668] ;  /* 0x00566800010c7983 */ /* 0x000ef60000300a00 */
[----:B------:R-:W-:Y:S10]  /*383d0*/  @!UPT UIADD3 URZ, URZ, URZ, URZ ;  /* 0x0000003f3f3ff290 */ /* 0x000ff4000fffe03f */
[----:B------:R-:W-:Y:S01]  /*383e0*/  STL.64 [R1+0x1100], R8 ;  /* 0x0011000801007387 */ /* 0x000fe20000100a00 */
[----:B------:R0:W-:Y:S03]  /*383f0*/  STL.64 [R1+0x1108], R10 ;  /* 0x0011080a01007387 */ /* 0x0001e60000100a00 */
[----:B0-----:R-:W3:Y:S02]  /*38400*/  LDL.LU.64 R10, [R1+0x5660] ;  /* 0x00566000010a7983 */ /* 0x001ee40000300a00 */
[C---:B---3--:R-:W-:Y:S11]  /*38410*/  HMMA.16816.F32 R12, R24.reuse, R10, R12 ;  /* 0x0000000a180c723c */ /* 0x048ff6000000180c */
[----:B------:R-:W-:Y:S11]  /*38420*/  @!UPT UIADD3 URZ, URZ, URZ, URZ ;  /* 0x0000003f3f3ff290 */ /* 0x000ff6000fffe03f */
[----:B------:R-:W-:Y:S01]  /*38430*/  @!UPT UIADD3 URZ, URZ, URZ, URZ ;  /* 0x0000003f3f3ff290 */ /* 0x000fe2000fffe03f */
[----:B------:R0:W-:Y:S01]  /*38440*/  STL.64 [R1+0x10f0], R12 ;  /* 0x0010f00c01007387 */ /* 0x0001e20000100a00 */
[----:B------:R1:W-:Y:S02]  /*38450*/  STL.64 [R1+0x10f8], R14 ;  /* 0x0010f80e01007387 */ /* 0x0003e40000100a00 */
[----:B0-----:R-:W-:Y:S01]  /*38460*/  IMAD.MOV.U32 R13, RZ, RZ, R11 ;  /* 0x000000ffff0d7224 */ /* 0x001fe200078e000b */
[----:B-1----:R-:W3:Y:S01]  /*38470*/  LDL.LU.64 R14, [R1+0x5658] ;  /* 0x00565800010e7983 */ /* 0x002ee20000300a00 */
[----:B------:R-:W2:Y:S02]  /*38480*/  LDL.LU.64 R10, [R1+0x5650] ;  /* 0x00565000010a7983 */ /* 0x000ea40000300a00 */
        /* <DEDUP_REMOVED lines=8> */
[----:B------:R-:W3:Y:S02]  /*38510*/  LDL.LU.64 R10, [R1+0x5638] ;  /* 0x00563800010a7983 */ /* 0x000ee40000300a00 */
[----:B------:R-:W3:Y:S02]  /*38520*/  LDL.LU.64 R8, [R1+0x5630] ;  /* 0x0056300001087983 */ /* 0x000ee40000300a00 */
[C---:B---3--:R-:W-:Y:S11]  /*38530*/  HMMA.16816.F32 R8, R24.reuse, R14, R8 ;  /* 0x0000000e1808723c */ /* 0x048ff60000001808 */
[----:B------:R-:W-:Y:S11]  /*38540*/  @!UPT UIADD3 URZ, URZ, URZ, URZ ;  /* 0x0000003f3f3ff290 */ /* 0x000ff6000fffe03f */
[----:B------:R-:W-:Y:S01]  /*38550*/  @!UPT UIADD3 URZ, URZ, URZ, URZ ;  /* 0x0000003f3f3ff290 */ /* 0x000fe2000fffe03f */
[----:B------:R-:W-:Y:S01]  /*38560*/  STL.64 [R1+0x10d0], R8 ;  /* 0x0010d00801007387 */ /* 0x000fe20000100a00 */
[----:B------:R0:W-:Y:S03]  /*38570*/  STL.64 [R1+0x10d8], R10 ;  /* 0x0010d80a01007387 */ /* 0x0001e60000100a00 */
[----:B0-----:R-:W2:Y:S01]  /*38580*/  LDL.LU.64 R10, [R1+0x5628] ;  /* 0x00562800010a7983 */ /* 0x001ea20000300a00 */
[----:B------:R-:W-:Y:S02]  /*38590*/  STL.64 [R1+0x5578], R14 ;  /* 0x0055780e01007387 */ /* 0x000fe40000100a00 */
[----:B------:R0:W-:Y:S02]  /*385a0*/  STL.64 [R1+0x55f8], R12 ;  /* 0x0055f80c01007387 */ /* 0x0001e40000100a00 */
[----:B0-----:R-:W3:Y:S01]  /*385b0*/  LDL.LU R12, [R1+0xbf0] ;  /* 0x000bf000010c7983 */ /* 0x001ee20000300800 */
[----:B------:R-:W3:Y:S02]  /*385c0*/  LDL.LU R13, [R1+0xbf4] ;  /* 0x000bf400010d7983 */ /* 0x000ee40000300800 */
[----:B------:R-:W3:Y:S02]  /*385d0*/  LDL.LU R14, [R1+0xbf8] ;  /* 0x000bf800010e7983 */ /* 0x000ee40000300800 */
[----:B------:R-:W3:Y:S01]  /*385e0*/  LDL.LU R15, [R1+0xbfc] ;  /* 0x000bfc00010f7983 */ /* 0x000ee20000300800 */
[C---:B--2---:R-:W-:Y:S01]  /*385f0*/  HMMA.16816.F32 R4, R24.reuse, R10, R4 ;  /* 0x0000000a1804723c */ /* 0x044fe20000001804 */
[----:B---3--:R-:W-:Y:S01]  /*38600*/  STL.64 [R1+0x5610], R14 ;  /* 0x0056100e01007387 */ /* 0x008fe20000100a00 */
[----:B------:R0:W-:Y:S03]  /*38610*/  STL.64 [R1+0x5608], R12 ;  /* 0x0056080c01007387 */ /* 0x0001e60000100a00 */
[----:B0-----:R-:W2:Y:S01]  /*38620*/  LDL.LU R12, [R1+0xc00] ;  /* 0x000c0000010c7983 */ /* 0x001ea20000300800 */
[----:B------:R-:W2:Y:S02]  /*38630*/  LDL.LU R13, [R1+0xc04] ;  /* 0x000c0400010d7983 */ /* 0x000ea40000300800 */
[----:B------:R-:W2:Y:S02]  /*38640*/  LDL.LU R14, [R1+0xc08] ;  /* 0x000c0800010e7983 */ /* 0x000ea40000300800 */
[----:B------:R-:W2:Y:S11]  /*38650*/  LDL.LU R15, [R1+0xc0c] ;  /* 0x000c0c00010f7983 */ /* 0x000eb60000300800 */
[----:B------:R-:W-:Y:S02]  /*38660*/  @!UPT UIADD3 URZ, URZ, URZ, URZ ;  /* 0x0000003f3f3ff290 */ /* 0x000fe4000fffe03f */
[----:B------:R-:W-:Y:S01]  /*38670*/  STL.64 [R1+0x10c0], R4 ;  /* 0x0010c00401007387 */ /* 0x000fe20000100a00 */
[----:B------:R0:W-:Y:S03]  /*38680*/  STL.64 [R1+0x10c8], R6 ;  /* 0x0010c80601007387 */ /* 0x0001e60000100a00 */
[----:B0-----:R-:W4:Y:S01]  /*38690*/  LDL.LU.64 R6, [R1+0x5620] ;  /* 0x0056200001067983 */ /* 0x001f220000300a00 */
[----:B------:R-:W3:Y:S02]  /*386a0*/  LDL.LU R5, [R1+0x5618] ;  /* 0x0056180001057983 */ /* 0x000ee40000300800 */
[----:B------:R0:W-:Y:S02]  /*386b0*/  STL.64 [R1+0x5510], R10 ;  /* 0x0055100a01007387 */ /* 0x0001e40000100a00 */
[----:B------:R-:W2:Y:S01]  /*386c0*/  LDL.LU R8, [R1+0xbd0] ;  /* 0x000bd00001087983 */ /* 0x000ea20000300800 */
[----:B------:R-:W2:Y:S04]  /*386d0*/  LDL.LU R9, [R1+0xbd4] ;  /* 0x000bd40001097983 */ /* 0x000ea80000300800 */
[----:B0-----:R-:W2:Y:S01]  /*386e0*/  LDL.LU R10, [R1+0xbd8] ;  /* 0x000bd800010a7983 */ /* 0x001ea20000300800 */
[----:B------:R-:W2:Y:S01]  /*386f0*/  LDL.LU R11, [R1+0xbdc] ;  /* 0x000bdc00010b7983 */ /* 0x000ea20000300800 */
[C---:B----4-:R-:W-:Y:S11]  /*38700*/  HMMA.16816.F32 R20, R24.reuse, R6, R20 ;  /* 0x000000061814723c */ /* 0x050ff60000001814 */
[----:B------:R-:W-:Y:S11]  /*38710*/  @!UPT UIADD3 URZ, URZ, URZ, URZ ;  /* 0x0000003f3f3ff290 */ /* 0x000ff6000fffe03f */
[----:B------:R-:W-:Y:S01]  /*38720*/  @!UPT UIADD3 URZ, URZ, URZ, URZ ;  /* 0x0000003f3f3ff290 */ /* 0x000fe2000fffe03f */
[----:B------:R-:W-:Y:S01]  /*38730*/  STL.64 [R1+0x10b0], R20 ;  /* 0x0010b01401007387 */ /* 0x000fe20000100a00 */
[----:B------:R-:W-:Y:S02]  /*38740*/  STL.64 [R1+0x10b8], R22 ;  /* 0x0010b81601007387 */ /* 0x000fe40000100a00 */
[----:B------:R-:W0:Y:S01]  /*38750*/  LDSM.16.MT88.4 R20, [R29+0x4300] ;  /* 0x004300001d14783b */ /* 0x000e220000004200 */
[----:B--2---:R-:W-:Y:S01]  /*38760*/  HMMA.16816.F32 R16, R24, R18, R12 ;  /* 0x000000121810723c */ /* 0x004fe2000000180c */
[----:B------:R-:W-:Y:S04]  /*38770*/  STL [R1+0x54f8], R29 ;  /* 0x0054f81d01007387 */ /* 0x000fe80000100800 */
[----:B0-----:R0:W-:Y:S01]  /*38780*/  STL.64 [R1+0x5410], R22 ;  /* 0x0054101601007387 */ /* 0x0011e20000100a00 */
[----:B------:R-:W-:Y:S02]  /*38790*/  STL.64 [R1+0x5408], R20 ;  /* 0x0054081401007387 */ /* 0x000fe40000100a00 */
[----:B0-----:R-:W-:-:S02]  /*387a0*/  IMAD.MOV.U32 R22, RZ, RZ, R2 ;  /* 0x000000ffff167224 */ /* 0x001fc400078e0002 */
[----:B------:R-:W-:-:S05]  /*387b0*/  IMAD.MOV.U32 R23, RZ, RZ, R0 ;  /* 0x000000ffff177224 */ /* 0x000fca00078e0000 */
[----:B------:R0:W-:Y:S04]  /*387c0*/  STL.64 [R1+0x5580], R22 ;  /* 0x0055801601007387 */ /* 0x0001e80000100a00 */
[----:B0-----:R-:W2:Y:S01]  /*387d0*/  LDL.64 R22, [R1+0x148] ;  /* 0x0001480001167983 */ /* 0x001ea20000100a00 */
        /* <DEDUP_REMOVED lines=18> */
[----:B------:R-:W-:Y:S02]  /*38900*/  IMAD.MOV.U32 R0, RZ, RZ, R23 ;  /* 0x000000ffff007224 */ /* 0x000fe400078e0017 */
[----:B------:R-:W-:-:S03]  /*38910*/  IMAD.MOV.U32 R2, RZ, RZ, R22 ;  /* 0x000000ffff027224 */ /* 0x000fc600078e0016 */
[----:B------:R-:W-:Y:S02]  /*38920*/  STL [R1+0x5500], R0 ;  /* 0x0055000001007387 */ /* 0x000fe40000100800 */
[----:B------:R-:W-:Y:S01]  /*38930*/  STL [R1+0x54fc], R2 ;  /* 0x0054fc0201007387 */ /* 0x000fe20000100800 */
[----:B--2---:R-:W-:Y:S01]  /*38940*/  HMMA.16816.F32 R8, R24, R18, R8 ;  /* 0x000000121808723c */ /* 0x004fe20000001808 */
[----:B------:R-:W-:Y:S02]  /*38950*/  IMAD.MOV.U32 R4, RZ, RZ, R18 ;  /* 0x000000ffff047224 */ /* 0x000fe400078e0012 */
[----:B------:R-:W-:Y:S11]  /*38960*/  IMAD.MOV.U32 R3, RZ, RZ, R19 ;  /* 0x000000ffff037224 */ /* 0x000ff600078e0013 */
[----:B------:R-:W-:Y:S09]  /*38970*/  @!UPT UIADD3 URZ, URZ, URZ, URZ ;  /* 0x0000003f3f3ff290 */ /* 0x000ff2000fffe03f */
[----:B------:R0:W-:Y:S01]  /*38980*/  STL.64 [R1+0x1280], R8 ;  /* 0x0012800801007387 */ /* 0x0001e20000100a00 */
[----:B------:R1:W-:Y:S03]  /*38990*/  STL.64 [R1+0x1288], R10 ;  /* 0x0012880a01007387 */ /* 0x0003e60000100a00 */
[----:B0-----:R-:W2:Y:S01]  /*389a0*/  LDL.LU R8, [R1+0xb30] ;  /* 0x000b300001087983 */ /* 0x001ea20000300800 */
[----:B------:R-:W2:Y:S02]  /*389b0*/  LDL.LU R9, [R1+0xb34] ;  /* 0x000b340001097983 */ /* 0x000ea40000300800 */
[----:B-1----:R-:W2:Y:S02]  /*389c0*/  LDL.LU R10, [R1+0xb38] ;  /* 0x000b3800010a7983 */ /* 0x002ea40000300800 */
[----:B------:R-:W2:Y:S01]  /*389d0*/  LDL.LU R11, [R1+0xb3c] ;  /* 0x000b3c00010b7983 */ /* 0x000ea20000300800 */
[----:B------:R-:W2:Y:S01]  /*389e0*/  LDL.LU R16, [R1+0xb70] ;  /* 0x000b700001107983 */ /* 0x000ea20000300800 */
[----:B------:R-:W2:Y:S02]  /*389f0*/  LDL.LU R17, [R1+0xb74] ;  /* 0x000b740001117983 */ /* 0x000ea40000300800 */
[----:B------:R-:W2:Y:S02]  /*38a00*/  LDL.LU R18, [R1+0xb78] ;  /* 0x000b780001127983 */ /* 0x000ea40000300800 */
[----:B------:R-:W2:Y:S02]  /*38a10*/  LDL.LU R19, [R1+0xb7c] ;  /* 0x000b7c0001137983 */ /* 0x000ea40000300800 */
[----:B--2---:R0:W-:Y:S01]  /*38a20*/  STL.64 [R1+0x5590], R18 ;  /* 0x0055901201007387 */ /* 0x0041e20000100a00 */
[----:B------:R-:W-:Y:S03]  /*38a30*/  STL.64 [R1+0x5588], R16 ;  /* 0x0055881001007387 */ /* 0x000fe60000100a00 */
[----:B0-----:R-:W2:Y:S04]  /*38a40*/  LDL.64 R18, [R1+0xf8] ;  /* 0x0000f80001127983 */ /* 0x001ea80000100a00 */
[----:B--2---:R0:W-:Y:S04]  /*38a50*/  STL.64 [R1+0x55a8], R18 ;  /* 0x0055a81201007387 */ /* 0x0041e80000100a00 */
[----:B0-----:R-:W2:Y:S04]  /*38a60*/  LDL.64 R18, [R1+0x108] ;  /* 0x0001080001127983 */ /* 0x001ea80000100a00 */
[----:B--2---:R0:W-:Y:S01]  /*38a70*/  STL.64 [R1+0x55c0], R18 ;  /* 0x0055c01201007387 */ /* 0x0041e20000100a00 */
[----:B------:R-:W2:Y:S02]  /*38a80*/  LDL.LU R20, [R1+0xb80] ;  /* 0x000b800001147983 */ /* 0x000ea40000300800 */
[----:B------:R-:W2:Y:S02]  /*38a90*/  LDL.LU R21, [R1+0xb84] ;  /* 0x000b840001157983 */ /* 0x000ea40000300800 */
[----:B------:R-:W2:Y:S01]  /*38aa0*/  LDL.LU R22, [R1+0xb88] ;  /* 0x000b880001167983 */ /* 0x000ea20000300800 */
[----:B------:R-:W2:Y:S01]  /*38ab0*/  LDL.LU R23, [R1+0xb8c] ;  /* 0x000b8c0001177983 */ /* 0x000ea20000300800 */
        /* <DEDUP_REMOVED lines=9> */
[----:B------:R-:W2:Y:S01]  /*38b50*/  LDL.LU R19, [R1+0xbcc] ;  /* 0x000bcc0001137983 */ /* 0x000ea20000300800 */
[----:B------:R-:W-:Y:S01]  /*38b60*/  STL.64 [R1+0x55a0], R22 ;  /* 0x0055a01601007387 */ /* 0x000fe20000100a00 */
        /* <DEDUP_REMOVED lines=11> */
[----:B------:R-:W2:Y:S01]  /*38c20*/  LDL.64 R14, [R1+0xe8] ;  /* 0x0000e800010e7983 */ /* 0x000ea20000100a00 */
[----:B------:R4:W-:Y:S02]  /*38c30*/  STL.64 [R1+0x5520], R10 ;  /* 0x0055200a01007387 */ /* 0x0009e40000100a00 */
[----:B------:R-:W-:Y:S02]  /*38c40*/  STL.64 [R1+0x5518], R8 ;  /* 0x0055180801007387 */ /* 0x000fe40000100a00 */
[----:B----4-:R-:W-:-:S02]  /*38c50*/  IMAD.MOV.U32 R10, RZ, RZ, R12 ;  /* 0x000000ffff0a7224 */ /* 0x010fc400078e000c */
[----:B------:R-:W-:Y:S01]  /*38c60*/  IMAD.MOV.U32 R11, RZ, RZ, R28 ;  /* 0x000000ffff0b7224 */ /* 0x000fe200078e001c */
[----:B------:R-:W4:Y:S04]  /*38c70*/  LDL.LU R12, [R1+0x55d8] ;  /* 0x0055d800010c7983 */ /* 0x000f280000300800 */
[----:B------:R0:W-:Y:S04]  /*38c80*/  STL.64 [R1+0x5538], R10 ;  /* 0x0055380a01007387 */ /* 0x0001e80000100a00 */
[----:B0-----:R-:W2:Y:S01]  /*38c90*/  LDL.64 R10, [R1+0x128] ;  /* 0x00012800010a7983 */ /* 0x001ea20000100a00 */
[----:B------:R-:W-:Y:S02]  /*38ca0*/  STL [R1+0x5508], R3 ;  /* 0x0055080301007387 */ /* 0x000fe40000100800 */
[----:B------:R-:W-:Y:S02]  /*38cb0*/  STL [R1+0x5504], R4 ;  /* 0x0055040401007387 */ /* 0x000fe40000100800 */
[----:B------:R-:W3:Y:S01]  /*38cc0*/  LDL R28, [R1+0x1730] ;  /* 0x00173000011c7983 */ /* 0x000ee20000100800 */
[----:B--2---:R-:W-:Y:S01]  /*38cd0*/  HMMA.16816.F32 R16, R24, R10, R16 ;  /* 0x0000000a1810723c */ /* 0x004fe20000001810 */
[----:B---3--:R-:W-:Y:S01]  /*38ce0*/  STL [R1+0x5468], R28 ;  /* 0x0054681c01007387 */ /* 0x008fe20000100800 */
[----:B------:R-:W-:Y:S11]  /*38cf0*/  IMAD.MOV.U32 R2, RZ, RZ, R10 ;  /* 0x000000ffff027224 */ /* 0x000ff600078e000a */
[----:B------:R-:W-:Y:S10]  /*38d00*/  @!UPT UIADD3 URZ, URZ, URZ, URZ ;  /* 0x0000003f3f3ff290 */ /* 0x000ff4000fffe03f */
[----:B------:R-:W-:Y:S01]  /*38d10*/  STL.64 [R1+0x1270], R16 ;  /* 0x0012701001007387 */ /* 0x000fe20000100a00 */
[----:B------:R0:W-:Y:S03]  /*38d20*/  STL.64 [R1+0x1278], R18 ;  /* 0x0012781201007387 */ /* 0x0001e60000100a00 */
[----:B0-----:R-:W2:Y:S01]  /*38d30*/  LDL.LU.64 R18, [R1+0x55d0] ;  /* 0x0055d00001127983 */ /* 0x001ea20000300a00 */
[----:B------:R-:W2:Y:S02]  /*38d40*/  LDL.LU.64 R16, [R1+0x55c8] ;  /* 0x0055c80001107983 */ /* 0x000ea40000300a00 */
[----:B------:R-:W3:Y:S02]  /*38d50*/  LDL R10, [R1+0x18] ;  /* 0x00001800010a7983 */ /* 0x000ee40000100800 */
[----:B------:R-:W-:Y:S02]  /*38d60*/  IMAD.MOV.U32 R29, RZ, RZ, R11 ;  /* 0x000000ffff1d7224 */ /* 0x000fe400078e000b */
[----:B------:R-:W-:-:S05]  /*38d70*/  IMAD.MOV.U32 R11, RZ, RZ, R13 ;  /* 0x000000ffff0b7224 */ /* 0x000fca00078e000d */
[----:B---3--:R4:W-:Y:S01]  /*38d80*/  STL.64 [R1+0x5550], R10 ;  /* 0x0055500a01007387 */ /* 0x0089e20000100a00 */
[----:B------:R-:W-:Y:S02]  /*38d90*/  STL [R1+0x550c], R2 ;  /* 0x00550c0201007387 */ /* 0x000fe40000100800 */
[----:B----4-:R-:W-:Y:S02]  /*38da0*/  IMAD.MOV.U32 R10, RZ, RZ, R12 ;  /* 0x000000ffff0a7224 */ /* 0x010fe400078e000c */
[----:B------:R-:W-:-:S07]  /*38db0*/  IMAD.MOV.U32 R11, RZ, RZ, R5 ;  /* 0x000000ffff0b7224 */ /* 0x000fce00078e0005 */
[C---:B--2---:R-:W-:Y:S01]  /*38dc0*/  HMMA.16816.F32 R8, R24.reuse, R10, R16 ;  /* 0x0000000a1808723c */ /* 0x044fe20000001810 */
[----:B------:R-:W2:Y:S11]  /*38dd0*/  LDL.LU.64 R18, [R1+0x55c0] ;  /* 0x0055c00001127983 */ /* 0x000eb60000300a00 */
[----:B------:R-:W-:Y:S11]  /*38de0*/  @!UPT UIADD3 URZ, URZ, URZ, URZ ;  /* 0x0000003f3f3ff290 */ /* 0x000ff6000fffe03f */
[----:B------:R-:W-:Y:S01]  /*38df0*/  STL.64 [R1+0x10a0], R8 ;  /* 0x0010a00801007387 */ /* 0x000fe20000100a00 */
[----:B------:R0:W-:Y:S03]  /*38e00*/  STL.64 [R1+0x10a8], R10 ;  /* 0x0010a80a01007387 */ /* 0x0001e60000100a00 */
[----:B0-----:R-:W3:Y:S01]  /*38e10*/  LDL.64 R10, [R1+0x28] ;  /* 0x00002800010a7983 */ /* 0x001ee20000100a00 */
        /* <DEDUP_REMOVED lines=10> */
[----:B------:R0:W-:Y:S04]  /*38ec0*/  STL [R1+0x5558], R4 ;  /* 0x0055580401007387 */ /* 0x0001e80000100800 */
[----:B0-----:R-:W3:Y:S01]  /*38ed0*/  LDL.LU R4, [R1+0xb60] ;  /* 0x000b600001047983 */ /* 0x001ee20000300800 */
[----:B------:R-:W3:Y:S02]  /*38ee0*/  LDL.LU R5, [R1+0xb64] ;  /* 0x000b640001057983 */ /* 0x000ee40000300800 */
[----:B------:R-:W3:Y:S02]  /*38ef0*/  LDL.LU R6, [R1+0xb68] ;  /* 0x000b680001067983 */ /* 0x000ee40000300800 */
[----:B------:R-:W3:Y:S01]  /*38f00*/  LDL.LU R7, [R1+0xb6c] ;  /* 0x000b6c0001077983 */ /* 0x000ee20000300800 */
[C---:B--2---:R-:W-:Y:S11]  /*38f10*/  HMMA.16816.F32 R20, R24.reuse, R18, R20 ;  /* 0x000000121814723c */ /* 0x044ff60000001814 */
[----:B------:R-:W-:Y:S11]  /*38f20*/  @!UPT UIADD3 URZ, URZ, URZ, URZ ;  /* 0x0000003f3f3ff290 */ /* 0x000ff6000fffe03f */
[----:B------:R-:W-:Y:S01]  /*38f30*/  @!UPT UIADD3 URZ, URZ, URZ, URZ ;  /* 0x0000003f3f3ff290 */ /* 0x000fe2000fffe03f */
[----:B------:R-:W-:Y:S01]  /*38f40*/  STL.64 [R1+0x1080], R20 ;  /* 0x0010801401007387 */ /* 0x000fe20000100a00 */
[----:B------:R0:W-:Y:S03]  /*38f50*/  STL.64 [R1+0x1088], R22 ;  /* 0x0010881601007387 */ /* 0x0001e60000100a00 */
[----:B0-----:R-:W2:Y:S01]  /*38f60*/  LDL.LU.64 R22, [R1+0x55a0] ;  /* 0x0055a00001167983 */ /* 0x001ea20000300a00 */
[----:B------:R-:W2:Y:S02]  /*38f70*/  LDL.LU.64 R20, [R1+0x5598] ;  /* 0x0055980001147983 */ /* 0x000ea40000300a00 */
[----:B------:R-:W-:Y:S02]  /*38f80*/  IMAD.MOV.U32 R2, RZ, RZ, R18 ;  /* 0x000000ffff027224 */ /* 0x000fe400078e0012 */
[----:B------:R-:W-:Y:S02]  /*38f90*/  IMAD.MOV.U32 R3, RZ, RZ, R19 ;  /* 0x000000ffff037224 */ /* 0x000fe400078e0013 */
[----:B------:R-:W4:Y:S01]  /*38fa0*/  LDL.LU.64 R18, [R1+0x5590] ;  /* 0x0055900001127983 */ /* 0x000f220000300a00 */
[----:B------:R-:W4:Y:S01]  /*38fb0*/  LDL.LU.64 R16, [R1+0x5588] ;  /* 0x0055880001107983 */ /* 0x000f220000300a00 */
[C---:B--2---:R-:W-:Y:S11]  /*38fc0*/  HMMA.16816.F32 R20, R24.reuse, R14, R20 ;  /* 0x0000000e1814723c */ /* 0x044ff60000001814 */
[----:B------:R-:W-:Y:S11]  /*38fd0*/  @!UPT UIADD3 URZ, URZ, URZ, URZ ;  /* 0x0000003f3f3ff290 */ /* 0x000ff6000fffe03f */
[----:B------:R-:W-:Y:S01]  /*38fe0*/  @!UPT UIADD3 URZ, URZ, URZ, URZ ;  /* 0x0000003f3f3ff290 */ /* 0x000fe2000fffe03f */
[----:B------:R-:W-:Y:S01]  /*38ff0*/  STL.64 [R1+0x1070], R20 ;  /* 0x0010701401007387 */ /* 0x000fe20000100a00 */
[----:B------:R0:W-:Y:S03]  /*39000*/  STL.64 [R1+0x1078], R22 ;  /* 0x0010781601007387 */ /* 0x0001e60000100a00 */
[----:B0-----:R-:W4:Y:S01]  /*39010*/  LDL.LU.64 R22, [R1+0x5580] ;  /* 0x0055800001167983 */ /* 0x001f220000300a00 */
[----:B------:R-:W-:Y:S02]  /*39020*/  IMAD.MOV.U32 R28, RZ, RZ, R14 ;  /* 0x000000ffff1c7224 */ /* 0x000fe400078e000e */
[----:B------:R-:W-:Y:S02]  /*39030*/  IMAD.MOV.U32 R13, RZ, RZ, R15 ;  /* 0x000000ffff0d7224 */ /* 0x000fe400078e000f */
[----:B------:R-:W2:Y:S01]  /*39040*/  LDL.LU.64 R14, [R1+0x5578] ;  /* 0x00557800010e7983 */ /* 0x000ea20000300a00 */
[----:B----4-:R-:W-:Y:S03]  /*39050*/  HMMA.16816.F32 R24, R24, R22, R16 ;  /* 0x000000161818723c */ /* 0x010fe60000001810 */
[----:B------:R-:W3:Y:S01]  /*39060*/  LDL.LU.64 R18, [R1+0x5570] ;  /* 0x0055700001127983 */ /* 0x000ee20000300a00 */
[----:B------:R-:W3:Y:S11]  /*39070*/  LDL.LU.64 R16, [R1+0x5568] ;  /* 0x0055680001107983 */ /* 0x000ef60000300a00 */
[----:B------:R-:W-:Y:S08]  /*39080*/  @!UPT UIADD3 URZ, URZ, URZ, URZ ;  /* 0x0000003f3f3ff290 */ /* 0x000ff0000fffe03f */
[----:B------:R0:W-:Y:S01]  /*39090*/  STL.64 [R1+0x1060], R24 ;  /* 0x0010601801007387 */ /* 0x0001e20000100a00 */
[----:B------:R1:W-:Y:S03]  /*390a0*/  STL.64 [R1+0x1068], R26 ;  /* 0x0010681a01007387 */ /* 0x0003e60000100a00 */
[----:B0-----:R-:W4:Y:S01]  /*390b0*/  LDL.LU R24, [R1+0xb10] ;  /* 0x000b100001187983 */ /* 0x001f220000300800 */
[----:B------:R-:W4:Y:S02]  /*390c0*/  LDL.LU R25, [R1+0xb14] ;  /* 0x000b140001197983 */ /* 0x000f240000300800 */
[----:B-1----:R-:W2:Y:S02]  /*390d0*/  LDL.LU R26, [R1+0xb18] ;  /* 0x000b1800011a7983 */ /* 0x002ea40000300800 */
[----:B------:R-:W2:Y:S02]  /*390e0*/  LDL.LU R27, [R1+0xb1c] ;  /* 0x000b1c00011b7983 */ /* 0x000ea40000300800 */
[----:B--2---:R-:W-:Y:S01]  /*390f0*/  STL.64 [R1+0x5530], R26 ;  /* 0x0055301a01007387 */ /* 0x004fe20000100a00 */
[----:B----4-:R0:W-:Y:S03]  /*39100*/  STL.64 [R1+0x5528], R24 ;  /* 0x0055281801007387 */ /* 0x0101e60000100a00 */
[----:B0-----:R-:W2:Y:S01]  /*39110*/  LDL.LU R24, [R1+0xb40] ;  /* 0x000b400001187983 */ /* 0x001ea20000300800 */
[----:B------:R-:W2:Y:S02]  /*39120*/  LDL.LU R25, [R1+0xb44] ;  /* 0x000b440001197983 */ /* 0x000ea40000300800 */
[----:B------:R-:W4:Y:S02]  /*39130*/  LDL.LU R26, [R1+0xb48] ;  /* 0x000b4800011a7983 */ /* 0x000f240000300800 */
[----:B------:R-:W4:Y:S01]  /*39140*/  LDL.LU R27, [R1+0xb4c] ;  /* 0x000b4c00011b7983 */ /* 0x000f220000300800 */
[C---:B---3--:R-:W-:Y:S01]  /*39150*/  HMMA.16816.F32 R4, R16.reuse, R10, R4 ;  /* 0x0000000a1004723c */ /* 0x048fe20000001804 */
[----:B------:R-:W-:Y:S01]  /*39160*/  IMAD.MOV.U32 R12, RZ, RZ, R10 ;  /* 0x000000ffff0c7224 */ /* 0x000fe200078e000a */
[----:B----4-:R-:W-:Y:S01]  /*39170*/  STL.64 [R1+0x5548], R26 ;  /* 0x0055481a01007387 */ /* 0x010fe20000100a00 */
[----:B--2---:R0:W-:Y:S03]  /*39180*/  STL.64 [R1+0x5540], R24 ;  /* 0x0055401801007387 */ /* 0x0041e60000100a00 */
[----:B0-----:R-:W2:Y:S01]  /*39190*/  LDL.LU R24, [R1+0xb50] ;  /* 0x000b500001187983 */ /* 0x001ea20000300800 */
[----:B------:R-:W2:Y:S02]  /*391a0*/  LDL.LU R25, [R1+0xb54] ;  /* 0x000b540001197983 */ /* 0x000ea40000300800 */
[----:B------:R-:W2:Y:S02]  /*391b0*/  LDL.LU R26, [R1+0xb58] ;  /* 0x000b5800011a7983 */ /* 0x000ea40000300800 */
[----:B------:R-:W2:Y:S01]  /*391c0*/  LDL.LU R27, [R1+0xb5c] ;  /* 0x000b5c00011b7983 */ /* 0x000ea20000300800 */
[----:B------:R0:W-:Y:S01]  /*391d0*/  STL.64 [R1+0x5428], R22 ;  /* 0x0054281601007387 */ /* 0x0001e20000100a00 */
[----:B------:R-:W3:Y:S02]  /*391e0*/  LDL.LU R20, [R1+0xb20] ;  /* 0x000b200001147983 */ /* 0x000ee40000300800 */
[----:B------:R-:W3:Y:S01]  /*391f0*/  LDL.LU R21, [R1+0xb24] ;  /* 0x000b240001157983 */ /* 0x000ee20000300800 */
[----:B0-----:R-:W3:Y:S01]  /*39200*/  LDL.LU R22, [R1+0xb28] ;  /* 0x000b280001167983 */ /* 0x001ee20000300800 */
[----:B------:R-:W3:Y:S06]  /*39210*/  LDL.LU R23, [R1+0xb2c] ;  /* 0x000b2c0001177983 */ /* 0x000eec0000300800 */
[----:B------:R0:W-:Y:S02]  /*39220*/  STL.64 [R1+0x1050], R4 ;  /* 0x0010500401007387 */ /* 0x0001e40000100a00 */
[----:B------:R1:W-:Y:S02]  /*39230*/  STL.64 [R1+0x1058], R6 ;  /* 0x0010580601007387 */ /* 0x0003e40000100a00 */
[----:B0-----:R-:W-:Y:S01]  /*39240*/  IMAD.MOV.U32 R5, RZ, RZ, R11 ;  /* 0x000000ffff057224 */ /* 0x001fe200078e000b */
[----:B-1----:R-:W4:Y:S01]  /*39250*/  LDL.LU.64 R6, [R1+0x5560] ;  /* 0x0055600001067983 */ /* 0x002f220000300a00 */
[----:B------:R-:W2:Y:S02]  /*39260*/  LDL.LU R4, [R1+0x5558] ;  /* 0x0055580001047983 */ /* 0x000ea40000300800 */
        /* <DEDUP_REMOVED lines=21> */
[----:B0-----:R-:W3:Y:S01]  /*393c0*/  LDL.LU.64 R10, [R1+0x5510] ;  /* 0x00551000010a7983 */ /* 0x001ee20000300a00 */
[----:B------:R-:W-:Y:S01]  /*393d0*/  STL.64 [R1+0x53e0], R14 ;  /* 0x0053e00e01007387 */ /* 0x000fe20000100a00 */
[C---:B---3--:R-:W-:Y:S02]  /*393e0*/  HMMA.16816.F32 R20, R16.reuse, R10, R20 ;  /* 0x0000000a1014723c */ /* 0x048fe40000001814 */
[----:B------:R-:W-:Y:S11]  /*393f0*/  STL.64 [R1+0x53d8], R10 ;  /* 0x0053d80a01007387 */ /* 0x000ff60000100a00 */
[----:B------:R-:W-:Y:S10]  /*39400*/  @!UPT UIADD3 URZ, URZ, URZ, URZ ;  /* 0x0000003f3f3ff290 */ /* 0x000ff4000fffe03f */
[----:B------:R-:W-:Y:S01]  /*39410*/  STL.64 [R1+0x1010], R20 ;  /* 0x0010101401007387 */ /* 0x000fe20000100a00 */
[----:B------:R4:W-:Y:S02]  /*39420*/  STL.64 [R1+0x1018], R22 ;  /* 0x0010181601007387 */ /* 0x0009e40000100a00 */
[----:B------:R-:W2:Y:S01]  /*39430*/  LDL.LU R8, [R1+0xa40] ;  /* 0x000a400001087983 */ /* 0x000ea20000300800 */
[----:B----4-:R-:W-:Y:S11]  /*39440*/  HMMA.16816.F32 R20, R16, R6, R24 ;  /* 0x000000061014723c */ /* 0x010ff60000001818 */
[----:B------:R-:W-:Y:S11]  /*39450*/  @!UPT UIADD3 URZ, URZ, URZ, URZ ;  /* 0x0000003f3f3ff290 */ /* 0x000ff6000fffe03f */
[----:B------:R-:W-:Y:S01]  /*39460*/  @!UPT UIADD3 URZ, URZ, URZ, URZ ;  /* 0x0000003f3f3ff290 */ /* 0x000fe2000fffe03f */
[----:B------:R-:W-:Y:S01]  /*39470*/  STL.64 [R1+0x1000], R20 ;  /* 0x0010001401007387 */ /* 0x000fe20000100a00 */
[----:B------:R-:W-:Y:S02]  /*39480*/  STL.64 [R1+0x1008], R22 ;  /* 0x0010081601007387 */ /* 0x000fe40000100a00 */
[----:B------:R-:W2:Y:S02]  /*39490*/  LDL.LU R9, [R1+0xa44] ;  /* 0x000a440001097983 */ /* 0x000ea40000300800 */
[----:B------:R-:W3:Y:S01]  /*394a0*/  LDL.LU R10, [R1+0xa48] ;  /* 0x000a4800010a7983 */ /* 0x000ee20000300800 */
[----:B------:R-:W3:Y:S04]  /*394b0*/  LDL.LU R11, [R1+0xa4c] ;  /* 0x000a4c00010b7983 */ /* 0x000ee80000300800 */
[----:B---3--:R-:W-:Y:S01]  /*394c0*/  STL.64 [R1+0x53f0], R10 ;  /* 0x0053f00a01007387 */ /* 0x008fe20000100a00 */
[----:B--2---:R0:W-:Y:S03]  /*394d0*/  STL.64 [R1+0x53e8], R8 ;  /* 0x0053e80801007387 */ /* 0x0041e60000100a00 */
[----:B0-----:R-:W2:Y:S01]  /*394e0*/  LDL.LU R8, [R1+0xa50] ;  /* 0x000a500001087983 */ /* 0x001ea20000300800 */
[----:B------:R-:W2:Y:S02]  /*394f0*/  LDL.LU R9, [R1+0xa54] ;  /* 0x000a540001097983 */ /* 0x000ea40000300800 */
[----:B------:R-:W3:Y:S02]  /*39500*/  LDL.LU R10, [R1+0xa58] ;  /* 0x000a5800010a7983 */ /* 0x000ee40000300800 */
[----:B------:R-:W3:Y:S01]  /*39510*/  LDL.LU R11, [R1+0xa5c] ;  /* 0x000a5c00010b7983 */ /* 0x000ee20000300800 */
[----:B------:R-:W4:Y:S01]  /*39520*/  LDL.LU R20, [R1+0xa80] ;  /* 0x000a800001147983 */ /* 0x000f220000300800 */
[----:B------:R-:W4:Y:S02]  /*39530*/  LDL.LU R21, [R1+0xa84] ;  /* 0x000a840001157983 */ /* 0x000f240000300800 */
[----:B------:R-:W2:Y:S02]  /*39540*/  LDL.LU R22, [R1+0xa88] ;  /* 0x000a880001167983 */ /* 0x000ea40000300800 */
[----:B------:R-:W2:Y:S02]  /*39550*/  LDL.LU R23, [R1+0xa8c] ;  /* 0x000a8c0001177983 */ /* 0x000ea40000300800 */
[----:B--2---:R0:W-:Y:S01]  /*39560*/  STL.64 [R1+0x5438], R22 ;  /* 0x0054381601007387 */ /* 0x0041e20000100a00 */
[----:B----4-:R-:W-:Y:S02]  /*39570*/  STL.64 [R1+0x5430], R20 ;  /* 0x0054301401007387 */ /* 0x010fe40000100a00 */
[----:B0-----:R-:W-:-:S02]  /*39580*/  IMAD.MOV.U32 R22, RZ, RZ, R2 ;  /* 0x000000ffff167224 */ /* 0x001fc400078e0002 */
[----:B------:R-:W-:Y:S01]  /*39590*/  IMAD.MOV.U32 R23, RZ, RZ, R3 ;  /* 0x000000ffff177224 */ /* 0x000fe200078e0003 */
[----:B------:R-:W2:Y:S01]  /*395a0*/  LDL.LU R2, [R1+0x550c] ;  /* 0x00550c0001027983 */ /* 0x000ea20000300800 */
[----:B------:R-:W4:Y:S03]  /*395b0*/  LDL.LU R3, [R1+0x5508] ;  /* 0x0055080001037983 */ /* 0x000f260000300800 */
[----:B------:R0:W-:Y:S01]  /*395c0*/  STL.64 [R1+0x5450], R22 ;  /* 0x0054501601007387 */ /* 0x0001e20000100a00 */
[----:B---3--:R-:W-:Y:S02]  /*395d0*/  STL.64 [R1+0x5400], R10 ;  /* 0x0054000a01007387 */ /* 0x008fe40000100a00 */
[----:B------:R1:W-:Y:S02]  /*395e0*/  STL.64 [R1+0x53f8], R8 ;  /* 0x0053f80801007387 */ /* 0x0003e40000100a00 */
[----:B0-----:R-:W-:-:S02]  /*395f0*/  IMAD.MOV.U32 R22, RZ, RZ, R4 ;  /* 0x000000ffff167224 */ /* 0x001fc400078e0004 */
[----:B------:R-:W-:Y:S01]  /*39600*/  IMAD.MOV.U32 R23, RZ, RZ, R0 ;  /* 0x000000ffff177224 */ /* 0x000fe200078e0000 */
[----:B-1----:R-:W3:Y:S01]  /*39610*/  LDL.LU R8, [R1+0xa60] ;  /* 0x000a600001087983 */ /* 0x002ee20000300800 */
[----:B------:R-:W3:Y:S02]  /*39620*/  LDL.LU R9, [R1+0xa64] ;  /* 0x000a640001097983 */ /* 0x000ee40000300800 */
[----:B------:R-:W2:Y:S02]  /*39630*/  LDL.LU R10, [R1+0xa68] ;  /* 0x000a6800010a7983 */ /* 0x000ea40000300800 */
[----:B------:R-:W2:Y:S01]  /*39640*/  LDL.LU R11, [R1+0xa6c] ;  /* 0x000a6c00010b7983 */ /* 0x000ea20000300800 */
[----:B------:R-:W2:Y:S01]  /*39650*/  LDL.LU R4, [R1+0x5504] ;  /* 0x0055040001047983 */ /* 0x000ea20000300800 */
[----:B------:R-:W2:Y:S02]  /*39660*/  LDL.LU R0, [R1+0x5500] ;  /* 0x0055000001007983 */ /* 0x000ea40000300800 */
[----:B------:R0:W-:Y:S02]  /*39670*/  STL.64 [R1+0x5470], R22 ;  /* 0x0054701601007387 */ /* 0x0001e40000100a00 */
[----:B------:R-:W2:Y:S01]  /*39680*/  LDL.LU R20, [R1+0xab0] ;  /* 0x000ab00001147983 */ /* 0x000ea20000300800 */
[----:B------:R-:W2:Y:S04]  /*39690*/  LDL.LU R21, [R1+0xab4] ;  /* 0x000ab40001157983 */ /* 0x000ea80000300800 */
[----:B0-----:R-:W2:Y:S01]  /*396a0*/  LDL.LU R22, [R1+0xab8] ;  /* 0x000ab80001167983 */ /* 0x001ea20000300800 */
[----:B------:R-:W2:Y:S03]  /*396b0*/  LDL.LU R23, [R1+0xabc] ;  /* 0x000abc0001177983 */ /* 0x000ea60000300800 */
[----:B--2---:R0:W-:Y:S01]  /*396c0*/  STL.64 [R1+0x5480], R22 ;  /* 0x0054801601007387 */ /* 0x0041e20000100a00 */
[----:B------:R-:W-:Y:S02]  /*396d0*/  STL.64 [R1+0x5478], R20 ;  /* 0x0054781401007387 */ /* 0x000fe40000100a00 */
[----:B0-----:R-:W-:-:S02]  /*396e0*/  IMAD.MOV.U32 R22, RZ, RZ, R2 ;  /* 0x000000ffff167224 */ /* 0x001fc400078e0002 */
[----:B------:R-:W-:Y:S01]  /*396f0*/  IMAD.MOV.U32 R23, RZ, RZ, R29 ;  /* 0x000000ffff177224 */ /* 0x000fe200078e001d */
[----:B------:R-:W2:Y:S01]  /*39700*/  LDL.LU R2, [R1+0x54fc] ;  /* 0x0054fc0001027983 */ /* 0x000ea20000300800 */
[----:B------:R-:W2:Y:S03]  /*39710*/  LDL.LU R29, [R1+0x54f8] ;  /* 0x0054f800011d7983 */ /* 0x000ea60000300800 */
[----:B------:R-:W-:Y:S01]  /*39720*/  STL.64 [R1+0x5498], R22 ;  /* 0x0054981601007387 */ /* 0x000fe20000100a00 */
[----:B------:R-:W-:Y:S02]  /*39730*/  STL.64 [R1+0x5420], R10 ;  /* 0x0054200a01007387 */ /* 0x000fe40000100a00 */
[----:B---3--:R0:W-:Y:S02]  /*39740*/  STL.64 [R1+0x5418], R8 ;  /* 0x0054180801007387 */ /* 0x0081e40000100a00 */
[----:B0-----:R-:W3:Y:S01]  /*39750*/  LDL.LU R8, [R1+0xa70] ;  /* 0x000a700001087983 */ /* 0x001ee20000300800 */
[----:B------:R-:W3:Y:S02]  /*39760*/  LDL.LU R9, [R1+0xa74] ;  /* 0x000a740001097983 */ /* 0x000ee40000300800 */
[----:B------:R-:W3:Y:S02]  /*39770*/  LDL.LU R10, [R1+0xa78] ;  /* 0x000a7800010a7983 */ /* 0x000ee40000300800 */
[----:B------:R-:W3:Y:S02]  /*39780*/  LDL.LU R11, [R1+0xa7c] ;  /* 0x000a7c00010b7983 */ /* 0x000ee40000300800 */
[----:B------:R-:W-:-:S02]  /*39790*/  IMAD.MOV.U32 R22, RZ, RZ, R4 ;  /* 0x000000ffff167224 */ /* 0x000fc400078e0004 */
[----:B----4-:R-:W-:-:S05]  /*397a0*/  IMAD.MOV.U32 R23, RZ, RZ, R3 ;  /* 0x000000ffff177224 */ /* 0x010fca00078e0003 */
[----:B------:R0:W-:Y:S02]  /*397b0*/  STL.64 [R1+0x54b0], R22 ;  /* 0x0054b01601007387 */ /* 0x0001e40000100a00 */
[----:B0-----:R-:W-:Y:S02]  /*397c0*/  IMAD.MOV.U32 R23, RZ, RZ, R0 ;  /* 0x000000ffff177224 */ /* 0x001fe400078e0000 */
[----:B--2---:R-:W-:Y:S01]  /*397d0*/  IMAD.MOV.U32 R22, RZ, RZ, R2 ;  /* 0x000000ffff167224 */ /* 0x004fe200078e0002 */
[----:B------:R-:W0:Y:S04]  /*397e0*/  LDSM.16.MT88.4 R24, [R29+0x4380] ;  /* 0x004380001d18783b */ /* 0x000e280000004200 */
[----:B---3--:R-:W-:Y:S01]  /*397f0*/  STL.64 [R1+0x5448], R10 ;  /* 0x0054480a01007387 */ /* 0x008fe20000100a00 */
[----:B------:R1:W-:Y:S03]  /*39800*/  STL.64 [R1+0x5440], R8 ;  /* 0x0054400801007387 */ /* 0x0003e60000100a00 */
[----:B-1----:R-:W2:Y:S01]  /*39810*/  LDL.LU R8, [R1+0xa90] ;  /* 0x000a900001087983 */ /* 0x002ea20000300800 */
[----:B------:R-:W2:Y:S02]  /*39820*/  LDL.LU R9, [R1+0xa94] ;  /* 0x000a940001097983 */ /* 0x000ea40000300800 */
[----:B------:R-:W3:Y:S02]  /*39830*/  LDL.LU R10, [R1+0xa98] ;  /* 0x000a9800010a7983 */ /* 0x000ee40000300800 */
[----:B------:R-:W3:Y:S01]  /*39840*/  LDL.LU R11, [R1+0xa9c] ;  /* 0x000a9c00010b7983 */ /* 0x000ee20000300800 */
[----:B------:R1:W-:Y:S04]  /*39850*/  STL.64 [R1+0x54c8], R22 ;  /* 0x0054c81601007387 */ /* 0x0003e80000100a00 */
[----:B-1----:R-:W4:Y:S04]  /*39860*/  LDL.64 R22, [R1+0x158] ;  /* 0x0001580001167983 */ /* 0x002f280000100a00 */
[----:B----4-:R-:W-:Y:S01]  /*39870*/  STL.64 [R1+0x54e0], R22 ;  /* 0x0054e01601007387 */ /* 0x010fe20000100a00 */
[----:B---3--:R-:W-:Y:S02]  /*39880*/  STL.64 [R1+0x5460], R10 ;  /* 0x0054600a01007387 */ /* 0x008fe40000100a00 */
[----:B--2---:R1:W-:Y:S02]  /*39890*/  STL.64 [R1+0x5458], R8 ;  /* 0x0054580801007387 */ /* 0x0043e40000100a00 */
[----:B-1----:R-:W2:Y:S01]  /*398a0*/  LDL.LU R8, [R1+0xaa0] ;  /* 0x000aa00001087983 */ /* 0x002ea20000300800 */
[----:B------:R-:W2:Y:S02]  /*398b0*/  LDL.LU R9, [R1+0xaa4] ;  /* 0x000aa40001097983 */ /* 0x000ea40000300800 */
[----:B------:R-:W3:Y:S02]  /*398c0*/  LDL.LU R10, [R1+0xaa8] ;  /* 0x000aa800010a7983 */ /* 0x000ee40000300800 */
[----:B------:R-:W3:Y:S01]  /*398d0*/  LDL.LU R11, [R1+0xaac] ;  /* 0x000aac00010b7983 */ /* 0x000ee20000300800 */
[----:B------:R-:W4:Y:S04]  /*398e0*/  LDL.64 R22, [R1+0x38] ;  /* 0x0000380001167983 */ /* 0x000f280000100a00 */
[----:B---3--:R-:W-:Y:S01]  /*398f0*/  STL.64 [R1+0x5490], R10 ;  /* 0x0054900a01007387 */ /* 0x008fe20000100a00 */
[----:B--2---:R1:W-:Y:S03]  /*39900*/  STL.64 [R1+0x5488], R8 ;  /* 0x0054880801007387 */ /* 0x0043e60000100a00 */
[----:B-1----:R-:W2:Y:S01]  /*39910*/  LDL.LU R8, [R1+0xac0] ;  /* 0x000ac00001087983 */ /* 0x002ea20000300800 */
[----:B------:R-:W2:Y:S02]  /*39920*/  LDL.LU R9, [R1+0xac4] ;  /* 0x000ac40001097983 */ /* 0x000ea40000300800 */
[----:B------:R-:W3:Y:S02]  /*39930*/  LDL.LU R10, [R1+0xac8] ;  /* 0x000ac800010a7983 */ /* 0x000ee40000300800 */
[----:B------:R-:W3:Y:S02]  /*39940*/  LDL.LU R11, [R1+0xacc] ;  /* 0x000acc00010b7983 */ /* 0x000ee40000300800 */
        /* <DEDUP_REMOVED lines=22> */
[----:B------:R-:W2:Y:S02]  /*39ab0*/  LDL.LU R10, [R1+0xb08] ;  /* 0x000b0800010a7983 */ /* 0x000ea40000300800 */
[----:B------:R-:W2:Y:S01]  /*39ac0*/  LDL.LU R11, [R1+0xb0c] ;  /* 0x000b0c00010b7983 */ /* 0x000ea20000300800 */
[----:B------:R-:W3:Y:S01]  /*39ad0*/  LDL.64 R14, [R1+0x18] ;  /* 0x00001800010e7983 */ /* 0x000ee20000100a00 */
[----:B------:R-:W-:Y:S02]  /*39ae0*/  STL.64 [R1+0x53d0], R6 ;  /* 0x0053d00601007387 */ /* 0x000fe40000100a00 */
[----:B0-----:R0:W-:Y:S02]  /*39af0*/  STL.64 [R1+0x5308], R26 ;  /* 0x0053081a01007387 */ /* 0x0011e40000100a00 */
[----:B------:R-:W-:Y:S02]  /*39b00*/  STL.64 [R1+0x5300], R24 ;  /* 0x0053001801007387 */ /* 0x000fe40000100a00 */
[----:B----4-:R-:W-:-:S02]  /*39b10*/  IMAD.MOV.U32 R2, RZ, RZ, R22 ;  /* 0x000000ffff027224 */ /* 0x010fc400078e0016 */
[----:B------:R-:W-:Y:S01]  /*39b20*/  IMAD.MOV.U32 R0, RZ, RZ, R23 ;  /* 0x000000ffff007224 */ /* 0x000fe200078e0017 */
[----:B0-----:R-:W4:Y:S01]  /*39b30*/  LDL.64 R26, [R1+0x118] ;  /* 0x00011800011a7983 */ /* 0x001f220000100a00 */
[----:B------:R-:W-:Y:S01]  /*39b40*/  STL [R1+0x49e4], R29 ;  /* 0x0049e41d01007387 */ /* 0x000fe20000100800 */
        /* <DEDUP_REMOVED lines=39> */
[C---:B----4-:R-:W-:Y:S11]  /*39dc0*/  HMMA.16816.F32 R20, R16.reuse, R26, R20 ;  /* 0x0000001a1014723c */ /* 0x050ff60000001814 */
[----:B------:R-:W-:Y:S11]  /*39dd0*/  @!UPT UIADD3 URZ, URZ, URZ, URZ ;  /* 0x0000003f3f3ff290 */ /* 0x000ff6000fffe03f */
[----:B------:R-:W-:Y:S01]  /*39de0*/  @!UPT UIADD3 URZ, URZ, URZ, URZ ;  /* 0x0000003f3f3ff290 */ /* 0x000fe2000fffe03f */
[----:B------:R-:W-:Y:S01]  /*39df0*/  STL.64 [R1+0xf40], R20 ;  /* 0x000f401401007387 */ /* 0x000fe20000100a00 */
[----:B------:R0:W-:Y:S03]  /*39e00*/  STL.64 [R1+0xf48], R22 ;  /* 0x000f481601007387 */ /* 0x0001e60000100a00 */
[----:B0-----:R-:W2:Y:S01]  /*39e10*/  LDL.LU.64 R22, [R1+0x5470] ;  /* 0x0054700001167983 */ /* 0x001ea20000300a00 */
[----:B------:R0:W-:Y:S02]  /*39e20*/  STL.64 [R1+0x5358], R26 ;  /* 0x0053581a01007387 */ /* 0x0001e40000100a00 */
[----:B0-----:R-:W-:Y:S02]  /*39e30*/  IMAD.MOV.U32 R26, RZ, RZ, R28 ;  /* 0x000000ffff1a7224 */ /* 0x001fe400078e001c */
[----:B------:R-:W4:Y:S01]  /*39e40*/  LDL.LU R28, [R1+0x5468] ;  /* 0x00546800011c7983 */ /* 0x000f220000300800 */
[C---:B--2---:R-:W-:Y:S03]  /*39e50*/  HMMA.16816.F32 R20, R16.reuse, R22, R8 ;  /* 0x000000161014723c */ /* 0x044fe60000001808 */
[----:B------:R-:W2:Y:S01]  /*39e60*/  LDL.LU.64 R10, [R1+0x5460] ;  /* 0x00546000010a7983 */ /* 0x000ea20000300a00 */
[----:B------:R-:W2:Y:S11]  /*39e70*/  LDL.LU.64 R8, [R1+0x5458] ;  /* 0x0054580001087983 */ /* 0x000eb60000300a00 */
[----:B------:R-:W-:Y:S08]  /*39e80*/  @!UPT UIADD3 URZ, URZ, URZ, URZ ;  /* 0x0000003f3f3ff290 */ /* 0x000ff0000fffe03f */
[----:B------:R-:W-:Y:S01]  /*39e90*/  STL.64 [R1+0xf20], R20 ;  /* 0x000f201401007387 */ /* 0x000fe20000100a00 */
[----:B------:R0:W-:Y:S03]  /*39ea0*/  STL.64 [R1+0xf28], R22 ;  /* 0x000f281601007387 */ /* 0x0001e60000100a00 */
[----:B0-----:R-:W2:Y:S02]  /*39eb0*/  LDL.LU.64 R22, [R1+0x5450] ;  /* 0x0054500001167983 */ /* 0x001ea40000300a00 */
[----:B--2---:R-:W-:Y:S02]  /*39ec0*/  HMMA.16816.F32 R20, R16, R22, R8 ;  /* 0x000000161014723c */ /* 0x004fe40000001808 */
[----:B------:R-:W2:Y:S01]  /*39ed0*/  LDL.LU.64 R10, [R1+0x5448] ;  /* 0x00544800010a7983 */ /* 0x000ea20000300a00 */
[----:B------:R-:W2:Y:S11]  /*39ee0*/  LDL.LU.64 R8, [R1+0x5440] ;  /* 0x0054400001087983 */ /* 0x000eb60000300a00 */
[----:B------:R-:W-:Y:S09]  /*39ef0*/  @!UPT UIADD3 URZ, URZ, URZ, URZ ;  /* 0x0000003f3f3ff290 */ /* 0x000ff2000fffe03f */
[----:B------:R-:W-:Y:S01]  /*39f00*/  STL.64 [R1+0xf00], R20 ;  /* 0x000f001401007387 */ /* 0x000fe20000100a00 */
[----:B------:R0:W-:Y:S03]  /*39f10*/  STL.64 [R1+0xf08], R22 ;  /* 0x000f081601007387 */ /* 0x0001e60000100a00 */
[----:B0-----:R-:W2:Y:S01]  /*39f20*/  LDL.LU.64 R22, [R1+0x5438] ;  /* 0x0054380001167983 */ /* 0x001ea20000300a00 */
[----:B------:R-:W2:Y:S02]  /*39f30*/  LDL.LU.64 R20, [R1+0x5430] ;  /* 0x0054300001147983 */ /* 0x000ea40000300a00 */
[----:B------:R-:W-:-:S07]  /*39f40*/  IMAD.MOV.U32 R27, RZ, RZ, R13 ;  /* 0x000000ffff1b7224 */ /* 0x000fce00078e000d */
[C---:B--2---:R-:W-:Y:S01]  /*39f50*/  HMMA.16816.F32 R24, R16.reuse, R26, R20 ;  /* 0x0000001a1018723c */ /* 0x044fe20000001814 */
[----:B------:R-:W2:Y:S11]  /*39f60*/  LDL.LU.64 R22, [R1+0x5428] ;  /* 0x0054280001167983 */ /* 0x000eb60000300a00 */
[----:B------:R-:W-:Y:S11]  /*39f70*/  @!UPT UIADD3 URZ, URZ, URZ, URZ ;  /* 0x0000003f3f3ff290 */ /* 0x000ff6000fffe03f */
[----:B------:R-:W-:Y:S01]  /*39f80*/  STL.64 [R1+0xef0], R24 ;  /* 0x000ef01801007387 */ /* 0x000fe20000100a00 */
[----:B------:R0:W-:Y:S03]  /*39f90*/  STL.64 [R1+0xef8], R26 ;  /* 0x000ef81a01007387 */ /* 0x0001e60000100a00 */
[----:B0-----:R-:W3:Y:S01]  /*39fa0*/  LDL.64 R26, [R1+0x128] ;  /* 0x00012800011a7983 */ /* 0x001ee20000100a00 */
[----:B--2---:R-:W-:Y:S03]  /*39fb0*/  HMMA.16816.F32 R16, R16, R22, R8 ;  /* 0x000000161010723c */ /* 0x004fe60000001808 */
[----:B---3--:R0:W-:Y:S01]  /*39fc0*/  STL.64 [R1+0x5370], R26 ;  /* 0x0053701a01007387 */ /* 0x0081e20000100a00 */
[----:B------:R-:W2:Y:S02]  /*39fd0*/  LDL.LU.64 R10, [R1+0x5420] ;  /* 0x00542000010a7983 */ /* 0x000ea40000300a00 */
[----:B------:R-:W2:Y:S02]  /*39fe0*/  LDL.LU.64 R8, [R1+0x5418] ;  /* 0x0054180001087983 */ /* 0x000ea40000300a00 */
[----:B------:R-:W2:Y:S01]  /*39ff0*/  LDL.LU.64 R22, [R1+0x5410] ;  /* 0x0054100001167983 */ /* 0x000ea20000300a00 */
[----:B------:R-:W2:Y:S01]  /*3a000*/  LDL.LU.64 R20, [R1+0x5408] ;  /* 0x0054080001147983 */ /* 0x000ea20000300a00 */
[----:B0-----:R-:W-:-:S02]  /*3a010*/  IMAD.MOV.U32 R26, RZ, RZ, R12 ;  /* 0x000000ffff1a7224 */ /* 0x001fc400078e000c */
[----:B------:R-:W-:-:S11]  /*3a020*/  IMAD.MOV.U32 R27, RZ, RZ, R5 ;  /* 0x000000ffff1b7224 */ /* 0x000fd600078e0005 */
[----:B------:R0:W-:Y:S01]  /*3a030*/  STL.64 [R1+0xee0], R16 ;  /* 0x000ee01001007387 */ /* 0x0001e20000100a00 */
[----:B------:R1:W-:Y:S03]  /*3a040*/  STL.64 [R1+0xee8], R18 ;  /* 0x000ee81201007387 */ /* 0x0003e60000100a00 */
[----:B0-----:R-:W3:Y:S01]  /*3a050*/  LDL.LU R16, [R1+0xa30] ;  /* 0x000a300001107983 */ /* 0x001ee20000300800 */
[----:B------:R-:W3:Y:S02]  /*3a060*/  LDL.LU R17, [R1+0xa34] ;  /* 0x000a340001117983 */ /* 0x000ee40000300800 */
[----:B-1----:R-:W3:Y:S02]  /*3a070*/  LDL.LU R18, [R1+0xa38] ;  /* 0x000a380001127983 */ /* 0x002ee40000300800 */
[----:B------:R-:W3:Y:S01]  /*3a080*/  LDL.LU R19, [R1+0xa3c] ;  /* 0x000a3c0001137983 */ /* 0x000ee20000300800 */
[C---:B--2---:R-:W-:Y:S01]  /*3a090*/  HMMA.16816.F32 R24, R20.reuse, R26, R8 ;  /* 0x0000001a1418723c */ /* 0x044fe20000001808 */
[----:B------:R-:W2:Y:S01]  /*3a0a0*/  LDL.LU.64 R10, [R1+0x5400] ;  /* 0x00540000010a7983 */ /* 0x000ea20000300a00 */
[----:B------:R-:W2:Y:S11]  /*3a0b0*/  LDL.LU.64 R8, [R1+0x53f8] ;  /* 0x0053f80001087983 */ /* 0x000eb60000300a00 */
[----:B------:R-:W-:Y:S10]  /*3a0c0*/  @!UPT UIADD3 URZ, URZ, URZ, URZ ;  /* 0x0000003f3f3ff290 */ /* 0x000ff4000fffe03f */
[----:B------:R-:W-:Y:S01]  /*3a0d0*/  STL.64 [R1+0xed0], R24 ;  /* 0x000ed01801007387 */ /* 0x000fe20000100a00 */
[----:B------:R0:W-:Y:S03]  /*3a0e0*/  STL.64 [R1+0xed8], R26 ;  /* 0x000ed81a01007387 */ /* 0x0001e60000100a00 */
[----:B0-----:R-:W2:Y:S04]  /*3a0f0*/  LDL.64 R26, [R1+0x138] ;  /* 0x00013800011a7983 */ /* 0x001ea80000100a00 */
[----:B--2---:R0:W-:Y:S04]  /*3a100*/  STL.64 [R1+0x5388], R26 ;  /* 0x0053881a01007387 */ /* 0x0041e80000100a00 */
[----:B0-----:R-:W2:Y:S01]  /*3a110*/  LDL.64 R26, [R1+0x148] ;  /* 0x00014800011a7983 */ /* 0x001ea20000100a00 */
[----:B------:R-:W-:Y:S01]  /*3a120*/  HMMA.16816.F32 R8, R20, R14, R8 ;  /* 0x0000000e1408723c */ /* 0x000fe20000001808 */
[----:B------:R-:W-:-:S02]  /*3a130*/  IMAD.MOV.U32 R29, RZ, RZ, R14 ;  /* 0x000000ffff1d7224 */ /* 0x000fc400078e000e */
[----:B------:R-:W-:Y:S01]  /*3a140*/  IMAD.MOV.U32 R13, RZ, RZ, R15 ;  /* 0x000000ffff0d7224 */ /* 0x000fe200078e000f */
[----:B--2---:R0:W-:Y:S04]  /*3a150*/  STL.64 [R1+0x53a0], R26 ;  /* 0x0053a01a01007387 */ /* 0x0041e80000100a00 */
[----:B0-----:R-:W2:Y:S11]  /*3a160*/  LDL.64 R26, [R1+0x8] ;  /* 0x00000800011a7983 */ /* 0x001eb60000100a00 */
[----:B------:R-:W-:Y:S04]  /*3a170*/  @!UPT UIADD3 URZ, URZ, URZ, URZ ;  /* 0x0000003f3f3ff290 */ /* 0x000fe8000fffe03f */
[----:B------:R-:W-:Y:S02]  /*3a180*/  STL.64 [R1+0xec0], R8 ;  /* 0x000ec00801007387 */ /* 0x000fe40000100a00 */
[----:B------:R0:W-:Y:S02]  /*3a190*/  STL.64 [R1+0xec8], R10 ;  /* 0x000ec80a01007387 */ /* 0x0001e40000100a00 */
[----:B0-----:R-:W2:Y:S01]  /*3a1a0*/  LDL.LU.64 R10, [R1+0x53f0] ;  /* 0x0053f000010a7983 */ /* 0x001ea20000300a00 */
[----:B------:R-:W2:Y:S02]  /*3a1b0*/  LDL.LU.64 R8, [R1+0x53e8] ;  /* 0x0053e80001087983 */ /* 0x000ea40000300a00 */
[----:B------:R-:W3:Y:S01]  /*3a1c0*/  LDL.LU.64 R14, [R1+0x53e0] ;  /* 0x0053e000010e7983 */ /* 0x000ee20000300a00 */
[C---:B--2---:R-:W-:Y:S08]  /*3a1d0*/  HMMA.16816.F32 R8, R20.reuse, R26, R8 ;  /* 0x0000001a1408723c */ /* 0x044ff00000001808 */
[----:B---3--:R-:W-:Y:S01]  /*3a1e0*/  HMMA.16816.F32 R16, R20, R14, R16 ;  /* 0x0000000e1410723c */ /* 0x008fe20000001810 */
[----:B------:R-:W-:-:S02]  /*3a1f0*/  IMAD.MOV.U32 R12, RZ, RZ, R26 ;  /* 0x000000ffff0c7224 */ /* 0x000fc400078e001a */
[----:B------:R-:W-:Y:S11]  /*3a200*/  IMAD.MOV.U32 R26, RZ, RZ, R4 ;  /* 0x000000ffff1a7224 */ /* 0x000ff600078e0004 */
[----:B------:R-:W-:Y:S01]  /*3a210*/  @!UPT UIADD3 URZ, URZ, URZ, URZ ;  /* 0x0000003f3f3ff290 */ /* 0x000fe2000fffe03f */
[----:B------:R0:W-:Y:S01]  /*3a220*/  STL.64 [R1+0xeb0], R8 ;  /* 0x000eb00801007387 */ /* 0x0001e20000100a00 */
[----:B------:R1:W-:Y:S02]  /*3a230*/  STL.64 [R1+0xeb8], R10 ;  /* 0x000eb80a01007387 */ /* 0x0003e40000100a00 */
[----:B0-----:R-:W-:Y:S02]  /*3a240*/  IMAD.MOV.U32 R9, RZ, RZ, R27 ;  /* 0x000000ffff097224 */ /* 0x001fe400078e001b */
[----:B------:R-:W-:Y:S01]  /*3a250*/  IMAD.MOV.U32 R27, RZ, RZ, R3 ;  /* 0x000000ffff1b7224 */ /* 0x000fe200078e0003 */
[----:B-1----:R-:W2:Y:S02]  /*3a260*/  LDL.LU.64 R10, [R1+0x53d8] ;  /* 0x0053d800010a7983 */ /* 0x002ea40000300a00 */
[----:B------:R0:W-:Y:S02]  /*3a270*/  STL.64 [R1+0xea0], R16 ;  /* 0x000ea01001007387 */ /* 0x0001e40000100a00 */
[----:B------:R1:W-:Y:S01]  /*3a280*/  STL.64 [R1+0xea8], R18 ;  /* 0x000ea81201007387 */ /* 0x0003e20000100a00 */
[----:B------:R-:W-:Y:S04]  /*3a290*/  STL.64 [R1+0x53b8], R26 ;  /* 0x0053b81a01007387 */ /* 0x000fe80000100a00 */
[----:B0-----:R-:W3:Y:S01]  /*3a2a0*/  LDL.LU R16, [R1+0xa10] ;  /* 0x000a100001107983 */ /* 0x001ee20000300800 */
[----:B------:R-:W3:Y:S02]  /*3a2b0*/  LDL.LU R17, [R1+0xa14] ;  /* 0x000a140001117983 */ /* 0x000ee40000300800 */
[----:B-1----:R-:W3:Y:S02]  /*3a2c0*/  LDL.LU R18, [R1+0xa18] ;  /* 0x000a180001127983 */ /* 0x002ee40000300800 */
[----:B------:R-:W3:Y:S01]  /*3a2d0*/  LDL.LU R19, [R1+0xa1c] ;  /* 0x000a1c0001137983 */ /* 0x000ee20000300800 */
[----:B------:R-:W2:Y:S01]  /*3a2e0*/  LDL.LU R4, [R1+0xa20] ;  /* 0x000a200001047983 */ /* 0x000ea20000300800 */
        /* <DEDUP_REMOVED lines=21> */
[C---:B------:R-:W-:Y:S01]  /*3a440*/  HMMA.16816.F32 R4, R20.reuse, R10, R4 ;  /* 0x0000000a1404723c */ /* 0x040fe20000001804 */
        /* <DEDUP_REMOVED lines=14> */
[----:B0-----:R-:W3:Y:S02]  /*3a530*/  LDL.LU.64 R6, [R1+0x53d0] ;  /* 0x0053d00001067983 */ /* 0x001ee40000300a00 */
[----:B---3--:R-:W-:Y:S11]  /*3a540*/  HMMA.16816.F32 R16, R20, R6, R16 ;  /* 0x000000061410723c */ /* 0x008ff60000001810 */
[----:B------:R-:W-:Y:S11]  /*3a550*/  @!UPT UIADD3 URZ, URZ, URZ, URZ ;  /* 0x0000003f3f3ff290 */ /* 0x000ff6000fffe03f */
[----:B------:R-:W-:Y:S01]  /*3a560*/  @!UPT UIADD3 URZ, URZ, URZ, URZ ;  /* 0x0000003f3f3ff290 */ /* 0x000fe2000fffe03f */
[----:B------:R-:W-:Y:S01]  /*3a570*/  STL.64 [R1+0xe80], R16 ;  /* 0x000e801001007387 */ /* 0x000fe20000100a00 */
[----:B------:R-:W-:Y:S02]  /*3a580*/  STL.64 [R1+0xe88], R18 ;  /* 0x000e881201007387 */ /* 0x000fe40000100a00 */
[----:B----4-:R-:W0:Y:S02]  /*3a590*/  LDSM.16.MT88.4 R16, [R28+0x4000] ;  /* 0x004000001c10783b */ /* 0x010e240000004200 */
[----:B0-----:R0:W-:Y:S02]  /*3a5a0*/  STL.64 [R1+0x51b0], R18 ;  /* 0x0051b01201007387 */ /* 0x0011e40000100a00 */
[----:B------:R1:W-:Y:S02]  /*3a5b0*/  STL.64 [R1+0x51a8], R16 ;  /* 0x0051a81001007387 */ /* 0x0003e40000100a00 */
[----:B0-----:R-:W3:Y:S01]  /*3a5c0*/  LDL.64 R18, [R1+0xd8] ;  /* 0x0000d80001127983 */ /* 0x001ee20000100a00 */
[----:B------:R-:W-:-:S02]  /*3a5d0*/  IMAD.MOV.U32 R26, RZ, RZ, R2 ;  /* 0x000000ffff1a7224 */ /* 0x000fc400078e0002 */
[----:B------:R-:W-:-:S07]  /*3a5e0*/  IMAD.MOV.U32 R27, RZ, RZ, R0 ;  /* 0x000000ffff1b7224 */ /* 0x000fce00078e0000 */
[C---:B--2---:R-:W-:Y:S01]  /*3a5f0*/  HMMA.16816.F32 R24, R20.reuse, R26, R12 ;  /* 0x0000001a1418723c */ /* 0x044fe2000000180c */
[----:B---3--:R0:W-:Y:S01]  /*3a600*/  STL.64 [R1+0x5350], R18 ;  /* 0x0053501201007387 */ /* 0x0081e20000100a00 */
[----:B-1----:R-:W2:Y:S02]  /*3a610*/  LDL.LU R16, [R1+0x990] ;  /* 0x0009900001107983 */ /* 0x002ea40000300800 */
[----:B------:R-:W2:Y:S01]  /*3a620*/  LDL.LU R17, [R1+0x994] ;  /* 0x0009940001117983 */ /* 0x000ea20000300800 */
[----:B0-----:R-:W2:Y:S01]  /*3a630*/  LDL.LU R18, [R1+0x998] ;  /* 0x0009980001127983 */ /* 0x001ea20000300800 */
[----:B------:R-:W2:Y:S02]  /*3a640*/  LDL.LU R19, [R1+0x99c] ;  /* 0x00099c0001137983 */ /* 0x000ea40000300800 */
[----:B------:R-:W3:Y:S02]  /*3a650*/  LDL.LU.64 R14, [R1+0x53c8] ;  /* 0x0053c800010e7983 */ /* 0x000ee40000300a00 */
[----:B------:R-:W3:Y:S11]  /*3a660*/  LDL.LU.64 R12, [R1+0x53c0] ;  /* 0x0053c000010c7983 */ /* 0x000ef60000300a00 */
[----:B------:R-:W-:Y:S02]  /*3a670*/  @!UPT UIADD3 URZ, URZ, URZ, URZ ;  /* 0x0000003f3f3ff290 */ /* 0x000fe4000fffe03f */
[----:B------:R-:W-:Y:S01]  /*3a680*/  STL.64 [R1+0xe70], R24 ;  /* 0x000e701801007387 */ /* 0x000fe20000100a00 */
        /* <DEDUP_REMOVED lines=18> */
[----:B------:R-:W-:Y:S01]  /*3a7b0*/  STL [R1+0x527c], R0 ;  /* 0x00527c0001007387 */ /* 0x000fe20000100800 */
[----:B------:R-:W-:Y:S01]  /*3a7c0*/  STL [R1+0x5278], R2 ;  /* 0x0052780201007387 */ /* 0x000fe20000100800 */
[----:B---3--:R-:W-:Y:S01]  /*3a7d0*/  HMMA.16816.F32 R12, R20, R26, R12 ;  /* 0x0000001a140c723c */ /* 0x008fe2000000180c */
[----:B------:R-:W-:-:S02]  /*3a7e0*/  IMAD.MOV.U32 R4, RZ, RZ, R26 ;  /* 0x000000ffff047224 */ /* 0x000fc400078e001a */
[----:B------:R-:W-:Y:S11]  /*3a7f0*/  IMAD.MOV.U32 R3, RZ, RZ, R27 ;  /* 0x000000ffff037224 */ /* 0x000ff600078e001b */
[----:B------:R-:W-:Y:S09]  /*3a800*/  @!UPT UIADD3 URZ, URZ, URZ, URZ ;  /* 0x0000003f3f3ff290 */ /* 0x000ff2000fffe03f */
[----:B------:R-:W-:Y:S01]  /*3a810*/  STL.64 [R1+0xe40], R12 ;  /* 0x000e400c01007387 */ /* 0x000fe20000100a00 */
[----:B------:R0:W-:Y:S03]  /*3a820*/  STL.64 [R1+0xe48], R14 ;  /* 0x000e480e01007387 */ /* 0x0001e60000100a00 */
[----:B0-----:R-:W3:Y:S01]  /*3a830*/  LDL.LU.64 R14, [R1+0x5380] ;  /* 0x00538000010e7983 */ /* 0x001ee20000300a00 */
[----:B------:R-:W3:Y:S02]  /*3a840*/  LDL.LU.64 R12, [R1+0x5378] ;  /* 0x00537800010c7983 */ /* 0x000ee40000300a00 */
[----:B------:R-:W3:Y:S02]  /*3a850*/  LDL.LU.64 R26, [R1+0x5370] ;  /* 0x00537000011a7983 */ /* 0x000ee40000300a00 */
[----:B---3--:R-:W-:Y:S01]  /*3a860*/  HMMA.16816.F32 R12, R20, R26, R12 ;  /* 0x0000001a140c723c */ /* 0x008fe2000000180c */
[----:B------:R-:W-:-:S02]  /*3a870*/  IMAD.MOV.U32 R5, RZ, RZ, R27 ;  /* 0x000000ffff057224 */ /* 0x000fc400078e001b */
[----:B------:R-:W-:Y:S11]  /*3a880*/  IMAD.MOV.U32 R8, RZ, RZ, R26 ;  /* 0x000000ffff087224 */ /* 0x000ff600078e001a */
[----:B------:R-:W-:Y:S09]  /*3a890*/  @!UPT UIADD3 URZ, URZ, URZ, URZ ;  /* 0x0000003f3f3ff290 */ /* 0x000ff2000fffe03f */
[----:B------:R-:W-:Y:S01]  /*3a8a0*/  STL.64 [R1+0xe30], R12 ;  /* 0x000e300c01007387 */ /* 0x000fe20000100a00 */
[----:B------:R0:W-:Y:S03]  /*3a8b0*/  STL.64 [R1+0xe38], R14 ;  /* 0x000e380e01007387 */ /* 0x0001e60000100a00 */
[----:B0-----:R-:W3:Y:S01]  /*3a8c0*/  LDL.LU.64 R14, [R1+0x5368] ;  /* 0x00536800010e7983 */ /* 0x001ee20000300a00 */
[----:B------:R-:W4:Y:S02]  /*3a8d0*/  LDL.LU.64 R12, [R1+0x5360] ;  /* 0x00536000010c7983 */ /* 0x000f240000300a00 */
[----:B------:R-:W2:Y:S02]  /*3a8e0*/  LDL.LU.64 R26, [R1+0x5358] ;  /* 0x00535800011a7983 */ /* 0x000ea40000300a00 */
[----:B------:R-:W-:Y:S01]  /*3a8f0*/  STL.64 [R1+0x5298], R6 ;  /* 0x0052980601007387 */ /* 0x000fe20000100a00 */
[----:B------:R0:W-:Y:S04]  /*3a900*/  STL.64 [R1+0x5290], R4 ;  /* 0x0052900401007387 */ /* 0x0001e80000100a00 */
        /* <DEDUP_REMOVED lines=12> */
[----:B----4-:R-:W-:-:S02]  /*3a9d0*/  IMAD.MOV.U32 R6, RZ, RZ, R12 ;  /* 0x000000ffff067224 */ /* 0x010fc400078e000c */
[----:B------:R-:W-:-:S05]  /*3a9e0*/  IMAD.MOV.U32 R7, RZ, RZ, R9 ;  /* 0x000000ffff077224 */ /* 0x000fca00078e0009 */
[----:B------:R0:W-:Y:S02]  /*3a9f0*/  STL.64 [R1+0x52d0], R6 ;  /* 0x0052d00601007387 */ /* 0x0001e40000100a00 */
[----:B0-----:R-:W-:Y:S01]  /*3aa00*/  HMMA.16816.F32 R4, R20, R26, R16 ;  /* 0x0000001a1404723c */ /* 0x001fe20000001810 */
[----:B------:R-:W-:Y:S02]  /*3aa10*/  IMAD.MOV.U32 R12, RZ, RZ, R26 ;  /* 0x000000ffff0c7224 */ /* 0x000fe400078e001a */
[----:B------:R-:W-:Y:S11]  /*3aa20*/  IMAD.MOV.U32 R9, RZ, RZ, R27 ;  /* 0x000000ffff097224 */ /* 0x000ff600078e001b */
[----:B------:R-:W-:Y:S09]  /*3aa30*/  @!UPT UIADD3 URZ, URZ, URZ, URZ ;  /* 0x0000003f3f3ff290 */ /* 0x000ff2000fffe03f */
[----:B------:R-:W-:Y:S01]  /*3aa40*/  STL.64 [R1+0xe20], R4 ;  /* 0x000e200401007387 */ /* 0x000fe20000100a00 */
[----:B------:R-:W-:Y:S02]  /*3aa50*/  STL.64 [R1+0xe28], R6 ;  /* 0x000e280601007387 */ /* 0x000fe40000100a00 */
[----:B---3--:R-:W-:Y:S02]  /*3aa60*/  STL.64 [R1+0x5348], R14 ;  /* 0x0053480e01007387 */ /* 0x008fe40000100a00 */
[----:B------:R-:W-:Y:S01]  /*3aa70*/  STL [R1+0x5340], R12 ;  /* 0x0053400c01007387 */ /* 0x000fe20000100800 */
[----:B------:R-:W2:Y:S01]  /*3aa80*/  LDL.LU R24, [R1+0x950] ;  /* 0x0009500001187983 */ /* 0x000ea20000300800 */
[----:B------:R-:W2:Y:S02]  /*3aa90*/  LDL.LU R25, [R1+0x954] ;  /* 0x0009540001197983 */ /* 0x000ea40000300800 */
[----:B------:R-:W3:Y:S02]  /*3aaa0*/  LDL.LU R26, [R1+0x958] ;  /* 0x00095800011a7983 */ /* 0x000ee40000300800 */
[----:B------:R-:W3:Y:S02]  /*3aab0*/  LDL.LU R27, [R1+0x95c] ;  /* 0x00095c00011b7983 */ /* 0x000ee40000300800 */
[----:B---3--:R0:W-:Y:S01]  /*3aac0*/  STL.64 [R1+0x5318], R26 ;  /* 0x0053181a01007387 */ /* 0x0081e20000100a00 */
[----:B--2---:R-:W-:Y:S03]  /*3aad0*/  STL.64 [R1+0x5310], R24 ;  /* 0x0053101801007387 */ /* 0x004fe60000100a00 */
[----:B0-----:R-:W2:Y:S01]  /*3aae0*/  LDL.64 R26, [R1+0xe8] ;  /* 0x0000e800011a7983 */ /* 0x001ea20000100a00 */
[----:B------:R-:W-:-:S02]  /*3aaf0*/  IMAD.MOV.U32 R6, RZ, RZ, R29 ;  /* 0x000000ffff067224 */ /* 0x000fc400078e001d */
[----:B------:R-:W-:Y:S01]  /*3ab00*/  IMAD.MOV.U32 R7, RZ, RZ, R13 ;  /* 0x000000ffff077224 */ /* 0x000fe200078e000d */
[----:B--2---:R0:W-:Y:S04]  /*3ab10*/  STL.64 [R1+0x5328], R26 ;  /* 0x0053281a01007387 */ /* 0x0041e80000100a00 */
[----:B0-----:R-:W2:Y:S01]  /*3ab20*/  LDL.64 R26, [R1+0xf8] ;  /* 0x0000f800011a7983 */ /* 0x001ea20000100a00 */
[----:B------:R-:W3:Y:S02]  /*3ab30*/  LDL.LU R16, [R1+0x980] ;  /* 0x0009800001107983 */ /* 0x000ee40000300800 */
[----:B------:R-:W3:Y:S02]  /*3ab40*/  LDL.LU R17, [R1+0x984] ;  /* 0x0009840001117983 */ /* 0x000ee40000300800 */
[----:B------:R-:W3:Y:S01]  /*3ab50*/  LDL.LU R18, [R1+0x988] ;  /* 0x0009880001127983 */ /* 0x000ee20000300800 */
[----:B------:R-:W3:Y:S01]  /*3ab60*/  LDL.LU R19, [R1+0x98c] ;  /* 0x00098c0001137983 */ /* 0x000ee20000300800 */
[----:B------:R-:W3:Y:S02]  /*3ab70*/  LDL.64 R14, [R1+0x108] ;  /* 0x00010800010e7983 */ /* 0x000ee40000100a00 */
[----:B------:R0:W-:Y:S02]  /*3ab80*/  STL.64 [R1+0x52e8], R6 ;  /* 0x0052e80601007387 */ /* 0x0001e40000100a00 */
[----:B0-----:R-:W4:Y:S04]  /*3ab90*/  LDL.64 R6, [R1+0x28] ;  /* 0x0000280001067983 */ /* 0x001f280000100a00 */
[----:B----4-:R0:W-:Y:S01]  /*3aba0*/  STL.64 [R1+0x5320], R6 ;  /* 0x0053200601007387 */ /* 0x0101e20000100a00 */
[----:B------:R-:W4:Y:S02]  /*3abb0*/  LDL.LU R4, [R1+0x960] ;  /* 0x0009600001047983 */ /* 0x000f240000300800 */
[----:B------:R-:W4:Y:S01]  /*3abc0*/  LDL.LU R5, [R1+0x964] ;  /* 0x0009640001057983 */ /* 0x000f220000300800 */
[----:B0-----:R-:W2:Y:S01]  /*3abd0*/  LDL.LU R6, [R1+0x968] ;  /* 0x0009680001067983 */ /* 0x001ea20000300800 */
[----:B------:R-:W2:Y:S03]  /*3abe0*/  LDL.LU R7, [R1+0x96c] ;  /* 0x00096c0001077983 */ /* 0x000ea60000300800 */
[----:B--2---:R-:W-:Y:S01]  /*3abf0*/  STL.64 [R1+0x5338], R6 ;  /* 0x0053380601007387 */ /* 0x004fe20000100a00 */
[----:B----4-:R0:W-:Y:S03]  /*3ac00*/  STL.64 [R1+0x5330], R4 ;  /* 0x0053300401007387 */ /* 0x0101e60000100a00 */
[----:B0-----:R-:W2:Y:S01]  /*3ac10*/  LDL.LU R4, [R1+0x970] ;  /* 0x0009700001047983 */ /* 0x001ea20000300800 */
[----:B------:R-:W2:Y:S02]  /*3ac20*/  LDL.LU R5, [R1+0x974] ;  /* 0x0009740001057983 */ /* 0x000ea40000300800 */
[----:B------:R-:W2:Y:S02]  /*3ac30*/  LDL.LU R6, [R1+0x978] ;  /* 0x0009780001067983 */ /* 0x000ea40000300800 */
[----:B------:R-:W2:Y:S01]  /*3ac40*/  LDL.LU R7, [R1+0x97c] ;  /* 0x00097c0001077983 */ /* 0x000ea20000300800 */
[----:B------:R-:W-:Y:S01]  /*3ac50*/  STL.64 [R1+0x52c8], R10 ;  /* 0x0052c80a01007387 */ /* 0x000fe20000100a00 */
[----:B------:R0:W-:Y:S03]  /*3ac60*/  STL.64 [R1+0x52c0], R8 ;  /* 0x0052c00801007387 */ /* 0x0001e60000100a00 */
[----:B0-----:R-:W4:Y:S01]  /*3ac70*/  LDL.LU R8, [R1+0x920] ;  /* 0x0009200001087983 */ /* 0x001f220000300800 */
[----:B------:R-:W4:Y:S02]  /*3ac80*/  LDL.LU R9, [R1+0x924] ;  /* 0x0009240001097983 */ /* 0x000f240000300800 */
[----:B------:R-:W2:Y:S02]  /*3ac90*/  LDL.LU R10, [R1+0x928] ;  /* 0x00092800010a7983 */ /* 0x000ea40000300800 */
[----:B------:R-:W2:Y:S01]  /*3aca0*/  LDL.LU R11, [R1+0x92c] ;  /* 0x00092c00010b7983 */ /* 0x000ea20000300800 */
[C---:B---3--:R-:W-:Y:S01]  /*3acb0*/  HMMA.16816.F32 R16, R20.reuse, R14, R16 ;  /* 0x0000000e1410723c */ /* 0x048fe20000001810 */
[----:B--2---:R-:W-:Y:S01]  /*3acc0*/  STL.64 [R1+0x52e0], R10 ;  /* 0x0052e00a01007387 */ /* 0x004fe20000100a00 */
[----:B----4-:R0:W-:Y:S03]  /*3acd0*/  STL.64 [R1+0x52d8], R8 ;  /* 0x0052d80801007387 */ /* 0x0101e60000100a00 */
[----:B0-----:R-:W2:Y:S01]  /*3ace0*/  LDL.LU R8, [R1+0x930] ;  /* 0x0009300001087983 */ /* 0x001ea20000300800 */
[----:B------:R-:W2:Y:S02]  /*3acf0*/  LDL.LU R9, [R1+0x934] ;  /* 0x0009340001097983 */ /* 0x000ea40000300800 */
[----:B------:R-:W3:Y:S02]  /*3ad00*/  LDL.LU R10, [R1+0x938] ;  /* 0x00093800010a7983 */ /* 0x000ee40000300800 */
[----:B------:R-:W3:Y:S01]  /*3ad10*/  LDL.LU R11, [R1+0x93c] ;  /* 0x00093c00010b7983 */ /* 0x000ee20000300800 */
[----:B------:R-:W-:Y:S01]  /*3ad20*/  HMMA.16816.F32 R4, R20, R26, R4 ;  /* 0x0000001a1404723c */ /* 0x000fe20000001804 */
[----:B------:R-:W-:-:S02]  /*3ad30*/  IMAD.MOV.U32 R13, RZ, RZ, R15 ;  /* 0x000000ffff0d7224 */ /* 0x000fc400078e000f */
[----:B------:R-:W-:Y:S01]  /*3ad40*/  IMAD.MOV.U32 R29, RZ, RZ, R26 ;  /* 0x000000ffff1d7224 */ /* 0x000fe200078e001a */
[----:B---3--:R-:W-:Y:S01]  /*3ad50*/  STL.64 [R1+0x52f8], R10 ;  /* 0x0052f80a01007387 */ /* 0x008fe20000100a00 */
[----:B--2---:R0:W-:Y:S03]  /*3ad60*/  STL.64 [R1+0x52f0], R8 ;  /* 0x0052f00801007387 */ /* 0x0041e60000100a00 */
[----:B0-----:R-:W2:Y:S01]  /*3ad70*/  LDL.LU R8, [R1+0x940] ;  /* 0x0009400001087983 */ /* 0x001ea20000300800 */
[----:B------:R-:W2:Y:S02]  /*3ad80*/  LDL.LU R9, [R1+0x944] ;  /* 0x0009440001097983 */ /* 0x000ea40000300800 */
[----:B------:R-:W2:Y:S02]  /*3ad90*/  LDL.LU R10, [R1+0x948] ;  /* 0x00094800010a7983 */ /* 0x000ea40000300800 */
[----:B------:R-:W2:Y:S01]  /*3ada0*/  LDL.LU R11, [R1+0x94c] ;  /* 0x00094c00010b7983 */ /* 0x000ea20000300800 */
[----:B------:R0:W-:Y:S01]  /*3adb0*/  STL.64 [R1+0xe10], R16 ;  /* 0x000e101001007387 */ /* 0x0001e20000100a00 */
[----:B------:R1:W-:Y:S02]  /*3adc0*/  STL.64 [R1+0xe18], R18 ;  /* 0x000e181201007387 */ /* 0x0003e40000100a00 */
[----:B0-----:R-:W-:Y:S01]  /*3add0*/  IMAD.MOV.U32 R16, RZ, RZ, R14 ;  /* 0x000000ffff107224 */ /* 0x001fe200078e000e */
[----:B-1----:R-:W3:Y:S01]  /*3ade0*/  LDL.LU.64 R18, [R1+0x5350] ;  /* 0x0053500001127983 */ /* 0x002ee20000300a00 */
[----:B------:R-:W4:Y:S02]  /*3adf0*/  LDL.LU.64 R14, [R1+0x5348] ;  /* 0x00534800010e7983 */ /* 0x000f240000300a00 */
[----:B------:R-:W2:Y:S02]  /*3ae00*/  LDL.LU R12, [R1+0x5340] ;  /* 0x00534000010c7983 */ /* 0x000ea40000300800 */
[----:B------:R-:W-:Y:S01]  /*3ae10*/  STL.64 [R1+0xe00], R4 ;  /* 0x000e000401007387 */ /* 0x000fe20000100a00 */
[----:B------:R0:W-:Y:S01]  /*3ae20*/  STL.64 [R1+0xe08], R6 ;  /* 0x000e080601007387 */ /* 0x0001e20000100a00 */
[----:B------:R-:W-:-:S03]  /*3ae30*/  IMAD.MOV.U32 R17, RZ, RZ, R27 ;  /* 0x000000ffff117224 */ /* 0x000fc600078e001b */
[----:B0-----:R-:W2:Y:S01]  /*3ae40*/  LDL.LU.64 R6, [R1+0x5338] ;  /* 0x0053380001067983 */ /* 0x001ea20000300a00 */
[----:B------:R-:W2:Y:S02]  /*3ae50*/  LDL.LU.64 R4, [R1+0x5330] ;  /* 0x0053300001047983 */ /* 0x000ea40000300a00 */
        /* <DEDUP_REMOVED lines=8> */
[----:B------:R-:W3:Y:S02]  /*3aee0*/  LDL.LU.64 R26, [R1+0x5318] ;  /* 0x00531800011a7983 */ /* 0x000ee40000300a00 */
[----:B------:R-:W3:Y:S02]  /*3aef0*/  LDL.LU.64 R24, [R1+0x5310] ;  /* 0x0053100001187983 */ /* 0x000ee40000300a00 */
[----:B---3--:R-:W-:Y:S01]  /*3af00*/  HMMA.16816.F32 R20, R20, R18, R24 ;  /* 0x000000121414723c */ /* 0x008fe20000001818 */
[----:B------:R-:W3:Y:S01]  /*3af10*/  LDL.LU.64 R26, [R1+0x5308] ;  /* 0x00530800011a7983 */ /* 0x000ee20000300a00 */
[----:B------:R-:W3:Y:S11]  /*3af20*/  LDL.LU.64 R24, [R1+0x5300] ;  /* 0x0053000001187983 */ /* 0x000ef60000300a00 */
[----:B------:R-:W-:Y:S10]  /*3af30*/  @!UPT UIADD3 URZ, URZ, URZ, URZ ;  /* 0x0000003f3f3ff290 */ /* 0x000ff4000fffe03f */
[----:B------:R0:W-:Y:S01]  /*3af40*/  STL.64 [R1+0xde0], R20 ;  /* 0x000de01401007387 */ /* 0x0001e20000100a00 */
[----:B------:R1:W-:Y:S03]  /*3af50*/  STL.64 [R1+0xde8], R22 ;  /* 0x000de81601007387 */ /* 0x0003e60000100a00 */
[----:B0-----:R-:W4:Y:S01]  /*3af60*/  LDL.LU R20, [R1+0x8f0] ;  /* 0x0008f00001147983 */ /* 0x001f220000300800 */
[----:B------:R-:W4:Y:S02]  /*3af70*/  LDL.LU R21, [R1+0x8f4] ;  /* 0x0008f40001157983 */ /* 0x000f240000300800 */
[----:B-1----:R-:W4:Y:S02]  /*3af80*/  LDL.LU R22, [R1+0x8f8] ;  /* 0x0008f80001167983 */ /* 0x002f240000300800 */
[----:B------:R-:W4:Y:S01]  /*3af90*/  LDL.LU R23, [R1+0x8fc] ;  /* 0x0008fc0001177983 */ /* 0x000f220000300800 */
[----:B------:R2:W-:Y:S02]  /*3afa0*/  STL.64 [R1+0x51c0], R18 ;  /* 0x0051c01201007387 */ /* 0x0005e40000100a00 */
[----:B--2---:R-:W-:-:S02]  /*3afb0*/  IMAD.MOV.U32 R19, RZ, RZ, R6 ;  /* 0x000000ffff137224 */ /* 0x004fc400078e0006 */
        /* <DEDUP_REMOVED lines=11> */
[----:B0-----:R-:W3:Y:S01]  /*3b070*/  LDL.LU R16, [R1+0x8e0] ;  /* 0x0008e00001107983 */ /* 0x001ee20000300800 */
[----:B------:R-:W3:Y:S02]  /*3b080*/  LDL.LU R17, [R1+0x8e4] ;  /* 0x0008e40001117983 */ /* 0x000ee40000300800 */
[----:B------:R-:W3:Y:S02]  /*3b090*/  LDL.LU R18, [R1+0x8e8] ;  /* 0x0008e80001127983 */ /* 0x000ee40000300800 */
[----:B------:R-:W3:Y:S01]  /*3b0a0*/  LDL.LU R19, [R1+0x8ec] ;  /* 0x0008ec0001137983 */ /* 0x000ee20000300800 */
        /* <DEDUP_REMOVED lines=21> */
[----:B------:R-:W2:Y:S02]  /*3b200*/  LDL.LU.64 R4, [R1+0x52a0] ;  /* 0x0052a00001047983 */ /* 0x000ea40000300a00 */
[----:B------:R-:W-:Y:S01]  /*3b210*/  STL.64 [R1+0x5170], R14 ;  /* 0x0051700e01007387 */ /* 0x000fe20000100a00 */
[C---:B--2---:R-:W-:Y:S11]  /*3b220*/  HMMA.16816.F32 R4, R24.reuse, R10, R4 ;  /* 0x0000000a1804723c */ /* 0x044ff60000001804 */
[----:B------:R-:W-:Y:S11]  /*3b230*/  @!UPT UIADD3 URZ, URZ, URZ, URZ ;  /* 0x0000003f3f3ff290 */ /* 0x000ff6000fffe03f */
[----:B------:R-:W-:Y:S01]  /*3b240*/  @!UPT UIADD3 URZ, URZ, URZ, URZ ;  /* 0x0000003f3f3ff290 */ /* 0x000fe2000fffe03f */
[----:B------:R-:W-:Y:S01]  /*3b250*/  STL.64 [R1+0xd90], R4 ;  /* 0x000d900401007387 */ /* 0x000fe20000100a00 */
[----:B------:R0:W-:Y:S03]  /*3b260*/  STL.64 [R1+0xd98], R6 ;  /* 0x000d980601007387 */ /* 0x0001e60000100a00 */
[----:B0-----:R-:W2:Y:S01]  /*3b270*/  LDL.LU.64 R6, [R1+0x5298] ;  /* 0x0052980001067983 */ /* 0x001ea20000300a00 */
[----:B------:R-:W4:Y:S02]  /*3b280*/  LDL.LU.64 R4, [R1+0x5290] ;  /* 0x0052900001047983 */ /* 0x000f240000300a00 */
[----:B------:R-:W-:Y:S01]  /*3b290*/  STL.64 [R1+0x5270], R10 ;  /* 0x0052700a01007387 */ /* 0x000fe20000100a00 */
[C---:B--2---:R-:W-:Y:S01]  /*3b2a0*/  HMMA.16816.F32 R20, R24.reuse, R6, R20 ;  /* 0x000000061814723c */ /* 0x044fe20000001814 */
[----:B------:R-:W-:Y:S11]  /*3b2b0*/  STL.64 [R1+0x5178], R6 ;  /* 0x0051780601007387 */ /* 0x000ff60000100a00 */
[----:B------:R-:W-:Y:S11]  /*3b2c0*/  @!UPT UIADD3 URZ, URZ, URZ, URZ ;  /* 0x0000003f3f3ff290 */ /* 0x000ff6000fffe03f */
[----:B------:R-:W-:Y:S01]  /*3b2d0*/  STL.64 [R1+0xd80], R20 ;  /* 0x000d801401007387 */ /* 0x000fe20000100a00 */
[----:B------:R-:W-:Y:S02]  /*3b2e0*/  STL.64 [R1+0xd88], R22 ;  /* 0x000d881601007387 */ /* 0x000fe40000100a00 */
[----:B------:R-:W0:Y:S02]  /*3b2f0*/  LDSM.16.MT88.4 R20, [R28+0x4080] ;  /* 0x004080001c14783b */ /* 0x000e240000004200 */
[----:B0-----:R0:W-:Y:S02]  /*3b300*/  STL.64 [R1+0x50b0], R22 ;  /* 0x0050b01601007387 */ /* 0x0011e40000100a00 */
[----:B------:R3:W-:Y:S02]  /*3b310*/  STL.64 [R1+0x50a8], R20 ;  /* 0x0050a81401007387 */ /* 0x0007e40000100a00 */
[----:B0-----:R-:W3:Y:S04]  /*3b320*/  LDL R22, [R1+0x38] ;  /* 0x0000380001167983 */ /* 0x001ee80000100800 */
[----:B------:R-:W3:Y:S02]  /*3b330*/  LDL R23, [R1+0x3c] ;  /* 0x00003c0001177983 */ /* 0x000ee40000100800 */
[----:B---3--:R-:W-:Y:S02]  /*3b340*/  HMMA.16816.F32 R20, R24, R22, R16 ;  /* 0x000000161814723c */ /* 0x008fe40000001810 */
[----:B------:R-:W2:Y:S01]  /*3b350*/  LDL.LU.64 R18, [R1+0x5288] ;  /* 0x0052880001127983 */ /* 0x000ea20000300a00 */
[----:B------:R-:W3:Y:S11]  /*3b360*/  LDL.LU.64 R16, [R1+0x5280] ;  /* 0x0052800001107983 */ /* 0x000ef60000300a00 */
[----:B------:R-:W-:Y:S09]  /*3b370*/  @!UPT UIADD3 URZ, URZ, URZ, URZ ;  /* 0x0000003f3f3ff290 */ /* 0x000ff2000fffe03f */
[----:B------:R0:W-:Y:S01]  /*3b380*/  STL.64 [R1+0xd70], R20 ;  /* 0x000d701401007387 */ /* 0x0001e20000100a00 */
[----:B------:R1:W-:Y:S03]  /*3b390*/  STL.64 [R1+0xd78], R22 ;  /* 0x000d781601007387 */ /* 0x0003e60000100a00 */
[----:B0-----:R-:W2:Y:S01]  /*3b3a0*/  LDL.LU R20, [R1+0x820] ;  /* 0x0008200001147983 */ /* 0x001ea20000300800 */
[----:B------:R-:W2:Y:S02]  /*3b3b0*/  LDL.LU R21, [R1+0x824] ;  /* 0x0008240001157983 */ /* 0x000ea40000300800 */
[----:B-1----:R-:W2:Y:S02]  /*3b3c0*/  LDL.LU R22, [R1+0x828] ;  /* 0x0008280001167983 */ /* 0x002ea40000300800 */
[----:B------:R-:W2:Y:S02]  /*3b3d0*/  LDL.LU R23, [R1+0x82c] ;  /* 0x00082c0001177983 */ /* 0x000ea40000300800 */
[----:B--2---:R0:W-:Y:S01]  /*3b3e0*/  STL.64 [R1+0x5198], R22 ;  /* 0x0051981601007387 */ /* 0x0041e20000100a00 */
[----:B------:R1:W-:Y:S02]  /*3b3f0*/  STL.64 [R1+0x5190], R20 ;  /* 0x0051901401007387 */ /* 0x0003e40000100a00 */
[----:B0-----:R-:W-:-:S02]  /*3b400*/  IMAD.MOV.U32 R22, RZ, RZ, R19 ;  /* 0x000000ffff167224 */ /* 0x001fc400078e0013 */
[----:B------:R-:W-:Y:S02]  /*3b410*/  IMAD.MOV.U32 R23, RZ, RZ, R18 ;  /* 0x000000ffff177224 */ /* 0x000fe400078e0012 */
[----:B------:R-:W-:Y:S02]  /*3b420*/  IMAD.MOV.U32 R18, RZ, RZ, R0 ;  /* 0x000000ffff127224 */ /* 0x000fe400078e0000 */
[----:B------:R-:W-:Y:S01]  /*3b430*/  IMAD.MOV.U32 R19, RZ, RZ, R2 ;  /* 0x000000ffff137224 */ /* 0x000fe200078e0002 */
[----:B------:R-:W2:Y:S01]  /*3b440*/  LDL.LU R0, [R1+0x527c] ;  /* 0x00527c0001007983 */ /* 0x000ea20000300800 */
[----:B------:R-:W2:Y:S03]  /*3b450*/  LDL.LU R2, [R1+0x5278] ;  /* 0x0052780001027983 */ /* 0x000ea60000300800 */
[----:B------:R-:W-:Y:S01]  /*3b460*/  STL.64 [R1+0x51d8], R18 ;  /* 0x0051d81201007387 */ /* 0x000fe20000100a00 */
[----:B------:R0:W-:Y:S02]  /*3b470*/  STL.64 [R1+0x51b8], R22 ;  /* 0x0051b81601007387 */ /* 0x0001e40000100a00 */
[----:B-1----:R-:W2:Y:S02]  /*3b480*/  LDL.LU R20, [R1+0x7f0] ;  /* 0x0007f00001147983 */ /* 0x002ea40000300800 */
[----:B------:R-:W2:Y:S01]  /*3b490*/  LDL.LU R21, [R1+0x7f4] ;  /* 0x0007f40001157983 */ /* 0x000ea20000300800 */
[----:B0-----:R-:W2:Y:S01]  /*3b4a0*/  LDL.LU R22, [R1+0x7f8] ;  /* 0x0007f80001167983 */ /* 0x001ea20000300800 */
[----:B------:R-:W2:Y:S02]  /*3b4b0*/  LDL.LU R23, [R1+0x7fc] ;  /* 0x0007fc0001177983 */ /* 0x000ea40000300800 */
[----:B------:R-:W-:-:S02]  /*3b4c0*/  IMAD.MOV.U32 R18, RZ, RZ, R29 ;  /* 0x000000ffff127224 */ /* 0x000fc400078e001d */
[----:B---3--:R-:W-:-:S05]  /*3b4d0*/  IMAD.MOV.U32 R19, RZ, RZ, R17 ;  /* 0x000000ffff137224 */ /* 0x008fca00078e0011 */
[----:B------:R-:W-:Y:S04]  /*3b4e0*/  STL.64 [R1+0x51f0], R18 ;  /* 0x0051f01201007387 */ /* 0x000fe80000100a00 */
[----:B--2---:R-:W-:Y:S01]  /*3b4f0*/  STL.64 [R1+0x51d0], R22 ;  /* 0x0051d01601007387 */ /* 0x004fe20000100a00 */
[----:B------:R0:W-:Y:S03]  /*3b500*/  STL.64 [R1+0x51c8], R20 ;  /* 0x0051c81401007387 */ /* 0x0001e60000100a00 */
[----:B0-----:R-:W2:Y:S01]  /*3b510*/  LDL.LU R20, [R1+0x840] ;  /* 0x0008400001147983 */ /* 0x001ea20000300800 */
[----:B------:R-:W2:Y:S02]  /*3b520*/  LDL.LU R21, [R1+0x844] ;  /* 0x0008440001157983 */ /* 0x000ea40000300800 */
[----:B------:R-:W3:Y:S02]  /*3b530*/  LDL.LU R22, [R1+0x848] ;  /* 0x0008480001167983 */ /* 0x000ee40000300800 */
[----:B------:R-:W3:Y:S02]  /*3b540*/  LDL.LU R23, [R1+0x84c] ;  /* 0x00084c0001177983 */ /* 0x000ee40000300800 */
[----:B------:R-:W-:-:S02]  /*3b550*/  IMAD.MOV.U32 R18, RZ, RZ, R16 ;  /* 0x000000ffff127224 */ /* 0x000fc400078e0010 */
[----:B------:R-:W-:-:S05]  /*3b560*/  IMAD.MOV.U32 R19, RZ, RZ, R13 ;  /* 0x000000ffff137224 */ /* 0x000fca00078e000d */
[----:B------:R-:W-:Y:S04]  /*3b570*/  STL.64 [R1+0x5208], R18 ;  /* 0x0052081201007387 */ /* 0x000fe80000100a00 */
[----:B---3--:R-:W-:Y:S01]  /*3b580*/  STL.64 [R1+0x51e8], R22 ;  /* 0x0051e81601007387 */ /* 0x008fe20000100a00 */
[----:B--2---:R0:W-:Y:S03]  /*3b590*/  STL.64 [R1+0x51e0], R20 ;  /* 0x0051e01401007387 */ /* 0x0041e60000100a00 */
        /* <DEDUP_REMOVED lines=14> */
[----:B----4-:R-:W-:-:S05]  /*3b680*/  IMAD.MOV.U32 R19, RZ, RZ, R5 ;  /* 0x000000ffff137224 */ /* 0x010fca00078e0005 */
[----:B------:R0:W-:Y:S02]  /*3b690*/  STL.64 [R1+0x5238], R18 ;  /* 0x0052381201007387 */ /* 0x0001e40000100a00 */
[----:B0-----:R-:W-:Y:S02]  /*3b6a0*/  IMAD.MOV.U32 R18, RZ, RZ, R4 ;  /* 0x000000ffff127224 */ /* 0x001fe400078e0004 */
        /* <DEDUP_REMOVED lines=9> */
[----:B------:R-:W-:Y:S01]  /*3b740*/  IMAD.MOV.U32 R19, RZ, RZ, R0 ;  /* 0x000000ffff137224 */ /* 0x000fe200078e0000 */
[----:B------:R-:W4:Y:S01]  /*3b750*/  LDL.LU R8, [R1+0x8d0] ;  /* 0x0008d00001087983 */ /* 0x000f220000300800 */
[----:B------:R-:W4:Y:S02]  /*3b760*/  LDL.LU R9, [R1+0x8d4] ;  /* 0x0008d40001097983 */ /* 0x000f240000300800 */
[----:B------:R-:W4:Y:S02]  /*3b770*/  LDL.LU R10, [R1+0x8d8] ;  /* 0x0008d800010a7983 */ /* 0x000f240000300800 */
[----:B------:R-:W4:Y:S01]  /*3b780*/  LDL.LU R11, [R1+0x8dc] ;  /* 0x0008dc00010b7983 */ /* 0x000f220000300800 */
[----:B------:R0:W-:Y:S04]  /*3b790*/  STL.64 [R1+0x5268], R18 ;  /* 0x0052681201007387 */ /* 0x0001e80000100a00 */
[----:B0-----:R-:W4:Y:S04]  /*3b7a0*/  LDL.64 R18, [R1+0x158] ;  /* 0x0001580001127983 */ /* 0x001f280000100a00 */
[----:B---3--:R-:W-:Y:S01]  /*3b7b0*/  STL.64 [R1+0x5230], R22 ;  /* 0x0052301601007387 */ /* 0x008fe20000100a00 */
[----:B--2---:R0:W-:Y:S03]  /*3b7c0*/  STL.64 [R1+0x5228], R20 ;  /* 0x0052281401007387 */ /* 0x0041e60000100a00 */
[----:B0-----:R-:W2:Y:S01]  /*3b7d0*/  LDL.LU R20, [R1+0x880] ;  /* 0x0008800001147983 */ /* 0x001ea20000300800 */
[----:B------:R-:W2:Y:S02]  /*3b7e0*/  LDL.LU R21, [R1+0x884] ;  /* 0x0008840001157983 */ /* 0x000ea40000300800 */
[----:B------:R-:W3:Y:S02]  /*3b7f0*/  LDL.LU R22, [R1+0x888] ;  /* 0x0008880001167983 */ /* 0x000ee40000300800 */
[----:B------:R-:W3:Y:S02]  /*3b800*/  LDL.LU R23, [R1+0x88c] ;  /* 0x00088c0001177983 */ /* 0x000ee40000300800 */
        /* <DEDUP_REMOVED lines=10> */
[----:B------:R-:W2:Y:S02]  /*3b8b0*/  LDL.LU R22, [R1+0x8a8] ;  /* 0x0008a80001167983 */ /* 0x000ea40000300800 */
[----:B------:R-:W2:Y:S01]  /*3b8c0*/  LDL.LU R23, [R1+0x8ac] ;  /* 0x0008ac0001177983 */ /* 0x000ea20000300800 */
[----:B------:R-:W3:Y:S01]  /*3b8d0*/  LDL.LU R4, [R1+0x810] ;  /* 0x0008100001047983 */ /* 0x000ee20000300800 */
[----:B------:R-:W3:Y:S02]  /*3b8e0*/  LDL.LU R5, [R1+0x814] ;  /* 0x0008140001057983 */ /* 0x000ee40000300800 */
[----:B------:R-:W2:Y:S02]  /*3b8f0*/  LDL.LU R6, [R1+0x818] ;  /* 0x0008180001067983 */ /* 0x000ea40000300800 */
[----:B------:R-:W2:Y:S01]  /*3b900*/  LDL.LU R7, [R1+0x81c] ;  /* 0x00081c0001077983 */ /* 0x000ea20000300800 */
[----:B----4-:R-:W-:Y:S01]  /*3b910*/  HMMA.16816.F32 R8, R24, R18, R8 ;  /* 0x000000121808723c */ /* 0x010fe20000001808 */
[----:B--2---:R0:W-:Y:S01]  /*3b920*/  STL.64 [R1+0x5188], R6 ;  /* 0x0051880601007387 */ /* 0x0041e20000100a00 */
[----:B---3--:R1:W-:Y:S03]  /*3b930*/  STL.64 [R1+0x5180], R4 ;  /* 0x0051800401007387 */ /* 0x0083e60000100a00 */
[----:B0-----:R-:W2:Y:S01]  /*3b940*/  LDL.64 R6, [R1+0x18] ;  /* 0x0000180001067983 */ /* 0x001ea20000100a00 */
[----:B------:R-:W-:-:S03]  /*3b950*/  IMAD.MOV.U32 R3, RZ, RZ, R19 ;  /* 0x000000ffff037224 */ /* 0x000fc600078e0013 */
[----:B--2---:R0:W-:Y:S01]  /*3b960*/  STL.64 [R1+0x51a0], R6 ;  /* 0x0051a00601007387 */ /* 0x0041e20000100a00 */
[----:B-1----:R-:W2:Y:S02]  /*3b970*/  LDL.LU R4, [R1+0x830] ;  /* 0x0008300001047983 */ /* 0x002ea40000300800 */
[----:B------:R-:W2:Y:S01]  /*3b980*/  LDL.LU R5, [R1+0x834] ;  /* 0x0008340001057983 */ /* 0x000ea20000300800 */
[----:B0-----:R-:W2:Y:S01]  /*3b990*/  LDL.LU R6, [R1+0x838] ;  /* 0x0008380001067983 */ /* 0x001ea20000300800 */
[----:B------:R-:W2:Y:S02]  /*3b9a0*/  LDL.LU R7, [R1+0x83c] ;  /* 0x00083c0001077983 */ /* 0x000ea40000300800 */
[----:B------:R-:W3:Y:S07]  /*3b9b0*/  LDL.64 R14, [R1+0x8] ;  /* 0x00000800010e7983 */ /* 0x000eee0000100a00 */
[----:B------:R0:W-:Y:S01]  /*3b9c0*/  STL.64 [R1+0xd60], R8 ;  /* 0x000d600801007387 */ /* 0x0001e20000100a00 */
[----:B------:R1:W-:Y:S01]  /*3b9d0*/  STL.64 [R1+0xd68], R10 ;  /* 0x000d680a01007387 */ /* 0x0003e20000100a00 */
[----:B0-----:R-:W-:-:S03]  /*3b9e0*/  IMAD.MOV.U32 R8, RZ, RZ, R18 ;  /* 0x000000ffff087224 */ /* 0x001fc600078e0012 */
[----:B-1----:R-:W4:Y:S01]  /*3b9f0*/  LDL.LU.64 R10, [R1+0x5270] ;  /* 0x00527000010a7983 */ /* 0x002f220000300a00 */
[----:B------:R-:W2:Y:S02]  /*3ba00*/  LDL.LU.64 R18, [R1+0x5268] ;  /* 0x0052680001127983 */ /* 0x000ea40000300a00 */
[C---:B--2---:R-:W-:Y:S01]  /*3ba10*/  HMMA.16816.F32 R16, R24.reuse, R18, R20 ;  /* 0x000000121810723c */ /* 0x044fe20000001814 */
[----:B----4-:R-:W-:Y:S01]  /*3ba20*/  STL.64 [R1+0x5168], R10 ;  /* 0x0051680a01007387 */ /* 0x010fe20000100a00 */
[----:B------:R0:W-:Y:S03]  /*3ba30*/  STL [R1+0x5160], R8 ;  /* 0x0051600801007387 */ /* 0x0001e60000100800 */
[----:B0-----:R-:W2:Y:S01]  /*3ba40*/  LDL.LU R8, [R1+0x800] ;  /* 0x0008000001087983 */ /* 0x001ea20000300800 */
[----:B------:R-:W2:Y:S02]  /*3ba50*/  LDL.LU R9, [R1+0x804] ;  /* 0x0008040001097983 */ /* 0x000ea40000300800 */
[----:B------:R-:W2:Y:S02]  /*3ba60*/  LDL.LU R10, [R1+0x808] ;  /* 0x00080800010a7983 */ /* 0x000ea40000300800 */
[----:B------:R-:W2:Y:S01]  /*3ba70*/  LDL.LU R11, [R1+0x80c] ;  /* 0x00080c00010b7983 */ /* 0x000ea20000300800 */
[----:B------:R-:W4:Y:S01]  /*3ba80*/  LDL.LU.64 R22, [R1+0x5260] ;  /* 0x0052600001167983 */ /* 0x000f220000300a00 */
[----:B------:R-:W4:Y:S11]  /*3ba90*/  LDL.LU.64 R20, [R1+0x5258] ;  /* 0x0052580001147983 */ /* 0x000f360000300a00 */
        /* <DEDUP_REMOVED lines=46> */
[----:B------:R-:W4:Y:S01]  /*3bd80*/  LDL.LU.64 R22, [R1+0x51b8] ;  /* 0x0051b80001167983 */ /* 0x000f220000300a00 */
[----:B------:R-:W-:Y:S02]  /*3bd90*/  IMAD.MOV.U32 R2, RZ, RZ, R18 ;  /* 0x000000ffff027224 */ /* 0x000fe400078e0012 */
[----:B------:R-:W-:Y:S11]  /*3bda0*/  IMAD.MOV.U32 R0, RZ, RZ, R19 ;  /* 0x000000ffff007224 */ /* 0x000ff600078e0013 */
[----:B------:R-:W-:Y:S07]  /*3bdb0*/  @!UPT UIADD3 URZ, URZ, URZ, URZ ;  /* 0x0000003f3f3ff290 */ /* 0x000fee000fffe03f */
[----:B------:R0:W-:Y:S01]  /*3bdc0*/  STL.64 [R1+0xce0], R24 ;  /* 0x000ce01801007387 */ /* 0x0001e20000100a00 */
[----:B------:R1:W-:Y:S02]  /*3bdd0*/  STL.64 [R1+0xce8], R26 ;  /* 0x000ce81a01007387 */ /* 0x0003e40000100a00 */
[----:B------:R-:W4:Y:S02]  /*3bde0*/  LDL.LU.64 R18, [R1+0x51b0] ;  /* 0x0051b00001127983 */ /* 0x000f240000300a00 */
[----:B------:R-:W4:Y:S01]  /*3bdf0*/  LDL.LU.64 R16, [R1+0x51a8] ;  /* 0x0051a80001107983 */ /* 0x000f220000300a00 */
[----:B0-----:R-:W2:Y:S01]  /*3be00*/  LDL.LU R24, [R1+0x7d0] ;  /* 0x0007d00001187983 */ /* 0x001ea20000300800 */
[----:B------:R-:W2:Y:S02]  /*3be10*/  LDL.LU R25, [R1+0x7d4] ;  /* 0x0007d40001197983 */ /* 0x000ea40000300800 */
[----:B-1----:R-:W2:Y:S02]  /*3be20*/  LDL.LU R26, [R1+0x7d8] ;  /* 0x0007d800011a7983 */ /* 0x002ea40000300800 */
[----:B------:R-:W2:Y:S01]  /*3be30*/  LDL.LU R27, [R1+0x7dc] ;  /* 0x0007dc00011b7983 */ /* 0x000ea20000300800 */
[C---:B----4-:R-:W-:Y:S01]  /*3be40*/  HMMA.16816.F32 R20, R16.reuse, R22, R4 ;  /* 0x000000161014723c */ /* 0x050fe20000001804 */
[----:B------:R-:W4:Y:S11]  /*3be50*/  LDL.LU.64 R6, [R1+0x51a0] ;  /* 0x0051a00001067983 */ /* 0x000f360000300a00 */
[----:B------:R-:W-:Y:S11]  /*3be60*/  @!UPT UIADD3 URZ, URZ, URZ, URZ ;  /* 0x0000003f3f3ff290 */ /* 0x000ff6000fffe03f */
[----:B------:R-:W-:Y:S01]  /*3be70*/  STL.64 [R1+0xcd0], R20 ;  /* 0x000cd01401007387 */ /* 0x000fe20000100a00 */
[----:B------:R0:W-:Y:S03]  /*3be80*/  STL.64 [R1+0xcd8], R22 ;  /* 0x000cd81601007387 */ /* 0x0001e60000100a00 */
[----:B0-----:R-:W4:Y:S01]  /*3be90*/  LDL.LU.64 R22, [R1+0x5198] ;  /* 0x0051980001167983 */ /* 0x001f220000300a00 */
[----:B------:R-:W4:Y:S02]  /*3bea0*/  LDL.LU.64 R20, [R1+0x5190] ;  /* 0x0051900001147983 */ /* 0x000f240000300a00 */
[C---:B----4-:R-:W-:Y:S11]  /*3beb0*/  HMMA.16816.F32 R20, R16.reuse, R6, R20 ;  /* 0x000000061014723c */ /* 0x050ff60000001814 */
[----:B------:R-:W-:Y:S11]  /*3bec0*/  @!UPT UIADD3 URZ, URZ, URZ, URZ ;  /* 0x0000003f3f3ff290 */ /* 0x000ff6000fffe03f */
[----:B------:R-:W-:Y:S01]  /*3bed0*/  @!UPT UIADD3 URZ, URZ, URZ, URZ ;  /* 0x0000003f3f3ff290 */ /* 0x000fe2000fffe03f */
[----:B------:R0:W-:Y:S01]  /*3bee0*/  STL.64 [R1+0xcc0], R20 ;  /* 0x000cc01401007387 */ /* 0x0001e20000100a00 */
[----:B------:R-:W-:Y:S02]  /*3bef0*/  STL.64 [R1+0xcc8], R22 ;  /* 0x000cc81601007387 */ /* 0x000fe40000100a00 */
[----:B0-----:R-:W-:Y:S02]  /*3bf00*/  IMAD.MOV.U32 R21, RZ, RZ, R6 ;  /* 0x000000ffff157224 */ /* 0x001fe400078e0006 */
[----:B------:R-:W-:Y:S02]  /*3bf10*/  IMAD.MOV.U32 R20, RZ, RZ, R7 ;  /* 0x000000ffff147224 */ /* 0x000fe400078e0007 */
[----:B------:R-:W3:Y:S01]  /*3bf20*/  LDL.LU.64 R6, [R1+0x5188] ;  /* 0x0051880001067983 */ /* 0x000ee20000300a00 */
[----:B------:R-:W3:Y:S02]  /*3bf30*/  LDL.LU.64 R4, [R1+0x5180] ;  /* 0x0051800001047983 */ /* 0x000ee40000300a00 */
[----:B------:R0:W-:Y:S02]  /*3bf40*/  STL.64 [R1+0x50d8], R20 ;  /* 0x0050d81401007387 */ /* 0x0001e40000100a00 */
[----:B0-----:R-:W4:Y:S01]  /*3bf50*/  LDL.LU R20, [R1+0x7e0] ;  /* 0x0007e00001147983 */ /* 0x001f220000300800 */
[----:B------:R-:W4:Y:S02]  /*3bf60*/  LDL.LU R21, [R1+0x7e4] ;  /* 0x0007e40001157983 */ /* 0x000f240000300800 */
[----:B------:R-:W4:Y:S02]  /*3bf70*/  LDL.LU R22, [R1+0x7e8] ;  /* 0x0007e80001167983 */ /* 0x000f240000300800 */
[----:B------:R-:W4:Y:S01]  /*3bf80*/  LDL.LU R23, [R1+0x7ec] ;  /* 0x0007ec0001177983 */ /* 0x000f220000300800 */
[C---:B---3--:R-:W-:Y:S11]  /*3bf90*/  HMMA.16816.F32 R4, R16.reuse, R14, R4 ;  /* 0x0000000e1004723c */ /* 0x048ff60000001804 */
[----:B------:R-:W-:Y:S11]  /*3bfa0*/  @!UPT UIADD3 URZ, URZ, URZ, URZ ;  /* 0x0000003f3f3ff290 */ /* 0x000ff6000fffe03f */
[----:B------:R-:W-:Y:S01]  /*3bfb0*/  @!UPT UIADD3 URZ, URZ, URZ, URZ ;  /* 0x0000003f3f3ff290 */ /* 0x000fe2000fffe03f */
[----:B------:R0:W-:Y:S01]  /*3bfc0*/  STL.64 [R1+0xcb0], R4 ;  /* 0x000cb00401007387 */ /* 0x0001e20000100a00 */
[----:B------:R1:W-:Y:S02]  /*3bfd0*/  STL.64 [R1+0xcb8], R6 ;  /* 0x000cb80601007387 */ /* 0x0003e40000100a00 */
[----:B0-----:R-:W-:Y:S01]  /*3bfe0*/  IMAD.MOV.U32 R5, RZ, RZ, R14 ;  /* 0x000000ffff057224 */ /* 0x001fe200078e000e */
[----:B-1----:R-:W3:Y:S01]  /*3bff0*/  LDL.LU.64 R6, [R1+0x5178] ;  /* 0x0051780001067983 */ /* 0x002ee20000300a00 */
[----:B------:R-:W-:Y:S02]  /*3c000*/  IMAD.MOV.U32 R4, RZ, RZ, R15 ;  /* 0x000000ffff047224 */ /* 0x000fe400078e000f */
[----:B------:R-:W2:Y:S02]  /*3c010*/  LDL.LU.64 R14, [R1+0x5170] ;  /* 0x00517000010e7983 */ /* 0x000ea40000300a00 */
[C---:B--2---:R-:W-:Y:S11]  /*3c020*/  HMMA.16816.F32 R8, R16.reuse, R14, R8 ;  /* 0x0000000e1008723c */ /* 0x044ff60000001808 */
[----:B------:R-:W-:Y:S11]  /*3c030*/  @!UPT UIADD3 URZ, URZ, URZ, URZ ;  /* 0x0000003f3f3ff290 */ /* 0x000ff6000fffe03f */
[----:B------:R-:W-:Y:S01]  /*3c040*/  @!UPT UIADD3 URZ, URZ, URZ, URZ ;  /* 0x0000003f3f3ff290 */ /* 0x000fe2000fffe03f */
[----:B------:R-:W-:Y:S01]  /*3c050*/  STL.64 [R1+0xca0], R8 ;  /* 0x000ca00801007387 */ /* 0x000fe20000100a00 */
[----:B------:R0:W-:Y:S03]  /*3c060*/  STL.64 [R1+0xca8], R10 ;  /* 0x000ca80a01007387 */ /* 0x0001e60000100a00 */
[----:B0-----:R-:W4:Y:S01]  /*3c070*/  LDL.LU.64 R10, [R1+0x5168] ;  /* 0x00516800010a7983 */ /* 0x001f220000300a00 */
[----:B------:R-:W2:Y:S02]  /*3c080*/  LDL.LU R8, [R1+0x5160] ;  /* 0x0051600001087983 */ /* 0x000ea40000300800 */
[----:B------:R4:W-:Y:S02]  /*3c090*/  STL.64 [R1+0x5138], R14 ;  /* 0x0051380e01007387 */ /* 0x0009e40000100a00 */
[C---:B----4-:R-:W-:Y:S08]  /*3c0a0*/  HMMA.16816.F32 R12, R16.reuse, R10, R20 ;  /* 0x0000000a100c723c */ /* 0x050ff00000001814 */
[----:B---3--:R-:W-:Y:S01]  /*3c0b0*/  HMMA.16816.F32 R20, R16, R6, R24 ;  /* 0x000000061014723c */ /* 0x008fe20000001818 */
[----:B------:R-:W-:Y:S01]  /*3c0c0*/  STL [R1+0x50a4], R10 ;  /* 0x0050a40a01007387 */ /* 0x000fe20000100800 */
[----:B------:R-:W-:Y:S03]  /*3c0d0*/  STL [R1+0x50a0], R11 ;  /* 0x0050a00b01007387 */ /* 0x000fe60000100800 */
[----:B------:R-:W0:Y:S10]  /*3c0e0*/  LDSM.16.MT88.4 R24, [R28+0x4100] ;  /* 0x004100001c18783b */ /* 0x000e340000004200 */
[----:B------:R1:W-:Y:S01]  /*3c0f0*/  STL.64 [R1+0xc90], R12 ;  /* 0x000c900c01007387 */ /* 0x0003e20000100a00 */
[----:B------:R3:W-:Y:S03]  /*3c100*/  STL.64 [R1+0xc98], R14 ;  /* 0x000c980e01007387 */ /* 0x0007e60000100a00 */
[----:B-1----:R-:W4:Y:S04]  /*3c110*/  LDL.LU R12, [R1+0x7a0] ;  /* 0x0007a000010c7983 */ /* 0x002f280000300800 */
[----:B------:R-:W-:Y:S02]  /*3c120*/  STL.64 [R1+0xc80], R20 ;  /* 0x000c801401007387 */ /* 0x000fe40000100a00 */
[----:B------:R-:W-:Y:S02]  /*3c130*/  STL.64 [R1+0xc88], R22 ;  /* 0x000c881601007387 */ /* 0x000fe40000100a00 */
[----:B------:R-:W4:Y:S01]  /*3c140*/  LDL.LU R13, [R1+0x7a4] ;  /* 0x0007a400010d7983 */ /* 0x000f220000300800 */
[----:B---3--:R-:W3:Y:S01]  /*3c150*/  LDL.LU R14, [R1+0x7a8] ;  /* 0x0007a800010e7983 */ /* 0x008ee20000300800 */
[----:B------:R-:W3:Y:S03]  /*3c160*/  LDL.LU R15, [R1+0x7ac] ;  /* 0x0007ac00010f7983 */ /* 0x000ee60000300800 */
[----:B---3--:R2:W-:Y:S01]  /*3c170*/  STL.64 [R1+0x5148], R14 ;  /* 0x0051480e01007387 */ /* 0x0085e20000100a00 */
[----:B----4-:R-:W-:Y:S02]  /*3c180*/  STL.64 [R1+0x5140], R12 ;  /* 0x0051400c01007387 */ /* 0x010fe40000100a00 */
[----:B--2---:R-:W-:-:S02]  /*3c190*/  IMAD.MOV.U32 R14, RZ, RZ, R8 ;  /* 0x000000ffff0e7224 */ /* 0x004fc400078e0008 */
[----:B------:R-:W-:Y:S01]  /*3c1a0*/  IMAD.MOV.U32 R15, RZ, RZ, R3 ;  /* 0x000000ffff0f7224 */ /* 0x000fe200078e0003 */
[----:B------:R-:W2:Y:S01]  /*3c1b0*/  LDL.LU R8, [R1+0x7c0] ;  /* 0x0007c00001087983 */ /* 0x000ea20000300800 */
[----:B------:R-:W2:Y:S02]  /*3c1c0*/  LDL.LU R9, [R1+0x7c4] ;  /* 0x0007c40001097983 */ /* 0x000ea40000300800 */
[----:B------:R-:W2:Y:S02]  /*3c1d0*/  LDL.LU R10, [R1+0x7c8] ;  /* 0x0007c800010a7983 */ /* 0x000ea40000300800 */
[----:B------:R-:W2:Y:S01]  /*3c1e0*/  LDL.LU R11, [R1+0x7cc] ;  /* 0x0007cc00010b7983 */ /* 0x000ea20000300800 */
[----:B------:R1:W-:Y:S01]  /*3c1f0*/  STL.64 [R1+0x5158], R14 ;  /* 0x0051580e01007387 */ /* 0x0003e20000100a00 */
[----:B------:R-:W3:Y:S03]  /*3c200*/  LDL.64 R22, [R1+0x108] ;  /* 0x0001080001167983 */ /* 0x000ee60000100a00 */
[----:B-1----:R-:W2:Y:S04]  /*3c210*/  LDL.64 R14, [R1+0x38] ;  /* 0x00003800010e7983 */ /* 0x002ea80000100a00 */
[----:B---3--:R1:W-:Y:S04]  /*3c220*/  STL.64 [R1+0x50e8], R22 ;  /* 0x0050e81601007387 */ /* 0x0083e80000100a00 */
[----:B-1----:R-:W3:Y:S04]  /*3c230*/  LDL.64 R22, [R1+0x118] ;  /* 0x0001180001167983 */ /* 0x002ee80000100a00 */
[----:B---3--:R1:W-:Y:S04]  /*3c240*/  STL.64 [R1+0x5100], R22 ;  /* 0x0051001601007387 */ /* 0x0083e80000100a00 */
[----:B-1----:R-:W3:Y:S04]  /*3c250*/  LDL.64 R22, [R1+0x128] ;  /* 0x0001280001167983 */ /* 0x002ee80000100a00 */
[----:B---3--:R1:W-:Y:S04]  /*3c260*/  STL.64 [R1+0x5118], R22 ;  /* 0x0051181601007387 */ /* 0x0083e80000100a00 */
[----:B-1----:R-:W3:Y:S04]  /*3c270*/  LDL.64 R22, [R1+0x138] ;  /* 0x0001380001167983 */ /* 0x002ee80000100a00 */
[----:B---3--:R1:W-:Y:S04]  /*3c280*/  STL.64 [R1+0x5130], R22 ;  /* 0x0051301601007387 */ /* 0x0083e80000100a00 */
[----:B-1----:R-:W3:Y:S04]  /*3c290*/  LDL.64 R22, [R1+0x148] ;  /* 0x0001480001167983 */ /* 0x002ee80000100a00 */
[----:B---3--:R1:W-:Y:S01]  /*3c2a0*/  STL.64 [R1+0x5150], R22 ;  /* 0x0051501601007387 */ /* 0x0083e20000100a00 */
[----:B------:R-:W3:Y:S02]  /*3c2b0*/  LDL.LU R20, [R1+0x7b0] ;  /* 0x0007b00001147983 */ /* 0x000ee40000300800 */
[----:B------:R-:W3:Y:S01]  /*3c2c0*/  LDL.LU R21, [R1+0x7b4] ;  /* 0x0007b40001157983 */ /* 0x000ee20000300800 */
[----:B-1----:R-:W3:Y:S01]  /*3c2d0*/  LDL.LU R22, [R1+0x7b8] ;  /* 0x0007b80001167983 */ /* 0x002ee20000300800 */
[----:B------:R-:W3:Y:S02]  /*3c2e0*/  LDL.LU R23, [R1+0x7bc] ;  /* 0x0007bc0001177983 */ /* 0x000ee40000300800 */
[----:B------:R-:W-:Y:S02]  /*3c2f0*/  STL.64 [R1+0x5038], R6 ;  /* 0x0050380601007387 */ /* 0x000fe40000100a00 */
[----:B------:R1:W-:Y:S02]  /*3c300*/  STL.64 [R1+0x50e0], R4 ;  /* 0x0050e00401007387 */ /* 0x0003e40000100a00 */
[----:B-1----:R-:W4:Y:S01]  /*3c310*/  LDL.LU R4, [R1+0x760] ;  /* 0x0007600001047983 */ /* 0x002f220000300800 */
[----:B------:R-:W4:Y:S02]  /*3c320*/  LDL.LU R5, [R1+0x764] ;  /* 0x0007640001057983 */ /* 0x000f240000300800 */
[----:B------:R-:W2:Y:S02]  /*3c330*/  LDL.LU R6, [R1+0x768] ;  /* 0x0007680001067983 */ /* 0x000ea40000300800 */
[----:B------:R-:W2:Y:S02]  /*3c340*/  LDL.LU R7, [R1+0x76c] ;  /* 0x00076c0001077983 */ /* 0x000ea40000300800 */
[----:B--2---:R-:W-:Y:S01]  /*3c350*/  STL.64 [R1+0x50f8], R6 ;  /* 0x0050f80601007387 */ /* 0x004fe20000100a00 */
[----:B----4-:R1:W-:Y:S03]  /*3c360*/  STL.64 [R1+0x50f0], R4 ;  /* 0x0050f00401007387 */ /* 0x0103e60000100a00 */
[----:B-1----:R-:W2:Y:S01]  /*3c370*/  LDL.LU R4, [R1+0x770] ;  /* 0x0007700001047983 */ /* 0x002ea20000300800 */
[----:B------:R-:W2:Y:S02]  /*3c380*/  LDL.LU R5, [R1+0x774] ;  /* 0x0007740001057983 */ /* 0x000ea40000300800 */
[----:B------:R-:W4:Y:S02]  /*3c390*/  LDL.LU R6, [R1+0x778] ;  /* 0x0007780001067983 */ /* 0x000f240000300800 */
[----:B------:R-:W4:Y:S01]  /*3c3a0*/  LDL.LU R7, [R1+0x77c] ;  /* 0x00077c0001077983 */ /* 0x000f220000300800 */
[----:B------:R-:W-:Y:S01]  /*3c3b0*/  HMMA.16816.F32 R8, R16, R14, R8 ;  /* 0x0000000e1008723c */ /* 0x000fe20000001808 */
[----:B----4-:R-:W-:Y:S01]  /*3c3c0*/  STL.64 [R1+0x5110], R6 ;  /* 0x0051100601007387 */ /* 0x010fe20000100a00 */
[----:B--2---:R1:W-:Y:S03]  /*3c3d0*/  STL.64 [R1+0x5108], R4 ;  /* 0x0051080401007387 */ /* 0x0043e60000100a00 */
[----:B-1----:R-:W2:Y:S01]  /*3c3e0*/  LDL.LU R4, [R1+0x780] ;  /* 0x0007800001047983 */ /* 0x002ea20000300800 */
[----:B------:R-:W2:Y:S02]  /*3c3f0*/  LDL.LU R5, [R1+0x784] ;  /* 0x0007840001057983 */ /* 0x000ea40000300800 */
[----:B------:R-:W4:Y:S02]  /*3c400*/  LDL.LU R6, [R1+0x788] ;  /* 0x0007880001067983 */ /* 0x000f240000300800 */
[----:B------:R-:W4:Y:S02]  /*3c410*/  LDL.LU R7, [R1+0x78c] ;  /* 0x00078c0001077983 */ /* 0x000f240000300800 */
[----:B----4-:R-:W-:Y:S01]  /*3c420*/  STL.64 [R1+0x5128], R6 ;  /* 0x0051280601007387 */ /* 0x010fe20000100a00 */
[----:B--2---:R1:W-:Y:S03]  /*3c430*/  STL.64 [R1+0x5120], R4 ;  /* 0x0051200401007387 */ /* 0x0043e60000100a00 */
[----:B-1----:R-:W2:Y:S01]  /*3c440*/  LDL.LU R4, [R1+0x790] ;  /* 0x0007900001047983 */ /* 0x002ea20000300800 */
[----:B------:R-:W2:Y:S02]  /*3c450*/  LDL.LU R5, [R1+0x794] ;  /* 0x0007940001057983 */ /* 0x000ea40000300800 */
[----:B------:R-:W2:Y:S02]  /*3c460*/  LDL.LU R6, [R1+0x798] ;  /* 0x0007980001067983 */ /* 0x000ea40000300800 */
[----:B------:R-:W2:Y:S01]  /*3c470*/  LDL.LU R7, [R1+0x79c] ;  /* 0x00079c0001077983 */ /* 0x000ea20000300800 */
[----:B0-----:R-:W-:Y:S01]  /*3c480*/  STL.64 [R1+0x4f60], R26 ;  /* 0x004f601a01007387 */ /* 0x001fe20000100a00 */
[----:B------:R-:W-:Y:S02]  /*3c490*/  STL.64 [R1+0x4f58], R24 ;  /* 0x004f581801007387 */ /* 0x000fe40000100a00 */
[----:B------:R-:W-:Y:S02]  /*3c4a0*/  STL.64 [R1+0x14f0], R8 ;  /* 0x0014f00801007387 */ /* 0x000fe40000100a00 */
[----:B------:R0:W-:Y:S02]  /*3c4b0*/  STL.64 [R1+0x14f8], R10 ;  /* 0x0014f80a01007387 */ /* 0x0001e40000100a00 */
[----:B0-----:R-:W-:-:S02]  /*3c4c0*/  IMAD.MOV.U32 R10, RZ, RZ, R14 ;  /* 0x000000ffff0a7224 */ /* 0x001fc400078e000e */
[----:B------:R-:W-:Y:S02]  /*3c4d0*/  IMAD.MOV.U32 R11, RZ, RZ, R15 ;  /* 0x000000ffff0b7224 */ /* 0x000fe400078e000f */
[----:B------:R-:W3:Y:S02]  /*3c4e0*/  LDL.LU.64 R14, [R1+0x5158] ;  /* 0x00515800010e7983 */ /* 0x000ee40000300a00 */
[C---:B---3--:R-:W-:Y:S02]  /*3c4f0*/  HMMA.16816.F32 R12, R16.reuse, R14, R20 ;  /* 0x0000000e100c723c */ /* 0x048fe40000001814 */
[----:B------:R-:W3:Y:S11]  /*3c500*/  LDL.LU.64 R22, [R1+0x5150] ;  /* 0x0051500001167983 */ /* 0x000ef60000300a00 */
        /* <DEDUP_REMOVED lines=14> */
[----:B------:R-:W-:Y:S02]  /*3c5f0*/  IMAD.MOV.U32 R26, RZ, RZ, R2 ;  /* 0x000000ffff1a7224 */ /* 0x000fe400078e0002 */
[----:B------:R-:W-:Y:S01]  /*3c600*/  IMAD.MOV.U32 R27, RZ, RZ, R0 ;  /* 0x000000ffff1b7224 */ /* 0x000fe200078e0000 */
[----:B--2---:R-:W-:Y:S01]  /*3c610*/  HMMA.16816.F32 R4, R16, R22, R4 ;  /* 0x000000161004723c */ /* 0x004fe20000001804 */
[----:B---3--:R0:W-:Y:S01]  /*3c620*/  STL.64 [R1+0x5058], R14 ;  /* 0x0050580e01007387 */ /* 0x0081e20000100a00 */
[----:B------:R-:W-:Y:S02]  /*3c630*/  STL.64 [R1+0x5050], R12 ;  /* 0x0050500c01007387 */ /* 0x000fe40000100a00 */
[----:B------:R-:W-:-:S02]  /*3c640*/  IMAD.MOV.U32 R2, RZ, RZ, R22 ;  /* 0x000000ffff027224 */ /* 0x000fc400078e0016 */
[----:B------:R-:W-:Y:S01]  /*3c650*/  IMAD.MOV.U32 R0, RZ, RZ, R23 ;  /* 0x000000ffff007224 */ /* 0x000fe200078e0017 */
[----:B0-----:R-:W2:Y:S11]  /*3c660*/  LDL.64 R14, [R1+0xf8] ;  /* 0x0000f800010e7983 */ /* 0x001eb60000100a00 */
[----:B------:R-:W-:Y:S05]  /*3c670*/  @!UPT UIADD3 URZ, URZ, URZ, URZ ;  /* 0x0000003f3f3ff290 */ /* 0x000fea000fffe03f */
        /* <DEDUP_REMOVED lines=27> */
[----:B------:R-:W-:Y:S01]  /*3c830*/  STL.64 [R1+0x50c0], R10 ;  /* 0x0050c00a01007387 */ /* 0x000fe20000100a00 */
[----:B------:R0:W-:Y:S01]  /*3c840*/  STL [R1+0x50b8], R9 ;  /* 0x0050b80901007387 */ /* 0x0001e20000100800 */
[----:B------:R-:W2:Y:S03]  /*3c850*/  LDL.LU R8, [R1+0x750] ;  /* 0x0007500001087983 */ /* 0x000ea60000300800 */
[----:B0-----:R-:W2:Y:S01]  /*3c860*/  LDL.LU R9, [R1+0x754] ;  /* 0x0007540001097983 */ /* 0x001ea20000300800 */
[----:B------:R-:W2:Y:S02]  /*3c870*/  LDL.LU R10, [R1+0x758] ;  /* 0x00075800010a7983 */ /* 0x000ea40000300800 */
[----:B------:R-:W2:Y:S01]  /*3c880*/  LDL.LU R11, [R1+0x75c] ;  /* 0x00075c00010b7983 */ /* 0x000ea20000300800 */
[C---:B---3--:R-:W-:Y:S11]  /*3c890*/  HMMA.16816.F32 R4, R16.reuse, R22, R4 ;  /* 0x000000161004723c */ /* 0x048ff60000001804 */
        /* <DEDUP_REMOVED lines=8> */
[----:B------:R-:W-:Y:S01]  /*3c920*/  IMAD.MOV.U32 R2, RZ, RZ, R15 ;  /* 0x000000ffff027224 */ /* 0x000fe200078e000f */
[----:B------:R-:W2:Y:S01]  /*3c930*/  LDL.LU.64 R20, [R1+0x50d8] ;  /* 0x0050d80001147983 */ /* 0x000ea20000300a00 */
[----:B------:R-:W-:Y:S02]  /*3c940*/  STL.64 [R1+0x50d0], R26 ;  /* 0x0050d01a01007387 */ /* 0x000fe40000100a00 */
[----:B------:R0:W-:Y:S11]  /*3c950*/  STL.64 [R1+0x50c8], R24 ;  /* 0x0050c81801007387 */ /* 0x0001f60000100a00 */
[----:B------:R-:W-:Y:S03]  /*3c960*/  @!UPT UIADD3 URZ, URZ, URZ, URZ ;  /* 0x0000003f3f3ff290 */ /* 0x000fe6000fffe03f */
[----:B------:R-:W-:Y:S01]  /*3c970*/  STL.64 [R1+0x1490], R8 ;  /* 0x0014900801007387 */ /* 0x000fe20000100a00 */
[----:B------:R4:W-:Y:S02]  /*3c980*/  STL.64 [R1+0x1498], R10 ;  /* 0x0014980a01007387 */ /* 0x0009e40000100a00 */
[----:B---3--:R-:W-:Y:S02]  /*3c990*/  IMAD.MOV.U32 R14, RZ, RZ, R5 ;  /* 0x000000ffff0e7224 */ /* 0x008fe400078e0005 */
[----:B------:R-:W-:-:S05]  /*3c9a0*/  IMAD.MOV.U32 R15, RZ, RZ, R4 ;  /* 0x000000ffff0f7224 */ /* 0x000fca00078e0004 */
[----:B------:R2:W-:Y:S01]  /*3c9b0*/  STL.64 [R1+0x5070], R14 ;  /* 0x0050700e01007387 */ /* 0x0005e20000100a00 */
[----:B------:R-:W3:Y:S02]  /*3c9c0*/  LDL.LU R4, [R1+0x6e0] ;  /* 0x0006e00001047983 */ /* 0x000ee40000300800 */
[----:B------:R-:W3:Y:S02]  /*3c9d0*/  LDL.LU R5, [R1+0x6e4] ;  /* 0x0006e40001057983 */ /* 0x000ee40000300800 */
[----:B-1----:R-:W3:Y:S01]  /*3c9e0*/  LDL.LU R6, [R1+0x6e8] ;  /* 0x0006e80001067983 */ /* 0x002ee20000300800 */
[----:B------:R-:W3:Y:S01]  /*3c9f0*/  LDL.LU R7, [R1+0x6ec] ;  /* 0x0006ec0001077983 */ /* 0x000ee20000300800 */
[----:B0-----:R-:W3:Y:S02]  /*3ca00*/  LDL.LU R24, [R1+0x740] ;  /* 0x0007400001187983 */ /* 0x001ee40000300800 */
[----:B------:R-:W3:Y:S02]  /*3ca10*/  LDL.LU R25, [R1+0x744] ;  /* 0x0007440001197983 */ /* 0x000ee40000300800 */
[----:B------:R-:W3:Y:S01]  /*3ca20*/  LDL.LU R26, [R1+0x748] ;  /* 0x00074800011a7983 */ /* 0x000ee20000300800 */
[----:B------:R-:W3:Y:S01]  /*3ca30*/  LDL.LU R27, [R1+0x74c] ;  /* 0x00074c00011b7983 */ /* 0x000ee20000300800 */
[----:B----4-:R-:W4:Y:S02]  /*3ca40*/  LDL.64 R10, [R1+0xe8] ;  /* 0x0000e800010a7983 */ /* 0x010f240000100a00 */
[----:B------:R-:W-:-:S02]  /*3ca50*/  IMAD.MOV.U32 R29, RZ, RZ, R22 ;  /* 0x000000ffff1d7224 */ /* 0x000fc400078e0016 */
[----:B--2---:R-:W-:Y:S02]  /*3ca60*/  IMAD.MOV.U32 R14, RZ, RZ, R21 ;  /* 0x000000ffff0e7224 */ /* 0x004fe400078e0015 */
[----:B------:R-:W-:Y:S02]  /*3ca70*/  IMAD.MOV.U32 R15, RZ, RZ, R20 ;  /* 0x000000ffff0f7224 */ /* 0x000fe400078e0014 */
[----:B------:R-:W2:Y:S01]  /*3ca80*/  LDL.LU R20, [R1+0x730] ;  /* 0x0007300001147983 */ /* 0x000ea20000300800 */
[----:B------:R-:W2:Y:S02]  /*3ca90*/  LDL.LU R21, [R1+0x734] ;  /* 0x0007340001157983 */ /* 0x000ea40000300800 */
[----:B------:R-:W2:Y:S02]  /*3caa0*/  LDL.LU R22, [R1+0x738] ;  /* 0x0007380001167983 */ /* 0x000ea40000300800 */
[----:B------:R-:W2:Y:S01]  /*3cab0*/  LDL.LU R23, [R1+0x73c] ;  /* 0x00073c0001177983 */ /* 0x000ea20000300800 */
[----:B------:R-:W-:Y:S04]  /*3cac0*/  STL.64 [R1+0x5088], R14 ;  /* 0x0050880e01007387 */ /* 0x000fe80000100a00 */
[----:B---3--:R-:W-:Y:S01]  /*3cad0*/  STL.64 [R1+0x5048], R6 ;  /* 0x0050480601007387 */ /* 0x008fe20000100a00 */
[----:B------:R0:W-:Y:S03]  /*3cae0*/  STL.64 [R1+0x5040], R4 ;  /* 0x0050400401007387 */ /* 0x0001e60000100a00 */
[----:B0-----:R-:W3:Y:S01]  /*3caf0*/  LDL.LU R4, [R1+0x6f0] ;  /* 0x0006f00001047983 */ /* 0x001ee20000300800 */
[----:B------:R-:W3:Y:S02]  /*3cb00*/  LDL.LU R5, [R1+0x6f4] ;  /* 0x0006f40001057983 */ /* 0x000ee40000300800 */
[----:B------:R-:W2:Y:S02]  /*3cb10*/  LDL.LU R6, [R1+0x6f8] ;  /* 0x0006f80001067983 */ /* 0x000ea40000300800 */
[----:B------:R-:W2:Y:S01]  /*3cb20*/  LDL.LU R7, [R1+0x6fc] ;  /* 0x0006fc0001077983 */ /* 0x000ea20000300800 */
[----:B------:R-:W3:Y:S04]  /*3cb30*/  LDL R14, [R1+0x28] ;  /* 0x00002800010e7983 */ /* 0x000ee80000100800 */
[----:B------:R-:W4:Y:S04]  /*3cb40*/  LDL R15, [R1+0x2c] ;  /* 0x00002c00010f7983 */ /* 0x000f280000100800 */
        /* <DEDUP_REMOVED lines=18> */
[----:B------:R-:W2:Y:S02]  /*3cc70*/  LDL.LU R7, [R1+0x72c] ;  /* 0x00072c0001077983 */ /* 0x000ea40000300800 */
[----:B------:R-:W-:Y:S01]  /*3cc80*/  STL.64 [R1+0x1470], R24 ;  /* 0x0014701801007387 */ /* 0x000fe20000100a00 */
[----:B------:R0:W-:Y:S03]  /*3cc90*/  STL.64 [R1+0x1478], R26 ;  /* 0x0014781a01007387 */ /* 0x0001e60000100a00 */
[----:B0-----:R-:W3:Y:S01]  /*3cca0*/  LDL.LU.64 R26, [R1+0x50d0] ;  /* 0x0050d000011a7983 */ /* 0x001ee20000300a00 */
[----:B------:R-:W4:Y:S02]  /*3ccb0*/  LDL.LU.64 R24, [R1+0x50c8] ;  /* 0x0050c80001187983 */ /* 0x000f240000300a00 */
[----:B------:R-:W-:-:S02]  /*3ccc0*/  IMAD.MOV.U32 R3, RZ, RZ, R10 ;  /* 0x000000ffff037224 */ /* 0x000fc400078e000a */
[----:B------:R-:W-:Y:S02]  /*3ccd0*/  IMAD.MOV.U32 R8, RZ, RZ, R11 ;  /* 0x000000ffff087224 */ /* 0x000fe400078e000b */
[----:B------:R-:W2:Y:S01]  /*3cce0*/  LDL.LU.64 R10, [R1+0x50c0] ;  /* 0x0050c000010a7983 */ /* 0x000ea20000300a00 */
[----:B------:R-:W2:Y:S01]  /*3ccf0*/  LDL.LU R9, [R1+0x50b8] ;  /* 0x0050b80001097983 */ /* 0x000ea20000300800 */
[----:B---3--:R-:W-:Y:S02]  /*3cd00*/  HMMA.16816.F32 R16, R16, R26, R20 ;  /* 0x0000001a1010723c */ /* 0x008fe40000001814 */
[----:B------:R-:W2:Y:S01]  /*3cd10*/  LDL.LU.64 R22, [R1+0x50b0] ;  /* 0x0050b00001167983 */ /* 0x000ea20000300a00 */
[----:B------:R-:W2:Y:S11]  /*3cd20*/  LDL.LU.64 R20, [R1+0x50a8] ;  /* 0x0050a80001147983 */ /* 0x000eb60000300a00 */
[----:B------:R-:W-:Y:S09]  /*3cd30*/  @!UPT UIADD3 URZ, URZ, URZ, URZ ;  /* 0x0000003f3f3ff290 */ /* 0x000ff2000fffe03f */
[----:B------:R0:W-:Y:S01]  /*3cd40*/  STL.64 [R1+0xc70], R16 ;  /* 0x000c701001007387 */ /* 0x0001e20000100a00 */
[----:B------:R1:W-:Y:S03]  /*3cd50*/  STL.64 [R1+0xc78], R18 ;  /* 0x000c781201007387 */ /* 0x0003e60000100a00 */
[----:B0-----:R-:W3:Y:S01]  /*3cd60*/  LDL.LU R16, [R1+0x6d0] ;  /* 0x0006d00001107983 */ /* 0x001ee20000300800 */
[----:B------:R-:W3:Y:S02]  /*3cd70*/  LDL.LU R17, [R1+0x6d4] ;  /* 0x0006d40001117983 */ /* 0x000ee40000300800 */
[----:B-1----:R-:W3:Y:S02]  /*3cd80*/  LDL.LU R18, [R1+0x6d8] ;  /* 0x0006d80001127983 */ /* 0x002ee40000300800 */
[----:B------:R-:W3:Y:S01]  /*3cd90*/  LDL.LU R19, [R1+0x6dc] ;  /* 0x0006dc0001137983 */ /* 0x000ee20000300800 */
[----:B------:R-:W-:Y:S01]  /*3cda0*/  STL.64 [R1+0x4f78], R26 ;  /* 0x004f781a01007387 */ /* 0x000fe20000100a00 */
[----:B----4-:R0:W-:Y:S03]  /*3cdb0*/  STL.64 [R1+0x5018], R24 ;  /* 0x0050181801007387 */ /* 0x0101e60000100a00 */
[----:B0-----:R-:W4:Y:S01]  /*3cdc0*/  LDL.LU R24, [R1+0x6b0] ;  /* 0x0006b00001187983 */ /* 0x001f220000300800 */
[----:B------:R-:W4:Y:S02]  /*3cdd0*/  LDL.LU R25, [R1+0x6b4] ;  /* 0x0006b40001197983 */ /* 0x000f240000300800 */
[----:B------:R-:W3:Y:S02]  /*3cde0*/  LDL.LU R26, [R1+0x6b8] ;  /* 0x0006b800011a7983 */ /* 0x000ee40000300800 */
[----:B------:R-:W3:Y:S01]  /*3cdf0*/  LDL.LU R27, [R1+0x6bc] ;  /* 0x0006bc00011b7983 */ /* 0x000ee20000300800 */
[----:B--2---:R-:W-:Y:S01]  /*3ce00*/  HMMA.16816.F32 R12, R20, R14, R4 ;  /* 0x0000000e140c723c */ /* 0x004fe20000001804 */
[----:B---3--:R0:W-:Y:S01]  /*3ce10*/  STL.64 [R1+0x5028], R26 ;  /* 0x0050281a01007387 */ /* 0x0081e20000100a00 */
[----:B----4-:R-:W-:Y:S02]  /*3ce20*/  STL.64 [R1+0x5020], R24 ;  /* 0x0050201801007387 */ /* 0x010fe40000100a00 */
[----:B0-----:R-:W-:-:S02]  /*3ce30*/  IMAD.MOV.U32 R26, RZ, RZ, R10 ;  /* 0x000000ffff1a7224 */ /* 0x001fc400078e000a */
[----:B------:R-:W-:Y:S01]  /*3ce40*/  IMAD.MOV.U32 R27, RZ, RZ, R11 ;  /* 0x000000ffff1b7224 */ /* 0x000fe200078e000b */
[----:B------:R-:W2:Y:S01]  /*3ce50*/  LDL.LU R10, [R1+0x50a4] ;  /* 0x0050a400010a7983 */ /* 0x000ea20000300800 */
[----:B------:R-:W2:Y:S02]  /*3ce60*/  LDL.LU R11, [R1+0x50a0] ;  /* 0x0050a000010b7983 */ /* 0x000ea40000300800 */
[----:B------:R-:W3:Y:S02]  /*3ce70*/  LDL.LU.64 R6, [R1+0x5098] ;  /* 0x0050980001067983 */ /* 0x000ee40000300a00 */
[----:B------:R-:W3:Y:S11]  /*3ce80*/  LDL.LU.64 R4, [R1+0x5090] ;  /* 0x0050900001047983 */ /* 0x000ef60000300a00 */
        /* <DEDUP_REMOVED lines=16> */
[----:B0-----:R-:W3:Y:S01]  /*3cf90*/  LDL.LU.64 R14, [R1+0x5058] ;  /* 0x00505800010e7983 */ /* 0x001ee20000300a00 */
[----:B------:R-:W4:Y:S01]  /*3cfa0*/  LDL.LU.64 R12, [R1+0x5050] ;  /* 0x00505000010c7983 */ /* 0x000f220000300a00 */
[----:B---3--:R-:W-:Y:S11]  /*3cfb0*/  HMMA.16816.F32 R4, R20, R14, R4 ;  /* 0x0000000e1404723c */ /* 0x008ff60000001804 */
[----:B------:R-:W-:Y:S11]  /*3cfc0*/  @!UPT UIADD3 URZ, URZ, URZ, URZ ;  /* 0x0000003f3f3ff290 */ /* 0x000ff6000fffe03f */
[----:B------:R-:W-:Y:S01]  /*3cfd0*/  @!UPT UIADD3 URZ, URZ, URZ, URZ ;  /* 0x0000003f3f3ff290 */ /* 0x000fe2000fffe03f */
[----:B------:R-:W-:Y:S01]  /*3cfe0*/  STL.64 [R1+0xc30], R4 ;  /* 0x000c300401007387 */ /* 0x000fe20000100a00 */
[----:B------:R0:W-:Y:S03]  /*3cff0*/  STL.64 [R1+0xc38], R6 ;  /* 0x000c380601007387 */ /* 0x0001e60000100a00 */
[----:B0-----:R-:W2:Y:S01]  /*3d000*/  LDL.LU.64 R6, [R1+0x5048] ;  /* 0x0050480001067983 */ /* 0x001ea20000300a00 */
[----:B------:R-:W2:Y:S02]  /*3d010*/  LDL.LU.64 R4, [R1+0x5040] ;  /* 0x0050400001047983 */ /* 0x000ea40000300a00 */
[----:B------:R4:W-:Y:S02]  /*3d020*/  STL.64 [R1+0x4f38], R14 ;  /* 0x004f380e01007387 */ /* 0x0009e40000100a00 */
[----:B----4-:R-:W-:Y:S02]  /*3d030*/  IMAD.MOV.U32 R14, RZ, RZ, R13 ;  /* 0x000000ffff0e7224 */ /* 0x010fe400078e000d */
[----:B------:R-:W-:-:S05]  /*3d040*/  IMAD.MOV.U32 R15, RZ, RZ, R12 ;  /* 0x000000ffff0f7224 */ /* 0x000fca00078e000c */
[----:B------:R0:W-:Y:S01]  /*3d050*/  STL.64 [R1+0x5030], R14 ;  /* 0x0050300e01007387 */ /* 0x0001e20000100a00 */
[----:B------:R-:W3:Y:S02]  /*3d060*/  LDL.LU R12, [R1+0x6c0] ;  /* 0x0006c000010c7983 */ /* 0x000ee40000300800 */
[----:B------:R-:W3:Y:S01]  /*3d070*/  LDL.LU R13, [R1+0x6c4] ;  /* 0x0006c400010d7983 */ /* 0x000ee20000300800 */
[----:B0-----:R-:W3:Y:S01]  /*3d080*/  LDL.LU R14, [R1+0x6c8] ;  /* 0x0006c800010e7983 */ /* 0x001ee20000300800 */
[----:B------:R-:W3:Y:S01]  /*3d090*/  LDL.LU R15, [R1+0x6cc] ;  /* 0x0006cc00010f7983 */ /* 0x000ee20000300800 */
[C---:B--2---:R-:W-:Y:S11]  /*3d0a0*/  HMMA.16816.F32 R4, R20.reuse, R10, R4 ;  /* 0x0000000a1404723c */ /* 0x044ff60000001804 */
[----:B------:R-:W-:Y:S11]  /*3d0b0*/  @!UPT UIADD3 URZ, URZ, URZ, URZ ;  /* 0x0000003f3f3ff290 */ /* 0x000ff6000fffe03f */
[----:B------:R-:W-:Y:S01]  /*3d0c0*/  @!UPT UIADD3 URZ, URZ, URZ, URZ ;  /* 0x0000003f3f3ff290 */ /* 0x000fe2000fffe03f */
[----:B------:R-:W-:Y:S01]  /*3d0d0*/  STL.64 [R1+0xc20], R4 ;  /* 0x000c200401007387 */ /* 0x000fe20000100a00 */
[----:B------:R0:W-:Y:S03]  /*3d0e0*/  STL.64 [R1+0xc28], R6 ;  /* 0x000c280601007387 */ /* 0x0001e60000100a00 */
[----:B0-----:R-:W2:Y:S01]  /*3d0f0*/  LDL.LU.64 R6, [R1+0x5038] ;  /* 0x0050380001067983 */ /* 0x001ea20000300a00 */
[----:B------:R-:W-:Y:S01]  /*3d100*/  STL.64 [R1+0x4f20], R10 ;  /* 0x004f200a01007387 */ /* 0x000fe20000100a00 */
[C---:B---3--:R-:W-:Y:S08]  /*3d110*/  HMMA.16816.F32 R24, R20.reuse, R26, R12 ;  /* 0x0000001a1418723c */ /* 0x048ff0000000180c */
[C---:B--2---:R-:W-:Y:S01]  /*3d120*/  HMMA.16816.F32 R16, R20.reuse, R6, R16 ;  /* 0x000000061410723c */ /* 0x044fe20000001810 */
[----:B------:R0:W-:Y:S01]  /*3d130*/  STL.64 [R1+0x4f50], R6 ;  /* 0x004f500601007387 */ /* 0x0001e20000100a00 */
[----:B------:R-:W2:Y:S11]  /*3d140*/  LDL.LU R4, [R1+0x6a0] ;  /* 0x0006a00001047983 */ /* 0x000eb60000300800 */
[----:B------:R-:W-:Y:S10]  /*3d150*/  @!UPT UIADD3 URZ, URZ, URZ, URZ ;  /* 0x0000003f3f3ff290 */ /* 0x000ff4000fffe03f */
[----:B------:R-:W-:Y:S01]  /*3d160*/  STL.64 [R1+0xc10], R16 ;  /* 0x000c101001007387 */ /* 0x000fe20000100a00 */
[----:B------:R-:W-:Y:S02]  /*3d170*/  STL.64 [R1+0xc18], R18 ;  /* 0x000c181201007387 */ /* 0x000fe40000100a00 */
[----:B------:R-:W1:Y:S04]  /*3d180*/  LDSM.16.MT88.4 R16, [R28+0x4180] ;  /* 0x004180001c10783b */ /* 0x000e680000004200 */
[----:B------:R-:W2:Y:S01]  /*3d190*/  LDL.LU R5, [R1+0x6a4] ;  /* 0x0006a40001057983 */ /* 0x000ea20000300800 */
[----:B0-----:R-:W2:Y:S01]  /*3d1a0*/  LDL.LU R6, [R1+0x6a8] ;  /* 0x0006a80001067983 */ /* 0x001ea20000300800 */
[----:B------:R-:W2:Y:S03]  /*3d1b0*/  LDL.LU R7, [R1+0x6ac] ;  /* 0x0006ac0001077983 */ /* 0x000ea60000300800 */
[----:B-1----:R-:W-:Y:S01]  /*3d1c0*/  STL [R1+0x4e4c], R16 ;  /* 0x004e4c1001007387 */ /* 0x002fe20000100800 */
[----:B------:R-:W-:Y:S02]  /*3d1d0*/  STL [R1+0x4e48], R17 ;  /* 0x004e481101007387 */ /* 0x000fe40000100800 */
[----:B------:R-:W-:Y:S02]  /*3d1e0*/  STL [R1+0x4e44], R18 ;  /* 0x004e441201007387 */ /* 0x000fe40000100800 */
[----:B------:R0:W-:Y:S02]  /*3d1f0*/  STL [R1+0x4e40], R19 ;  /* 0x004e401301007387 */ /* 0x0001e40000100800 */
[----:B0-----:R-:W3:Y:S01]  /*3d200*/  LDL.64 R18, [R1+0x158] ;  /* 0x0001580001127983 */ /* 0x001ee20000100a00 */
[----:B------:R-:W2:Y:S02]  /*3d210*/  LDL.LU.64 R14, [R1+0x5030] ;  /* 0x00503000010e7983 */ /* 0x000ea40000300a00 */
[----:B------:R-:W-:Y:S02]  /*3d220*/  STL.64 [R1+0xc00], R24 ;  /* 0x000c001801007387 */ /* 0x000fe40000100a00 */
[----:B------:R0:W-:Y:S02]  /*3d230*/  STL.64 [R1+0xc08], R26 ;  /* 0x000c081a01007387 */ /* 0x0001e40000100a00 */
[----:B0-----:R-:W3:Y:S01]  /*3d240*/  LDL.LU.64 R26, [R1+0x5028] ;  /* 0x00502800011a7983 */ /* 0x001ee20000300a00 */
[----:B------:R-:W3:Y:S01]  /*3d250*/  LDL.LU.64 R24, [R1+0x5020] ;  /* 0x0050200001187983 */ /* 0x000ee20000300a00 */
[C---:B--2---:R-:W-:Y:S08]  /*3d260*/  HMMA.16816.F32 R4, R20.reuse, R14, R4 ;  /* 0x0000000e1404723c */ /* 0x044ff00000001804 */
[----:B---3--:R-:W-:Y:S11]  /*3d270*/  HMMA.16816.F32 R24, R20, R18, R24 ;  /* 0x000000121418723c */ /* 0x008ff60000001818 */
[----:B------:R-:W-:Y:S11]  /*3d280*/  @!UPT UIADD3 URZ, URZ, URZ, URZ ;  /* 0x0000003f3f3ff290 */ /* 0x000ff6000fffe03f */
[----:B------:R-:W-:Y:S01]  /*3d290*/  @!UPT UIADD3 URZ, URZ, URZ, URZ ;  /* 0x0000003f3f3ff290 */ /* 0x000fe2000fffe03f */
[----:B------:R0:W-:Y:S01]  /*3d2a0*/  STL.64 [R1+0xbf0], R24 ;  /* 0x000bf01801007387 */ /* 0x0001e20000100a00 */
[----:B------:R-:W-:Y:S03]  /*3d2b0*/  STL.64 [R1+0xbf8], R26 ;  /* 0x000bf81a01007387 */ /* 0x000fe60000100a00 */
[----:B0-----:R-:W2:Y:S01]  /*3d2c0*/  LDL.LU.64 R24, [R1+0x5018] ;  /* 0x0050180001187983 */ /* 0x001ea20000300a00 */
[----:B------:R0:W-:Y:S02]  /*3d2d0*/  STL.64 [R1+0x4ef8], R18 ;  /* 0x004ef81201007387 */ /* 0x0001e40000100a00 */
[----:B------:R-:W3:Y:S02]  /*3d2e0*/  LDL.LU R16, [R1+0x3d0] ;  /* 0x0003d00001107983 */ /* 0x000ee40000300800 */
[----:B------:R1:W-:Y:S01]  /*3d2f0*/  STL.64 [R1+0xbe0], R4 ;  /* 0x000be00401007387 */ /* 0x0003e20000100a00 */
[----:B------:R4:W-:Y:S01]  /*3d300*/  STL.64 [R1+0xbe8], R6 ;  /* 0x000be80601007387 */ /* 0x0009e20000100a00 */
[----:B------:R-:W3:Y:S03]  /*3d310*/  LDL.LU R17, [R1+0x3d4] ;  /* 0x0003d40001117983 */ /* 0x000ee60000300800 */
[----:B0-----:R-:W2:Y:S01]  /*3d320*/  LDL.LU R18, [R1+0x3d8] ;  /* 0x0003d80001127983 */ /* 0x001ea20000300800 */
[----:B------:R-:W2:Y:S02]  /*3d330*/  LDL.LU R19, [R1+0x3dc] ;  /* 0x0003dc0001137983 */ /* 0x000ea40000300800 */
[----:B------:R-:W2:Y:S02]  /*3d340*/  LDL.LU R12, [R1+0x400] ;  /* 0x00040000010c7983 */ /* 0x000ea40000300800 */
[----:B------:R-:W2:Y:S01]  /*3d350*/  LDL.LU R13, [R1+0x404] ;  /* 0x00040400010d7983 */ /* 0x000ea20000300800 */
[----:B------:R-:W2:Y:S01]  /*3d360*/  LDL.LU R14, [R1+0x408] ;  /* 0x00040800010e7983 */ /* 0x000ea20000300800 */
[----:B------:R-:W2:Y:S02]  /*3d370*/  LDL.LU R15, [R1+0x40c] ;  /* 0x00040c00010f7983 */ /* 0x000ea40000300800 */
[----:B-1----:R-:W2:Y:S02]  /*3d380*/  LDL.LU R4, [R1+0x410] ;  /* 0x0004100001047983 */ /* 0x002ea40000300800 */
[----:B------:R-:W2:Y:S01]  /*3d390*/  LDL.LU R5, [R1+0x414] ;  /* 0x0004140001057983 */ /* 0x000ea20000300800 */
[----:B----4-:R-:W4:Y:S01]  /*3d3a0*/  LDL.LU R6, [R1+0x418] ;  /* 0x0004180001067983 */ /* 0x010f220000300800 */
[----:B------:R-:W4:Y:S02]  /*3d3b0*/  LDL.LU R7, [R1+0x41c] ;  /* 0x00041c0001077983 */ /* 0x000f240000300800 */
[----:B------:R-:W-:-:S02]  /*3d3c0*/  IMAD.MOV.U32 R26, RZ, RZ, R3 ;  /* 0x000000ffff1a7224 */ /* 0x000fc400078e0003 */
[----:B------:R-:W-:Y:S01]  /*3d3d0*/  IMAD.MOV.U32 R27, RZ, RZ, R8 ;  /* 0x000000ffff1b7224 */ /* 0x000fe200078e0008 */
[----:B------:R-:W3:Y:S01]  /*3d3e0*/  LDL.LU R3, [R1+0x5014] ;  /* 0x0050140001037983 */ /* 0x000ee20000300800 */
[----:B------:R-:W3:Y:S03]  /*3d3f0*/  LDL.LU R8, [R1+0x5010] ;  /* 0x0050100001087983 */ /* 0x000ee60000300800 */
[----:B------:R0:W-:Y:S02]  /*3d400*/  STL.64 [R1+0x4f90], R26 ;  /* 0x004f901a01007387 */ /* 0x0001e40000100a00 */
[----:B0-----:R-:W-:Y:S02]  /*3d410*/  IMAD.MOV.U32 R26, RZ, RZ, R0 ;  /* 0x000000ffff1a7224 */ /* 0x001fe400078e0000 */
[----:B------:R-:W-:Y:S01]  /*3d420*/  IMAD.MOV.U32 R27, RZ, RZ, R2 ;  /* 0x000000ffff1b7224 */ /* 0x000fe200078e0002 */
[----:B------:R-:W3:Y:S01]  /*3d430*/  LDL.LU R0, [R1+0x500c] ;  /* 0x00500c0001007983 */ /* 0x000ee20000300800 */
[----:B------:R-:W3:Y:S03]  /*3d440*/  LDL.LU R2, [R1+0x5008] ;  /* 0x0050080001027983 */ /* 0x000ee60000300800 */
[----:B------:R-:W-:Y:S04]  /*3d450*/  STL.64 [R1+0x4fa8], R26 ;  /* 0x004fa81a01007387 */ /* 0x000fe80000100a00 */
[----:B----4-:R-:W-:Y:S01]  /*3d460*/  STL.64 [R1+0x4f70], R6 ;  /* 0x004f700601007387 */ /* 0x010fe20000100a00 */
[----:B--2---:R0:W-:Y:S03]  /*3d470*/  STL.64 [R1+0x4f68], R4 ;  /* 0x004f680401007387 */ /* 0x0041e60000100a00 */
[----:B0-----:R-:W2:Y:S01]  /*3d480*/  LDL.LU R4, [R1+0x420] ;  /* 0x0004200001047983 */ /* 0x001ea20000300800 */
[----:B------:R-:W2:Y:S02]  /*3d490*/  LDL.LU R5, [R1+0x424] ;  /* 0x0004240001057983 */ /* 0x000ea40000300800 */
[----:B------:R-:W4:Y:S02]  /*3d4a0*/  LDL.LU R6, [R1+0x428] ;  /* 0x0004280001067983 */ /* 0x000f240000300800 */
[----:B------:R-:W4:Y:S02]  /*3d4b0*/  LDL.LU R7, [R1+0x42c] ;  /* 0x00042c0001077983 */ /* 0x000f240000300800 */
[----:B------:R-:W-:-:S02]  /*3d4c0*/  IMAD.MOV.U32 R26, RZ, RZ, R29 ;  /* 0x000000ffff1a7224 */ /* 0x000fc400078e001d */
[----:B------:R-:W-:-:S05]  /*3d4d0*/  IMAD.MOV.U32 R27, RZ, RZ, R25 ;  /* 0x000000ffff1b7224 */ /* 0x000fca00078e0019 */
        /* <DEDUP_REMOVED lines=16> */
[----:B---3--:R-:W-:-:S02]  /*3d5e0*/  IMAD.MOV.U32 R26, RZ, RZ, R8 ;  /* 0x000000ffff1a7224 */ /* 0x008fc400078e0008 */
[----:B------:R-:W-:-:S05]  /*3d5f0*/  IMAD.MOV.U32 R27, RZ, RZ, R3 ;  /* 0x000000ffff1b7224 */ /* 0x000fca00078e0003 */
[----:B------:R-:W-:Y:S04]  /*3d600*/  STL.64 [R1+0x4ff0], R26 ;  /* 0x004ff01a01007387 */ /* 0x000fe80000100a00 */
[----:B----4-:R-:W-:Y:S01]  /*3d610*/  STL.64 [R1+0x4fb8], R6 ;  /* 0x004fb80601007387 */ /* 0x010fe20000100a00 */
        /* <DEDUP_REMOVED lines=23> */
[----:B------:R0:W-:Y:S01]  /*3d790*/  STL.64 [R1+0x4f48], R14 ;  /* 0x004f480e01007387 */ /* 0x0001e20000100a00 */
[----:B------:R-:W-:Y:S03]  /*3d7a0*/  STL.64 [R1+0x4f40], R12 ;  /* 0x004f400c01007387 */ /* 0x000fe60000100a00 */
[----:B0-----:R-:W3:Y:S01]  /*3d7b0*/  LDL.64 R14, [R1+0x28] ;  /* 0x00002800010e7983 */ /* 0x001ee20000100a00 */
[----:B------:R-:W4:Y:S02]  /*3d7c0*/  LDL.LU R8, [R1+0x3f0] ;  /* 0x0003f00001087983 */ /* 0x000f240000300800 */
[----:B------:R-:W4:Y:S02]  /*3d7d0*/  LDL.LU R9, [R1+0x3f4] ;  /* 0x0003f40001097983 */ /* 0x000f240000300800 */
[----:B------:R-:W2:Y:S01]  /*3d7e0*/  LDL.LU R10, [R1+0x3f8] ;  /* 0x0003f800010a7983 */ /* 0x000ea20000300800 */
[----:B------:R-:W2:Y:S01]  /*3d7f0*/  LDL.LU R11, [R1+0x3fc] ;  /* 0x0003fc00010b7983 */ /* 0x000ea20000300800 */
[----:B------:R-:W-:-:S02]  /*3d800*/  IMAD.MOV.U32 R26, RZ, RZ, R2 ;  /* 0x000000ffff1a7224 */ /* 0x000fc400078e0002 */
[----:B------:R-:W-:Y:S01]  /*3d810*/  IMAD.MOV.U32 R27, RZ, RZ, R0 ;  /* 0x000000ffff1b7224 */ /* 0x000fe200078e0000 */
[----:B--2---:R0:W-:Y:S01]  /*3d820*/  STL.64 [R1+0x4f30], R10 ;  /* 0x004f300a01007387 */ /* 0x0041e20000100a00 */
[----:B----4-:R-:W-:Y:S03]  /*3d830*/  STL.64 [R1+0x4f28], R8 ;  /* 0x004f280801007387 */ /* 0x010fe60000100a00 */
[----:B0-----:R-:W2:Y:S01]  /*3d840*/  LDL.64 R10, [R1+0x18] ;  /* 0x00001800010a7983 */ /* 0x001ea20000100a00 */
[----:B------:R-:W-:Y:S02]  /*3d850*/  STL.64 [R1+0x4f08], R18 ;  /* 0x004f081201007387 */ /* 0x000fe40000100a00 */
[----:B------:R0:W-:Y:S02]  /*3d860*/  STL.64 [R1+0x4f00], R16 ;  /* 0x004f001001007387 */ /* 0x0001e40000100a00 */
[----:B0-----:R-:W4:Y:S01]  /*3d870*/  LDL.LU R16, [R1+0x3e0] ;  /* 0x0003e00001107983 */ /* 0x001f220000300800 */
[----:B------:R-:W4:Y:S02]  /*3d880*/  LDL.LU R17, [R1+0x3e4] ;  /* 0x0003e40001117983 */ /* 0x000f240000300800 */
[----:B------:R-:W2:Y:S02]  /*3d890*/  LDL.LU R18, [R1+0x3e8] ;  /* 0x0003e80001127983 */ /* 0x000ea40000300800 */
[----:B------:R-:W2:Y:S01]  /*3d8a0*/  LDL.LU R19, [R1+0x3ec] ;  /* 0x0003ec0001137983 */ /* 0x000ea20000300800 */
[C---:B------:R-:W-:Y:S01]  /*3d8b0*/  HMMA.16816.F32 R24, R20.reuse, R26, R4 ;  /* 0x0000001a1418723c */ /* 0x040fe20000001804 */
[----:B--2---:R0:W-:Y:S01]  /*3d8c0*/  STL.64 [R1+0x4f18], R18 ;  /* 0x004f181201007387 */ /* 0x0041e20000100a00 */
[----:B----4-:R-:W-:Y:S03]  /*3d8d0*/  STL.64 [R1+0x4f10], R16 ;  /* 0x004f101001007387 */ /* 0x010fe60000100a00 */
[----:B0-----:R-:W2:Y:S01]  /*3d8e0*/  LDL.64 R18, [R1+0x8] ;  /* 0x0000080001127983 */ /* 0x001ea20000100a00 */
[----:B------:R-:W4:Y:S02]  /*3d8f0*/  LDL.LU.64 R6, [R1+0x5000] ;  /* 0x0050000001067983 */ /* 0x000f240000300a00 */
[----:B------:R-:W4:Y:S11]  /*3d900*/  LDL.LU.64 R4, [R1+0x4ff8] ;  /* 0x004ff80001047983 */ /* 0x000f360000300a00 */
[----:B------:R-:W-:Y:S04]  /*3d910*/  @!UPT UIADD3 URZ, URZ, URZ, URZ ;  /* 0x0000003f3f3ff290 */ /* 0x000fe8000fffe03f */
[----:B------:R-:W-:Y:S01]  /*3d920*/  STL.64 [R1+0xbd0], R24 ;  /* 0x000bd01801007387 */ /* 0x000fe20000100a00 */
[----:B------:R0:W-:Y:S04]  /*3d930*/  STL.64 [R1+0xbd8], R26 ;  /* 0x000bd81a01007387 */ /* 0x0001e80000100a00 */
        /* <DEDUP_REMOVED lines=38> */
[----:B------:R-:W4:Y:S02]  /*3dba0*/  LDL.LU.64 R4, [R1+0x4f68] ;  /* 0x004f680001047983 */ /* 0x000f240000300a00 */
[----:B------:R-:W4:Y:S02]  /*3dbb0*/  LDL.LU.64 R26, [R1+0x4f60] ;  /* 0x004f6000011a7983 */ /* 0x000f240000300a00 */
[----:B------:R-:W4:Y:S02]  /*3dbc0*/  LDL.LU.64 R24, [R1+0x4f58] ;  /* 0x004f580001187983 */ /* 0x000f240000300a00 */
[----:B---3--:R-:W-:Y:S11]  /*3dbd0*/  IMAD.MOV.U32 R3, RZ, RZ, R15 ;  /* 0x000000ffff037224 */ /* 0x008ff600078e000f */
[----:B------:R-:W-:Y:S03]  /*3dbe0*/  @!UPT UIADD3 URZ, URZ, URZ, URZ ;  /* 0x0000003f3f3ff290 */ /* 0x000fe6000fffe03f */
[----:B------:R0:W-:Y:S01]  /*3dbf0*/  STL.64 [R1+0xb70], R20 ;  /* 0x000b701401007387 */ /* 0x0001e20000100a00 */
[----:B------:R1:W-:Y:S03]  /*3dc00*/  STL.64 [R1+0xb78], R22 ;  /* 0x000b781601007387 */ /* 0x0003e60000100a00 */
[----:B0-----:R-:W3:Y:S01]  /*3dc10*/  LDL.LU R20, [R1+0x3c0] ;  /* 0x0003c00001147983 */ /* 0x001ee20000300800 */
[----:B------:R-:W3:Y:S02]  /*3dc20*/  LDL.LU R21, [R1+0x3c4] ;  /* 0x0003c40001157983 */ /* 0x000ee40000300800 */
[----:B-1----:R-:W3:Y:S02]  /*3dc30*/  LDL.LU R22, [R1+0x3c8] ;  /* 0x0003c80001167983 */ /* 0x002ee40000300800 */
[----:B------:R-:W3:Y:S01]  /*3dc40*/  LDL.LU R23, [R1+0x3cc] ;  /* 0x0003cc0001177983 */ /* 0x000ee20000300800 */
[C---:B----4-:R-:W-:Y:S11]  /*3dc50*/  HMMA.16816.F32 R4, R24.reuse, R14, R4 ;  /* 0x0000000e1804723c */ /* 0x050ff60000001804 */
[----:B------:R-:W-:Y:S11]  /*3dc60*/  @!UPT UIADD3 URZ, URZ, URZ, URZ ;  /* 0x0000003f3f3ff290 */ /* 0x000ff6000fffe03f */
[----:B------:R-:W-:Y:S01]  /*3dc70*/  @!UPT UIADD3 URZ, URZ, URZ, URZ ;  /* 0x0000003f3f3ff290 */ /* 0x000fe2000fffe03f */
[----:B------:R0:W-:Y:S01]  /*3dc80*/  STL.64 [R1+0xb60], R4 ;  /* 0x000b600401007387 */ /* 0x0001e20000100a00 */
[----:B------:R1:W-:Y:S02]  /*3dc90*/  STL.64 [R1+0xb68], R6 ;  /* 0x000b680601007387 */ /* 0x0003e40000100a00 */
[----:B0-----:R-:W-:Y:S01]  /*3dca0*/  IMAD.MOV.U32 R4, RZ, RZ, R14 ;  /* 0x000000ffff047224 */ /* 0x001fe200078e000e */
[----:B-1----:R-:W3:Y:S01]  /*3dcb0*/  LDL.LU.64 R6, [R1+0x4f50] ;  /* 0x004f500001067983 */ /* 0x002ee20000300a00 */
[----:B------:R-:W4:Y:S02]  /*3dcc0*/  LDL.LU.64 R14, [R1+0x4f48] ;  /* 0x004f4800010e7983 */ /* 0x000f240000300a00 */
[----:B------:R-:W4:Y:S02]  /*3dcd0*/  LDL.LU.64 R12, [R1+0x4f40] ;  /* 0x004f4000010c7983 */ /* 0x000f240000300a00 */
[----:B------:R-:W-:Y:S01]  /*3dce0*/  STL [R1+0x4e54], R3 ;  /* 0x004e540301007387 */ /* 0x000fe20000100800 */
[----:B------:R-:W-:Y:S01]  /*3dcf0*/  STL [R1+0x4e50], R4 ;  /* 0x004e500401007387 */ /* 0x000fe20000100800 */
[----:B------:R-:W-:Y:S01]  /*3dd00*/  IMAD.MOV.U32 R5, RZ, RZ, R11 ;  /* 0x000000ffff057224 */ /* 0x000fe200078e000b */
[C---:B----4-:R-:W-:Y:S11]  /*3dd10*/  HMMA.16816.F32 R12, R24.reuse, R10, R12 ;  /* 0x0000000a180c723c */ /* 0x050ff6000000180c */
[----:B------:R-:W-:Y:S11]  /*3dd20*/  @!UPT UIADD3 URZ, URZ, URZ, URZ ;  /* 0x0000003f3f3ff290 */ /* 0x000ff6000fffe03f */
[----:B------:R-:W-:Y:S01]  /*3dd30*/  @!UPT UIADD3 URZ, URZ, URZ, URZ ;  /* 0x0000003f3f3ff290 */ /* 0x000fe2000fffe03f */
[----:B------:R0:W-:Y:S01]  /*3dd40*/  STL.64 [R1+0xb50], R12 ;  /* 0x000b500c01007387 */ /* 0x0001e20000100a00 */
[----:B------:R1:W-:Y:S02]  /*3dd50*/  STL.64 [R1+0xb58], R14 ;  /* 0x000b580e01007387 */ /* 0x0003e40000100a00 */
[----:B0-----:R-:W-:Y:S01]  /*3dd60*/  IMAD.MOV.U32 R12, RZ, RZ, R10 ;  /* 0x000000ffff0c7224 */ /* 0x001fe200078e000a */
[----:B-1----:R-:W4:Y:S01]  /*3dd70*/  LDL.LU.64 R14, [R1+0x4f38] ;  /* 0x004f3800010e7983 */ /* 0x002f220000300a00 */
[----:B------:R-:W2:Y:S02]  /*3dd80*/  LDL.LU.64 R10, [R1+0x4f30] ;  /* 0x004f3000010a7983 */ /* 0x000ea40000300a00 */
[----:B------:R-:W2:Y:S02]  /*3dd90*/  LDL.LU.64 R8, [R1+0x4f28] ;  /* 0x004f280001087983 */ /* 0x000ea40000300a00 */
[----:B------:R-:W-:Y:S01]  /*3dda0*/  STL [R1+0x4e5c], R5 ;  /* 0x004e5c0501007387 */ /* 0x000fe20000100800 */
[----:B------:R-:W-:Y:S01]  /*3ddb0*/  STL [R1+0x4e58], R12 ;  /* 0x004e580c01007387 */ /* 0x000fe20000100800 */
[C---:B--2---:R-:W-:Y:S11]  /*3ddc0*/  HMMA.16816.F32 R8, R24.reuse, R18, R8 ;  /* 0x000000121808723c */ /* 0x044ff60000001808 */
[----:B------:R-:W-:Y:S11]  /*3ddd0*/  @!UPT UIADD3 URZ, URZ, URZ, URZ ;  /* 0x0000003f3f3ff290 */ /* 0x000ff6000fffe03f */
[----:B------:R-:W-:Y:S01]  /*3dde0*/  @!UPT UIADD3 URZ, URZ, URZ, URZ ;  /* 0x0000003f3f3ff290 */ /* 0x000fe2000fffe03f */
[----:B------:R0:W-:Y:S01]  /*3ddf0*/  STL.64 [R1+0xb40], R8 ;  /* 0x000b400801007387 */ /* 0x0001e20000100a00 */
[----:B------:R1:W-:Y:S02]  /*3de00*/  STL.64 [R1+0xb48], R10 ;  /* 0x000b480a01007387 */ /* 0x0003e40000100a00 */
[----:B0-----:R-:W-:Y:S01]  /*3de10*/  IMAD.MOV.U32 R9, RZ, RZ, R18 ;  /* 0x000000ffff097224 */ /* 0x001fe200078e0012 */
[----:B-1----:R-:W2:Y:S01]  /*3de20*/  LDL.LU.64 R10, [R1+0x4f20] ;  /* 0x004f2000010a7983 */ /* 0x002ea20000300a00 */
[----:B------:R-:W-:Y:S02]  /*3de30*/  IMAD.MOV.U32 R8, RZ, RZ, R19 ;  /* 0x000000ffff087224 */ /* 0x000fe400078e0013 */
[----:B------:R-:W4:Y:S02]  /*3de40*/  LDL.LU.64 R18, [R1+0x4f18] ;  /* 0x004f180001127983 */ /* 0x000f240000300a00 */
[----:B------:R-:W4:Y:S02]  /*3de50*/  LDL.LU.64 R16, [R1+0x4f10] ;  /* 0x004f100001107983 */ /* 0x000f240000300a00 */
[C---:B----4-:R-:W-:Y:S11]  /*3de60*/  HMMA.16816.F32 R16, R24.reuse, R14, R16 ;  /* 0x0000000e1810723c */ /* 0x050ff60000001810 */
[----:B------:R-:W-:Y:S11]  /*3de70*/  @!UPT UIADD3 URZ, URZ, URZ, URZ ;  /* 0x0000003f3f3ff290 */ /* 0x000ff6000fffe03f */
[----:B------:R-:W-:Y:S01]  /*3de80*/  @!UPT UIADD3 URZ, URZ, URZ, URZ ;  /* 0x0000003f3f3ff290 */ /* 0x000fe2000fffe03f */
[----:B------:R-:W-:Y:S01]  /*3de90*/  STL.64 [R1+0xb30], R16 ;  /* 0x000b301001007387 */ /* 0x000fe20000100a00 */
[----:B------:R0:W-:Y:S03]  /*3dea0*/  STL.64 [R1+0xb38], R18 ;  /* 0x000b381201007387 */ /* 0x0001e60000100a00 */
[----:B0-----:R-:W2:Y:S01]  /*3deb0*/  LDL.LU.64 R18, [R1+0x4f08] ;  /* 0x004f080001127983 */ /* 0x001ea20000300a00 */
[----:B------:R-:W2:Y:S01]  /*3dec0*/  LDL.LU.64 R16, [R1+0x4f00] ;  /* 0x004f000001107983 */ /* 0x000ea20000300a00 */
[C---:B---3--:R-:W-:Y:S01]  /*3ded0*/  HMMA.16816.F32 R20, R24.reuse, R6, R20 ;  /* 0x000000061814723c */ /* 0x048fe20000001814 */
[----:B------:R0:W-:Y:S01]  /*3dee0*/  STL.64 [R1+0x4df8], R14 ;  /* 0x004df80e01007387 */ /* 0x0001e20000100a00 */
[----:B------:R-:W3:Y:S01]  /*3def0*/  LDL.LU R12, [R1+0x620] ;  /* 0x00062000010c7983 */ /* 0x000ee20000300800 */
[----:B------:R-:W3:Y:S03]  /*3df00*/  LDL.LU R13, [R1+0x624] ;  /* 0x00062400010d7983 */ /* 0x000ee60000300800 */
[----:B0-----:R-:W3:Y:S01]  /*3df10*/  LDL.LU R14, [R1+0x628] ;  /* 0x00062800010e7983 */ /* 0x001ee20000300800 */
[----:B------:R-:W3:Y:S01]  /*3df20*/  LDL.LU R15, [R1+0x62c] ;  /* 0x00062c00010f7983 */ /* 0x000ee20000300800 */
[C---:B--2---:R-:W-:Y:S11]  /*3df30*/  HMMA.16816.F32 R16, R24.reuse, R10, R16 ;  /* 0x0000000a1810723c */ /* 0x044ff60000001810 */
[----:B------:R-:W-:Y:S11]  /*3df40*/  @!UPT UIADD3 URZ, URZ, URZ, URZ ;  /* 0x0000003f3f3ff290 */ /* 0x000ff6000fffe03f */
[----:B------:R-:W-:Y:S01]  /*3df50*/  @!UPT UIADD3 URZ, URZ, URZ, URZ ;  /* 0x0000003f3f3ff290 */ /* 0x000fe2000fffe03f */
[----:B------:R-:W-:Y:S01]  /*3df60*/  STL.64 [R1+0xb20], R16 ;  /* 0x000b201001007387 */ /* 0x000fe20000100a00 */
[----:B------:R0:W-:Y:S03]  /*3df70*/  STL.64 [R1+0xb28], R18 ;  /* 0x000b281201007387 */ /* 0x0001e60000100a00 */
[----:B0-----:R-:W3:Y:S01]  /*3df80*/  LDL.LU.64 R18, [R1+0x4ef8] ;  /* 0x004ef80001127983 */ /* 0x001ee20000300a00 */
[----:B------:R-:W-:Y:S02]  /*3df90*/  STL.64 [R1+0x4df0], R10 ;  /* 0x004df00a01007387 */ /* 0x000fe40000100a00 */
[----:B------:R0:W-:Y:S02]  /*3dfa0*/  STL.64 [R1+0x4de8], R6 ;  /* 0x004de80601007387 */ /* 0x0001e40000100a00 */
[----:B------:R-:W2:Y:S01]  /*3dfb0*/  LDL.LU R4, [R1+0x630] ;  /* 0x0006300001047983 */ /* 0x000ea20000300800 */
[----:B------:R-:W-:Y:S01]  /*3dfc0*/  STL.64 [R1+0xb10], R20 ;  /* 0x000b101401007387 */ /* 0x000fe20000100a00 */
[----:B------:R-:W-:Y:S02]  /*3dfd0*/  STL.64 [R1+0xb18], R22 ;  /* 0x000b181601007387 */ /* 0x000fe40000100a00 */
[----:B------:R-:W1:Y:S04]  /*3dfe0*/  LDSM.16.MT88.4 R20, [R28+0x4200] ;  /* 0x004200001c14783b */ /* 0x000e680000004200 */
[----:B------:R-:W2:Y:S01]  /*3dff0*/  LDL.LU R5, [R1+0x634] ;  /* 0x0006340001057983 */ /* 0x000ea20000300800 */
[----:B0-----:R-:W2:Y:S01]  /*3e000*/  LDL.LU R6, [R1+0x638] ;  /* 0x0006380001067983 */ /* 0x001ea20000300800 */
[----:B------:R-:W2:Y:S03]  /*3e010*/  LDL.LU R7, [R1+0x63c] ;  /* 0x00063c0001077983 */ /* 0x000ea60000300800 */
[----:B-1----:R0:W-:Y:S01]  /*3e020*/  STL.64 [R1+0x4d28], R22 ;  /* 0x004d281601007387 */ /* 0x0021e20000100a00 */
[----:B------:R-:W-:Y:S03]  /*3e030*/  STL.64 [R1+0x4d20], R20 ;  /* 0x004d201401007387 */ /* 0x000fe60000100a00 */
[----:B0-----:R-:W4:Y:S04]  /*3e040*/  LDL.64 R22, [R1+0xd8] ;  /* 0x0000d80001167983 */ /* 0x001f280000100a00 */
[----:B----4-:R0:W-:Y:S04]  /*3e050*/  STL.64 [R1+0x4e70], R22 ;  /* 0x004e701601007387 */ /* 0x0101e80000100a00 */
[----:B0-----:R-:W4:Y:S04]  /*3e060*/  LDL.64 R22, [R1+0xe8] ;  /* 0x0000e80001167983 */ /* 0x001f280000100a00 */
[----:B----4-:R0:W-:Y:S04]  /*3e070*/  STL.64 [R1+0x4e88], R22 ;  /* 0x004e881601007387 */ /* 0x0101e80000100a00 */
[----:B0-----:R-:W2:Y:S02]  /*3e080*/  LDL.64 R22, [R1+0x38] ;  /* 0x0000380001167983 */ /* 0x001ea40000100a00 */
[----:B--2---:R-:W-:Y:S11]  /*3e090*/  HMMA.16816.F32 R4, R24, R22, R4 ;  /* 0x000000161804723c */ /* 0x004ff60000001804 */
[----:B------:R-:W-:Y:S11]  /*3e0a0*/  @!UPT UIADD3 URZ, URZ, URZ, URZ ;  /* 0x0000003f3f3ff290 */ /* 0x000ff6000fffe03f */
[----:B------:R-:W-:Y:S01]  /*3e0b0*/  @!UPT UIADD3 URZ, URZ, URZ, URZ ;  /* 0x0000003f3f3ff290 */ /* 0x000fe2000fffe03f */
[----:B------:R-:W-:Y:S01]  /*3e0c0*/  STL.64 [R1+0xb00], R4 ;  /* 0x000b000401007387 */ /* 0x000fe20000100a00 */
[----:B------:R0:W-:Y:S02]  /*3e0d0*/  STL.64 [R1+0xb08], R6 ;  /* 0x000b080601007387 */ /* 0x0001e40000100a00 */
[----:B0-----:R-:W-:Y:S02]  /*3e0e0*/  IMAD.MOV.U32 R7, RZ, RZ, R22 ;  /* 0x000000ffff077224 */ /* 0x001fe400078e0016 */
[----:B------:R-:W-:-:S05]  /*3e0f0*/  IMAD.MOV.U32 R6, RZ, RZ, R23 ;  /* 0x000000ffff067224 */ /* 0x000fca00078e0017 */
[----:B------:R3:W-:Y:S01]  /*3e100*/  STL.64 [R1+0x4eb8], R6 ;  /* 0x004eb80601007387 */ /* 0x0007e20000100a00 */
[----:B------:R-:W2:Y:S01]  /*3e110*/  LDL.64 R22, [R1+0xf8] ;  /* 0x0000f80001167983 */ /* 0x000ea20000100a00 */
[----:B---3--:R-:W-:Y:S02]  /*3e120*/  HMMA.16816.F32 R4, R24, R18, R12 ;  /* 0x000000121804723c */ /* 0x008fe4000000180c */
[----:B--2---:R-:W-:Y:S11]  /*3e130*/  STL.64 [R1+0x4ea0], R22 ;  /* 0x004ea01601007387 */ /* 0x004ff60000100a00 */
[----:B------:R-:W-:Y:S10]  /*3e140*/  @!UPT UIADD3 URZ, URZ, URZ, URZ ;  /* 0x0000003f3f3ff290 */ /* 0x000ff4000fffe03f */
[----:B------:R-:W-:Y:S02]  /*3e150*/  STL.64 [R1+0xaf0], R4 ;  /* 0x000af00401007387 */ /* 0x000fe40000100a00 */
[----:B------:R0:W-:Y:S02]  /*3e160*/  STL.64 [R1+0xaf8], R6 ;  /* 0x000af80601007387 */ /* 0x0001e40000100a00 */
[----:B0-----:R-:W2:Y:S04]  /*3e170*/  LDL.64 R6, [R1+0x118] ;  /* 0x0001180001067983 */ /* 0x001ea80000100a00 */
[----:B--2---:R-:W-:Y:S01]  /*3e180*/  STL.64 [R1+0x4ec8], R6 ;  /* 0x004ec80601007387 */ /* 0x004fe20000100a00 */
[----:B------:R-:W2:Y:S03]  /*3e190*/  LDL.64 R22, [R1+0x108] ;  /* 0x0001080001167983 */ /* 0x000ea60000100a00 */
[----:B--2---:R0:W-:Y:S01]  /*3e1a0*/  STL.64 [R1+0x4ec0], R22 ;  /* 0x004ec01601007387 */ /* 0x0041e20000100a00 */
[----:B------:R-:W2:Y:S02]  /*3e1b0*/  LDL.LU R20, [R1+0x5e0] ;  /* 0x0005e00001147983 */ /* 0x000ea40000300800 */
[----:B------:R-:W2:Y:S01]  /*3e1c0*/  LDL.LU R21, [R1+0x5e4] ;  /* 0x0005e40001157983 */ /* 0x000ea20000300800 */
[----:B0-----:R-:W3:Y:S01]  /*3e1d0*/  LDL.LU R22, [R1+0x5e8] ;  /* 0x0005e80001167983 */ /* 0x001ee20000300800 */
[----:B------:R-:W3:Y:S03]  /*3e1e0*/  LDL.LU R23, [R1+0x5ec] ;  /* 0x0005ec0001177983 */ /* 0x000ee60000300800 */
[----:B---3--:R0:W-:Y:S01]  /*3e1f0*/  STL.64 [R1+0x4ed8], R22 ;  /* 0x004ed81601007387 */ /* 0x0081e20000100a00 */
[----:B--2---:R-:W-:Y:S03]  /*3e200*/  STL.64 [R1+0x4ed0], R20 ;  /* 0x004ed01401007387 */ /* 0x004fe60000100a00 */
[----:B0-----:R-:W2:Y:S01]  /*3e210*/  LDL.64 R22, [R1+0x138] ;  /* 0x0001380001167983 */ /* 0x001ea20000100a00 */
[----:B------:R-:W-:-:S02]  /*3e220*/  IMAD.MOV.U32 R11, RZ, RZ, R18 ;  /* 0x000000ffff0b7224 */ /* 0x000fc400078e0012 */
[----:B------:R-:W-:Y:S01]  /*3e230*/  IMAD.MOV.U32 R10, RZ, RZ, R19 ;  /* 0x000000ffff0a7224 */ /* 0x000fe200078e0013 */
[----:B--2---:R0:W-:Y:S01]  /*3e240*/  STL.64 [R1+0x4ef0], R22 ;  /* 0x004ef01601007387 */ /* 0x0041e20000100a00 */
[----:B------:R-:W2:Y:S02]  /*3e250*/  LDL.LU R16, [R1+0x5f0] ;  /* 0x0005f00001107983 */ /* 0x000ea40000300800 */
[----:B------:R-:W2:Y:S02]  /*3e260*/  LDL.LU R17, [R1+0x5f4] ;  /* 0x0005f40001117983 */ /* 0x000ea40000300800 */
[----:B------:R-:W3:Y:S01]  /*3e270*/  LDL.LU R18, [R1+0x5f8] ;  /* 0x0005f80001127983 */ /* 0x000ee20000300800 */
[----:B------:R-:W3:Y:S01]  /*3e280*/  LDL.LU R19, [R1+0x5fc] ;  /* 0x0005fc0001137983 */ /* 0x000ee20000300800 */
[----:B------:R-:W4:Y:S02]  /*3e290*/  LDL.LU R12, [R1+0x610] ;  /* 0x00061000010c7983 */ /* 0x000f240000300800 */
[----:B------:R-:W4:Y:S02]  /*3e2a0*/  LDL.LU R13, [R1+0x614] ;  /* 0x00061400010d7983 */ /* 0x000f240000300800 */
[----:B------:R-:W4:Y:S01]  /*3e2b0*/  LDL.LU R14, [R1+0x618] ;  /* 0x00061800010e7983 */ /* 0x000f220000300800 */
[----:B------:R-:W4:Y:S04]  /*3e2c0*/  LDL.LU R15, [R1+0x61c] ;  /* 0x00061c00010f7983 */ /* 0x000f280000300800 */
[----:B0-----:R-:W4:Y:S04]  /*3e2d0*/  LDL.64 R22, [R1+0x148] ;  /* 0x0001480001167983 */ /* 0x001f280000100a00 */
        /* <DEDUP_REMOVED lines=19> */
[----:B----4-:R-:W-:Y:S01]  /*3e410*/  HMMA.16816.F32 R12, R24, R22, R12 ;  /* 0x00000016180c723c */ /* 0x010fe2000000180c */
[----:B--2---:R-:W-:Y:S01]  /*3e420*/  STL.64 [R1+0x4e98], R10 ;  /* 0x004e980a01007387 */ /* 0x004fe20000100a00 */
[----:B------:R0:W-:Y:S03]  /*3e430*/  STL.64 [R1+0x4e90], R8 ;  /* 0x004e900801007387 */ /* 0x0001e60000100a00 */
        /* <DEDUP_REMOVED lines=8> */
[----:B------:R-:W2:Y:S02]  /*3e4c0*/  LDL.LU R10, [R1+0x5d8] ;  /* 0x0005d800010a7983 */ /* 0x000ea40000300800 */
[----:B------:R-:W2:Y:S02]  /*3e4d0*/  LDL.LU R11, [R1+0x5dc] ;  /* 0x0005dc00010b7983 */ /* 0x000ea40000300800 */
[----:B------:R0:W-:Y:S01]  /*3e4e0*/  STL.64 [R1+0xae0], R12 ;  /* 0x000ae00c01007387 */ /* 0x0001e20000100a00 */
[----:B------:R1:W-:Y:S02]  /*3e4f0*/  STL.64 [R1+0xae8], R14 ;  /* 0x000ae80e01007387 */ /* 0x0003e40000100a00 */
[----:B0-----:R-:W-:-:S02]  /*3e500*/  IMAD.MOV.U32 R13, RZ, RZ, R23 ;  /* 0x000000ffff0d7224 */ /* 0x001fc400078e0017 */
[----:B-1----:R-:W-:Y:S02]  /*3e510*/  IMAD.MOV.U32 R14, RZ, RZ, R22 ;  /* 0x000000ffff0e7224 */ /* 0x002fe400078e0016 */
[----:B------:R-:W4:Y:S02]  /*3e520*/  LDL.LU.64 R22, [R1+0x4ef0] ;  /* 0x004ef00001167983 */ /* 0x000f240000300a00 */
        /* <DEDUP_REMOVED lines=10> */
[----:B------:R-:W4:Y:S01]  /*3e5d0*/  LDL.LU.64 R20, [R1+0x4ed0] ;  /* 0x004ed00001147983 */ /* 0x000f220000300a00 */
[C---:B---3--:R-:W-:Y:S11]  /*3e5e0*/  HMMA.16816.F32 R16, R24.reuse, R6, R16 ;  /* 0x000000061810723c */ /* 0x048ff60000001810 */
[----:B------:R-:W-:Y:S11]  /*3e5f0*/  @!UPT UIADD3 URZ, URZ, URZ, URZ ;  /* 0x0000003f3f3ff290 */ /* 0x000ff6000fffe03f */
[----:B------:R-:W-:Y:S01]  /*3e600*/  @!UPT UIADD3 URZ, URZ, URZ, URZ ;  /* 0x0000003f3f3ff290 */ /* 0x000fe2000fffe03f */
[----:B------:R-:W-:Y:S01]  /*3e610*/  STL.64 [R1+0xac0], R16 ;  /* 0x000ac01001007387 */ /* 0x000fe20000100a00 */
[----:B------:R0:W-:Y:S02]  /*3e620*/  STL.64 [R1+0xac8], R18 ;  /* 0x000ac81201007387 */ /* 0x0001e40000100a00 */
        /* <DEDUP_REMOVED lines=40> */
[----:B------:R-:W2:Y:S01]  /*3e8b0*/  LDL.LU.64 R10, [R1+0x4e68] ;  /* 0x004e6800010a7983 */ /* 0x000ea20000300a00 */
[----:B------:R-:W4:Y:S02]  /*3e8c0*/  LDL.LU.64 R8, [R1+0x4e60] ;  /* 0x004e600001087983 */ /* 0x000f240000300a00 */
[----:B------:R0:W-:Y:S02]  /*3e8d0*/  STL.64 [R1+0x4d30], R22 ;  /* 0x004d301601007387 */ /* 0x0001e40000100a00 */
[----:B------:R-:W2:Y:S11]  /*3e8e0*/  LDL.LU R20, [R1+0x2d0] ;  /* 0x0002d00001147983 */ /* 0x000eb60000300800 */
[----:B------:R-:W-:Y:S06]  /*3e8f0*/  @!UPT UIADD3 URZ, URZ, URZ, URZ ;  /* 0x0000003f3f3ff290 */ /* 0x000fec000fffe03f */
[----:B------:R-:W-:Y:S01]  /*3e900*/  STL.64 [R1+0xa70], R24 ;  /* 0x000a701801007387 */ /* 0x000fe20000100a00 */
[----:B------:R1:W-:Y:S02]  /*3e910*/  STL.64 [R1+0xa78], R26 ;  /* 0x000a781a01007387 */ /* 0x0003e40000100a00 */
[----:B------:R-:W2:Y:S02]  /*3e920*/  LDL.LU R21, [R1+0x2d4] ;  /* 0x0002d40001157983 */ /* 0x000ea40000300800 */
[----:B0-----:R-:W2:Y:S01]  /*3e930*/  LDL.LU R22, [R1+0x2d8] ;  /* 0x0002d80001167983 */ /* 0x001ea20000300800 */
[----:B------:R-:W2:Y:S01]  /*3e940*/  LDL.LU R23, [R1+0x2dc] ;  /* 0x0002dc0001177983 */ /* 0x000ea20000300800 */
[----:B-1----:R-:W-:Y:S02]  /*3e950*/  IMAD.MOV.U32 R26, RZ, RZ, R16 ;  /* 0x000000ffff1a7224 */ /* 0x002fe400078e0010 */
[----:B------:R-:W-:Y:S01]  /*3e960*/  IMAD.MOV.U32 R27, RZ, RZ, R17 ;  /* 0x000000ffff1b7224 */ /* 0x000fe200078e0011 */
[----:B--2---:R0:W-:Y:S01]  /*3e970*/  STL.64 [R1+0x4d40], R22 ;  /* 0x004d401601007387 */ /* 0x0041e20000100a00 */
[----:B------:R-:W-:Y:S02]  /*3e980*/  STL.64 [R1+0x4d38], R20 ;  /* 0x004d381401007387 */ /* 0x000fe40000100a00 */
[----:B0-----:R-:W-:-:S02]  /*3e990*/  IMAD.MOV.U32 R22, RZ, RZ, R5 ;  /* 0x000000ffff167224 */ /* 0x001fc400078e0005 */
[----:B------:R-:W-:Y:S01]  /*3e9a0*/  IMAD.MOV.U32 R23, RZ, RZ, R12 ;  /* 0x000000ffff177224 */ /* 0x000fe200078e000c */
[----:B------:R-:W2:Y:S01]  /*3e9b0*/  LDL.LU R5, [R1+0x4e5c] ;  /* 0x004e5c0001057983 */ /* 0x000ea20000300800 */
[----:B------:R-:W2:Y:S03]  /*3e9c0*/  LDL.LU R12, [R1+0x4e58] ;  /* 0x004e5800010c7983 */ /* 0x000ea60000300800 */
[----:B------:R0:W-:Y:S02]  /*3e9d0*/  STL.64 [R1+0x4d50], R22 ;  /* 0x004d501601007387 */ /* 0x0001e40000100a00 */
[----:B0-----:R-:W-:Y:S02]  /*3e9e0*/  IMAD.MOV.U32 R22, RZ, RZ, R3 ;  /* 0x000000ffff167224 */ /* 0x001fe400078e0003 */
[----:B------:R-:W-:Y:S01]  /*3e9f0*/  IMAD.MOV.U32 R23, RZ, RZ, R4 ;  /* 0x000000ffff177224 */ /* 0x000fe200078e0004 */
[----:B------:R-:W2:Y:S01]  /*3ea00*/  LDL.LU R3, [R1+0x4e54] ;  /* 0x004e540001037983 */ /* 0x000ea20000300800 */
[----:B------:R-:W2:Y:S03]  /*3ea10*/  LDL.LU R4, [R1+0x4e50] ;  /* 0x004e500001047983 */ /* 0x000ea60000300800 */
[----:B------:R0:W-:Y:S01]  /*3ea20*/  STL.64 [R1+0x4d68], R22 ;  /* 0x004d681601007387 */ /* 0x0001e20000100a00 */
[----:B------:R-:W2:Y:S02]  /*3ea30*/  LDL.LU R16, [R1+0x4e4c] ;  /* 0x004e4c0001107983 */ /* 0x000ea40000300800 */
[----:B------:R-:W2:Y:S02]  /*3ea40*/  LDL.LU R17, [R1+0x4e48] ;  /* 0x004e480001117983 */ /* 0x000ea40000300800 */
[----:B0-----:R-:W-:-:S02]  /*3ea50*/  IMAD.MOV.U32 R22, RZ, RZ, R18 ;  /* 0x000000ffff167224 */ /* 0x001fc400078e0012 */
[----:B------:R-:W-:Y:S01]  /*3ea60*/  IMAD.MOV.U32 R23, RZ, RZ, R19 ;  /* 0x000000ffff177224 */ /* 0x000fe200078e0013 */
[----:B------:R-:W2:Y:S01]  /*3ea70*/  LDL.LU R18, [R1+0x4e44] ;  /* 0x004e440001127983 */ /* 0x000ea20000300800 */
[----:B------:R-:W2:Y:S03]  /*3ea80*/  LDL.LU R19, [R1+0x4e40] ;  /* 0x004e400001137983 */ /* 0x000ea60000300800 */
[----:B------:R-:W-:Y:S01]  /*3ea90*/  STL.64 [R1+0x4d80], R22 ;  /* 0x004d801601007387 */ /* 0x000fe20000100a00 */
[----:B------:R0:W-:Y:S02]  /*3eaa0*/  STL.64 [R1+0x4d48], R26 ;  /* 0x004d481a01007387 */ /* 0x0001e40000100a00 */
[----:B------:R-:W2:Y:S02]  /*3eab0*/  LDL.LU R24, [R1+0x2e0] ;  /* 0x0002e00001187983 */ /* 0x000ea40000300800 */
[----:B------:R-:W2:Y:S01]  /*3eac0*/  LDL.LU R25, [R1+0x2e4] ;  /* 0x0002e40001197983 */ /* 0x000ea20000300800 */
[----:B0-----:R-:W2:Y:S01]  /*3ead0*/  LDL.LU R26, [R1+0x2e8] ;  /* 0x0002e800011a7983 */ /* 0x001ea20000300800 */
[----:B------:R-:W2:Y:S02]  /*3eae0*/  LDL.LU R27, [R1+0x2ec] ;  /* 0x0002ec00011b7983 */ /* 0x000ea40000300800 */
[----:B------:R-:W-:-:S02]  /*3eaf0*/  IMAD.MOV.U32 R22, RZ, RZ, R29 ;  /* 0x000000ffff167224 */ /* 0x000fc400078e001d */
[----:B------:R-:W-:-:S05]  /*3eb00*/  IMAD.MOV.U32 R23, RZ, RZ, R15 ;  /* 0x000000ffff177224 */ /* 0x000fca00078e000f */
[----:B------:R-:W-:Y:S04]  /*3eb10*/  STL.64 [R1+0x4d98], R22 ;  /* 0x004d981601007387 */ /* 0x000fe80000100a00 */
[----:B--2---:R-:W-:Y:S01]  /*3eb20*/  STL.64 [R1+0x4d60], R26 ;  /* 0x004d601a01007387 */ /* 0x004fe20000100a00 */
[----:B------:R0:W-:Y:S03]  /*3eb30*/  STL.64 [R1+0x4d58], R24 ;  /* 0x004d581801007387 */ /* 0x0001e60000100a00 */
[----:B0-----:R-:W2:Y:S01]  /*3eb40*/  LDL.LU R24, [R1+0x2f0] ;  /* 0x0002f00001187983 */ /* 0x001ea20000300800 */
[----:B------:R-:W2:Y:S02]  /*3eb50*/  LDL.LU R25, [R1+0x2f4] ;  /* 0x0002f40001197983 */ /* 0x000ea40000300800 */
[----:B------:R-:W2:Y:S02]  /*3eb60*/  LDL.LU R26, [R1+0x2f8] ;  /* 0x0002f800011a7983 */ /* 0x000ea40000300800 */
        /* <DEDUP_REMOVED lines=11> */
[----:B------:R-:W-:Y:S02]  /*3ec20*/  IMAD.MOV.U32 R23, RZ, RZ, R10 ;  /* 0x000000ffff177224 */ /* 0x000fe400078e000a */
[----:B----4-:R-:W-:Y:S02]  /*3ec30*/  IMAD.MOV.U32 R14, RZ, RZ, R9 ;  /* 0x000000ffff0e7224 */ /* 0x010fe400078e0009 */
[----:B------:R-:W-:Y:S01]  /*3ec40*/  IMAD.MOV.U32 R15, RZ, RZ, R8 ;  /* 0x000000ffff0f7224 */ /* 0x000fe200078e0008 */
[----:B------:R-:W-:Y:S04]  /*3ec50*/  STL.64 [R1+0x4dc8], R22 ;  /* 0x004dc81601007387 */ /* 0x000fe80000100a00 */
[----:B--2---:R-:W-:Y:S01]  /*3ec60*/  STL.64 [R1+0x4d90], R26 ;  /* 0x004d901a01007387 */ /* 0x004fe20000100a00 */
[----:B------:R0:W-:Y:S03]  /*3ec70*/  STL.64 [R1+0x4d88], R24 ;  /* 0x004d881801007387 */ /* 0x0001e60000100a00 */
[----:B0-----:R-:W2:Y:S01]  /*3ec80*/  LDL.LU R24, [R1+0x310] ;  /* 0x0003100001187983 */ /* 0x001ea20000300800 */
[----:B------:R-:W2:Y:S02]  /*3ec90*/  LDL.LU R25, [R1+0x314] ;  /* 0x0003140001197983 */ /* 0x000ea40000300800 */
[----:B------:R-:W4:Y:S02]  /*3eca0*/  LDL.LU R26, [R1+0x318] ;  /* 0x00031800011a7983 */ /* 0x000f240000300800 */
[----:B------:R-:W4:Y:S01]  /*3ecb0*/  LDL.LU R27, [R1+0x31c] ;  /* 0x00031c00011b7983 */ /* 0x000f220000300800 */
[----:B------:R0:W-:Y:S01]  /*3ecc0*/  STL.64 [R1+0x4e10], R14 ;  /* 0x004e100e01007387 */ /* 0x0001e20000100a00 */
[----:B------:R-:W2:Y:S02]  /*3ecd0*/  LDL.LU R8, [R1+0x370] ;  /* 0x0003700001087983 */ /* 0x000ea40000300800 */
[----:B------:R-:W2:Y:S02]  /*3ece0*/  LDL.LU R9, [R1+0x374] ;  /* 0x0003740001097983 */ /* 0x000ea40000300800 */
[----:B------:R-:W2:Y:S01]  /*3ecf0*/  LDL.LU R10, [R1+0x378] ;  /* 0x00037800010a7983 */ /* 0x000ea20000300800 */
[----:B------:R-:W2:Y:S01]  /*3ed00*/  LDL.LU R11, [R1+0x37c] ;  /* 0x00037c00010b7983 */ /* 0x000ea20000300800 */
[----:B0-----:R-:W-:-:S02]  /*3ed10*/  IMAD.MOV.U32 R14, RZ, RZ, R12 ;  /* 0x000000ffff0e7224 */ /* 0x001fc400078e000c */
        /* <DEDUP_REMOVED lines=14> */
[----:B---3--:R-:W-:-:S02]  /*3ee00*/  IMAD.MOV.U32 R22, RZ, RZ, R7 ;  /* 0x000000ffff167224 */ /* 0x008fc400078e0007 */
[----:B------:R-:W-:Y:S02]  /*3ee10*/  IMAD.MOV.U32 R23, RZ, RZ, R6 ;  /* 0x000000ffff177224 */ /* 0x000fe400078e0006 */
[----:B------:R-:W-:Y:S01]  /*3ee20*/  IMAD.MOV.U32 R14, RZ, RZ, R4 ;  /* 0x000000ffff0e7224 */ /* 0x000fe200078e0004 */
[----:B--2---:R-:W-:Y:S01]  /*3ee30*/  STL.64 [R1+0x4e38], R10 ;  /* 0x004e380a01007387 */ /* 0x004fe20000100a00 */
[----:B------:R0:W-:Y:S03]  /*3ee40*/  STL.64 [R1+0x4e30], R8 ;  /* 0x004e300801007387 */ /* 0x0001e60000100a00 */
[----:B0-----:R-:W2:Y:S01]  /*3ee50*/  LDL.LU R8, [R1+0x3a0] ;  /* 0x0003a00001087983 */ /* 0x001ea20000300800 */
[----:B------:R-:W2:Y:S02]  /*3ee60*/  LDL.LU R9, [R1+0x3a4] ;  /* 0x0003a40001097983 */ /* 0x000ea40000300800 */
[----:B------:R-:W2:Y:S02]  /*3ee70*/  LDL.LU R10, [R1+0x3a8] ;  /* 0x0003a800010a7983 */ /* 0x000ea40000300800 */
[----:B------:R-:W2:Y:S01]  /*3ee80*/  LDL.LU R11, [R1+0x3ac] ;  /* 0x0003ac00010b7983 */ /* 0x000ea20000300800 */
[----:B------:R-:W3:Y:S01]  /*3ee90*/  LDL.LU R4, [R1+0x360] ;  /* 0x0003600001047983 */ /* 0x000ee20000300800 */
[----:B------:R-:W3:Y:S02]  /*3eea0*/  LDL.LU R5, [R1+0x364] ;  /* 0x0003640001057983 */ /* 0x000ee40000300800 */
[----:B------:R-:W3:Y:S02]  /*3eeb0*/  LDL.LU R6, [R1+0x368] ;  /* 0x0003680001067983 */ /* 0x000ee40000300800 */
[----:B------:R-:W3:Y:S01]  /*3eec0*/  LDL.LU R7, [R1+0x36c] ;  /* 0x00036c0001077983 */ /* 0x000ee20000300800 */
[----:B------:R0:W-:Y:S01]  /*3eed0*/  STL.64 [R1+0x4de0], R22 ;  /* 0x004de01601007387 */ /* 0x0001e20000100a00 */
[----:B------:R-:W2:Y:S02]  /*3eee0*/  LDL.LU R20, [R1+0x350] ;  /* 0x0003500001147983 */ /* 0x000ea40000300800 */
[----:B------:R-:W2:Y:S01]  /*3eef0*/  LDL.LU R21, [R1+0x354] ;  /* 0x0003540001157983 */ /* 0x000ea20000300800 */
[----:B0-----:R-:W2:Y:S01]  /*3ef00*/  LDL.LU R22, [R1+0x358] ;  /* 0x0003580001167983 */ /* 0x001ea20000300800 */
[----:B------:R-:W2:Y:S02]  /*3ef10*/  LDL.LU R23, [R1+0x35c] ;  /* 0x00035c0001177983 */ /* 0x000ea40000300800 */
[----:B----4-:R-:W-:Y:S02]  /*3ef20*/  STL.64 [R1+0x4da8], R26 ;  /* 0x004da81a01007387 */ /* 0x010fe40000100a00 */
[----:B------:R0:W-:Y:S02]  /*3ef30*/  STL.64 [R1+0x4da0], R24 ;  /* 0x004da01801007387 */ /* 0x0001e40000100a00 */
[----:B0-----:R-:W4:Y:S01]  /*3ef40*/  LDL.LU R24, [R1+0x320] ;  /* 0x0003200001187983 */ /* 0x001f220000300800 */
[----:B------:R-:W4:Y:S02]  /*3ef50*/  LDL.LU R25, [R1+0x324] ;  /* 0x0003240001197983 */ /* 0x000f240000300800 */
[----:B------:R-:W2:Y:S02]  /*3ef60*/  LDL.LU R26, [R1+0x328] ;  /* 0x00032800011a7983 */ /* 0x000ea40000300800 */
[----:B------:R-:W2:Y:S02]  /*3ef70*/  LDL.LU R27, [R1+0x32c] ;  /* 0x00032c00011b7983 */ /* 0x000ea40000300800 */
[----:B------:R-:W-:Y:S01]  /*3ef80*/  IMAD.MOV.U32 R15, RZ, RZ, R3 ;  /* 0x000000ffff0f7224 */ /* 0x000fe200078e0003 */
[----:B--2---:R-:W-:Y:S01]  /*3ef90*/  STL.64 [R1+0x4dc0], R26 ;  /* 0x004dc01a01007387 */ /* 0x004fe20000100a00 */
[----:B----4-:R0:W-:Y:S03]  /*3efa0*/  STL.64 [R1+0x4db8], R24 ;  /* 0x004db81801007387 */ /* 0x0101e60000100a00 */
[----:B0-----:R-:W2:Y:S01]  /*3efb0*/  LDL.LU R24, [R1+0x330] ;  /* 0x0003300001187983 */ /* 0x001ea20000300800 */
[----:B------:R-:W2:Y:S02]  /*3efc0*/  LDL.LU R25, [R1+0x334] ;  /* 0x0003340001197983 */ /* 0x000ea40000300800 */
[----:B------:R-:W4:Y:S02]  /*3efd0*/  LDL.LU R26, [R1+0x338] ;  /* 0x00033800011a7983 */ /* 0x000f240000300800 */
[----:B------:R-:W4:Y:S01]  /*3efe0*/  LDL.LU R27, [R1+0x33c] ;  /* 0x00033c00011b7983 */ /* 0x000f220000300800 */
[C---:B------:R-:W-:Y:S01]  /*3eff0*/  HMMA.16816.F32 R12, R16.reuse, R14, R8 ;  /* 0x0000000e100c723c */ /* 0x040fe20000001808 */
[----:B----4-:R-:W-:Y:S01]  /*3f000*/  STL.64 [R1+0x4dd8], R26 ;  /* 0x004dd81a01007387 */ /* 0x010fe20000100a00 */
[----:B--2---:R0:W-:Y:S03]  /*3f010*/  STL.64 [R1+0x4dd0], R24 ;  /* 0x004dd01801007387 */ /* 0x0041e60000100a00 */
[----:B0-----:R-:W2:Y:S01]  /*3f020*/  LDL.LU R24, [R1+0x340] ;  /* 0x0003400001187983 */ /* 0x001ea20000300800 */
[----:B------:R-:W2:Y:S02]  /*3f030*/  LDL.LU R25, [R1+0x344] ;  /* 0x0003440001197983 */ /* 0x000ea40000300800 */
[----:B------:R-:W2:Y:S02]  /*3f040*/  LDL.LU R26, [R1+0x348] ;  /* 0x00034800011a7983 */ /* 0x000ea40000300800 */
[----:B------:R-:W2:Y:S01]  /*3f050*/  LDL.LU R27, [R1+0x34c] ;  /* 0x00034c00011b7983 */ /* 0x000ea20000300800 */
[----:B------:R-:W4:Y:S01]  /*3f060*/  LDL.LU.64 R10, [R1+0x4e38] ;  /* 0x004e3800010a7983 */ /* 0x000f220000300a00 */
[----:B------:R-:W4:Y:S11]  /*3f070*/  LDL.LU.64 R8, [R1+0x4e30] ;  /* 0x004e300001087983 */ /* 0x000f360000300a00 */
[----:B------:R-:W-:Y:S02]  /*3f080*/  STL.64 [R1+0xa60], R12 ;  /* 0x000a600c01007387 */ /* 0x000fe40000100a00 */
[----:B------:R0:W-:Y:S02]  /*3f090*/  STL.64 [R1+0xa68], R14 ;  /* 0x000a680e01007387 */ /* 0x0001e40000100a00 */
        /* <DEDUP_REMOVED lines=15> */
[C---:B----4-:R-:W-:Y:S11]  /*3f190*/  HMMA.16816.F32 R8, R16.reuse, R14, R8 ;  /* 0x0000000e1008723c */ /* 0x050ff60000001808 */
[----:B------:R-:W-:Y:S11]  /*3f1a0*/  @!UPT UIADD3 URZ, URZ, URZ, URZ ;  /* 0x0000003f3f3ff290 */ /* 0x000ff6000fffe03f */
[----:B------:R-:W-:Y:S01]  /*3f1b0*/  @!UPT UIADD3 URZ, URZ, URZ, URZ ;  /* 0x0000003f3f3ff290 */ /* 0x000fe2000fffe03f */
[----:B------:R-:W-:Y:S01]  /*3f1c0*/  STL.64 [R1+0xa30], R8 ;  /* 0x000a300801007387 */ /* 0x000fe20000100a00 */
[----:B------:R0:W-:Y:S03]  /*3f1d0*/  STL.64 [R1+0xa38], R10 ;  /* 0x000a380a01007387 */ /* 0x0001e60000100a00 */
[----:B0-----:R-:W3:Y:S01]  /*3f1e0*/  LDL.LU.64 R10, [R1+0x4df0] ;  /* 0x004df000010a7983 */ /* 0x001ee20000300a00 */
[----:B------:R0:W-:Y:S02]  /*3f1f0*/  STL.64 [R1+0x4d08], R14 ;  /* 0x004d080e01007387 */ /* 0x0001e40000100a00 */
[----:B------:R-:W4:Y:S02]  /*3f200*/  LDL.LU R12, [R1+0x2c0] ;  /* 0x0002c000010c7983 */ /* 0x000f240000300800 */
[----:B------:R-:W4:Y:S01]  /*3f210*/  LDL.LU R13, [R1+0x2c4] ;  /* 0x0002c400010d7983 */ /* 0x000f220000300800 */
[----:B0-----:R-:W4:Y:S01]  /*3f220*/  LDL.LU R14, [R1+0x2c8] ;  /* 0x0002c800010e7983 */ /* 0x001f220000300800 */
[----:B------:R-:W4:Y:S01]  /*3f230*/  LDL.LU R15, [R1+0x2cc] ;  /* 0x0002cc00010f7983 */ /* 0x000f220000300800 */
[C---:B---3--:R-:W-:Y:S11]  /*3f240*/  HMMA.16816.F32 R4, R16.reuse, R10, R4 ;  /* 0x0000000a1004723c */ /* 0x048ff60000001804 */
[----:B------:R-:W-:Y:S11]  /*3f250*/  @!UPT UIADD3 URZ, URZ, URZ, URZ ;  /* 0x0000003f3f3ff290 */ /* 0x000ff6000fffe03f */
[----:B------:R-:W-:Y:S01]  /*3f260*/  @!UPT UIADD3 URZ, URZ, URZ, URZ ;  /* 0x0000003f3f3ff290 */ /* 0x000fe2000fffe03f */
[----:B------:R-:W-:Y:S01]  /*3f270*/  STL.64 [R1+0xa20], R4 ;  /* 0x000a200401007387 */ /* 0x000fe20000100a00 */
[----:B------:R0:W-:Y:S03]  /*3f280*/  STL.64 [R1+0xa28], R6 ;  /* 0x000a280601007387 */ /* 0x0001e60000100a00 */
[----:B0-----:R-:W3:Y:S01]  /*3f290*/  LDL.LU.64 R6, [R1+0x4de8] ;  /* 0x004de80001067983 */ /* 0x001ee20000300a00 */
[----:B------:R-:W-:Y:S01]  /*3f2a0*/  STL.64 [R1+0x4cf0], R10 ;  /* 0x004cf00a01007387 */ /* 0x000fe20000100a00 */
        /* <DEDUP_REMOVED lines=58> */
[----:B0-----:R-:W2:Y:S01]  /*3f650*/  LDL.LU.64 R22, [R1+0x4d40] ;  /* 0x004d400001167983 */ /* 0x001ea20000300a00 */
[----:B------:R-:W2:Y:S02]  /*3f660*/  LDL.LU.64 R20, [R1+0x4d38] ;  /* 0x004d380001147983 */ /* 0x000ea40000300a00 */
[----:B------:R-:W-:Y:S02]  /*3f670*/  IMAD.MOV.U32 R10, RZ, RZ, R2 ;  /* 0x000000ffff0a7224 */ /* 0x000fe400078e0002 */
[----:B------:R-:W-:Y:S01]  /*3f680*/  IMAD.MOV.U32 R11, RZ, RZ, R0 ;  /* 0x000000ffff0b7224 */ /* 0x000fe200078e0000 */
[C---:B--2---:R-:W-:Y:S01]  /*3f690*/  HMMA.16816.F32 R24, R16.reuse, R26, R20 ;  /* 0x0000001a1018723c */ /* 0x044fe20000001814 */
[----:B------:R-:W4:Y:S11]  /*3f6a0*/  LDL.LU.64 R22, [R1+0x4d30] ;  /* 0x004d300001167983 */ /* 0x000f360000300a00 */
[----:B------:R-:W-:Y:S11]  /*3f6b0*/  @!UPT UIADD3 URZ, URZ, URZ, URZ ;  /* 0x0000003f3f3ff290 */ /* 0x000ff6000fffe03f */
[----:B------:R-:W-:Y:S01]  /*3f6c0*/  STL.64 [R1+0x990], R24 ;  /* 0x0009901801007387 */ /* 0x000fe20000100a00 */
[----:B------:R-:W-:Y:S02]  /*3f6d0*/  STL.64 [R1+0x998], R26 ;  /* 0x0009981a01007387 */ /* 0x000fe40000100a00 */
[----:B------:R-:W0:Y:S01]  /*3f6e0*/  LDSM.16.MT88.4 R24, [R28+0x4280] ;  /* 0x004280001c18783b */ /* 0x000e220000004200 */
[C---:B---3--:R-:W-:Y:S01]  /*3f6f0*/  HMMA.16816.F32 R8, R16.reuse, R10, R4 ;  /* 0x0000000a1008723c */ /* 0x048fe20000001804 */
[----:B0-----:R-:W-:Y:S02]  /*3f700*/  STL [R1+0x4c10], R24 ;  /* 0x004c101801007387 */ /* 0x001fe40000100800 */
[----:B------:R0:W-:Y:S02]  /*3f710*/  STL [R1+0x4c0c], R25 ;  /* 0x004c0c1901007387 */ /* 0x0001e40000100800 */
[----:B------:R-:W-:Y:S02]  /*3f720*/  STL [R1+0x4c08], R26 ;  /* 0x004c081a01007387 */ /* 0x000fe40000100800 */
[----:B------:R-:W-:Y:S11]  /*3f730*/  STL [R1+0x4c04], R27 ;  /* 0x004c041b01007387 */ /* 0x000ff60000100800 */
[----:B------:R-:W-:Y:S05]  /*3f740*/  @!UPT UIADD3 URZ, URZ, URZ, URZ ;  /* 0x0000003f3f3ff290 */ /* 0x000fea000fffe03f */
[----:B------:R-:W-:Y:S01]  /*3f750*/  STL.64 [R1+0x980], R8 ;  /* 0x0009800801007387 */ /* 0x000fe20000100a00 */
[----:B------:R-:W-:Y:S01]  /*3f760*/  STL.64 [R1+0x988], R10 ;  /* 0x0009880a01007387 */ /* 0x000fe20000100a00 */
[----:B----4-:R-:W-:Y:S01]  /*3f770*/  HMMA.16816.F32 R4, R16, R22, R12 ;  /* 0x000000161004723c */ /* 0x010fe2000000180c */
[----:B0-----:R-:W-:Y:S02]  /*3f780*/  IMAD.MOV.U32 R25, RZ, RZ, R22 ;  /* 0x000000ffff197224 */ /* 0x001fe400078e0016 */
[----:B------:R-:W-:Y:S11]  /*3f790*/  IMAD.MOV.U32 R24, RZ, RZ, R23 ;  /* 0x000000ffff187224 */ /* 0x000ff600078e0017 */
[----:B------:R-:W-:Y:S09]  /*3f7a0*/  @!UPT UIADD3 URZ, URZ, URZ, URZ ;  /* 0x0000003f3f3ff290 */ /* 0x000ff2000fffe03f */
[----:B------:R0:W-:Y:S01]  /*3f7b0*/  STL.64 [R1+0x970], R4 ;  /* 0x0009700401007387 */ /* 0x0001e20000100a00 */
[----:B------:R1:W-:Y:S02]  /*3f7c0*/  STL.64 [R1+0x978], R6 ;  /* 0x0009780601007387 */ /* 0x0003e40000100a00 */
[----:B------:R-:W2:Y:S02]  /*3f7d0*/  LDL.LU.64 R22, [R1+0x4d28] ;  /* 0x004d280001167983 */ /* 0x000ea40000300a00 */
[----:B------:R-:W2:Y:S01]  /*3f7e0*/  LDL.LU.64 R20, [R1+0x4d20] ;  /* 0x004d200001147983 */ /* 0x000ea20000300a00 */
[----:B0-----:R-:W2:Y:S01]  /*3f7f0*/  LDL.LU R4, [R1+0x2b0] ;  /* 0x0002b00001047983 */ /* 0x001ea20000300800 */
[----:B------:R-:W2:Y:S02]  /*3f800*/  LDL.LU R5, [R1+0x2b4] ;  /* 0x0002b40001057983 */ /* 0x000ea40000300800 */
[----:B-1----:R-:W2:Y:S02]  /*3f810*/  LDL.LU R6, [R1+0x2b8] ;  /* 0x0002b80001067983 */ /* 0x002ea40000300800 */
[----:B------:R-:W2:Y:S01]  /*3f820*/  LDL.LU R7, [R1+0x2bc] ;  /* 0x0002bc0001077983 */ /* 0x000ea20000300800 */
[----:B------:R-:W-:Y:S01]  /*3f830*/  STL.64 [R1+0x4d10], R24 ;  /* 0x004d101801007387 */ /* 0x000fe20000100a00 */
[----:B------:R-:W2:Y:S02]  /*3f840*/  LDL.64 R26, [R1+0x28] ;  /* 0x00002800011a7983 */ /* 0x000ea40000100a00 */
[----:B------:R-:W3:Y:S02]  /*3f850*/  LDL.LU R8, [R1+0x290] ;  /* 0x0002900001087983 */ /* 0x000ee40000300800 */
[----:B------:R-:W3:Y:S01]  /*3f860*/  LDL.LU R9, [R1+0x294] ;  /* 0x0002940001097983 */ /* 0x000ee20000300800 */
[----:B------:R-:W4:Y:S01]  /*3f870*/  LDL.LU R10, [R1+0x298] ;  /* 0x00029800010a7983 */ /* 0x000f220000300800 */
[----:B------:R-:W4:Y:S02]  /*3f880*/  LDL.LU R11, [R1+0x29c] ;  /* 0x00029c00010b7983 */ /* 0x000f240000300800 */
[----:B------:R-:W2:Y:S02]  /*3f890*/  LDL.LU R12, [R1+0x2a0] ;  /* 0x0002a000010c7983 */ /* 0x000ea40000300800 */
[----:B------:R-:W2:Y:S01]  /*3f8a0*/  LDL.LU R13, [R1+0x2a4] ;  /* 0x0002a400010d7983 */ /* 0x000ea20000300800 */
[----:B------:R-:W2:Y:S01]  /*3f8b0*/  LDL.LU R14, [R1+0x2a8] ;  /* 0x0002a800010e7983 */ /* 0x000ea20000300800 */
[----:B------:R-:W2:Y:S03]  /*3f8c0*/  LDL.LU R15, [R1+0x2ac] ;  /* 0x0002ac00010f7983 */ /* 0x000ea60000300800 */
[----:B----4-:R0:W-:Y:S01]  /*3f8d0*/  STL.64 [R1+0x4d00], R10 ;  /* 0x004d000a01007387 */ /* 0x0101e20000100a00 */
[----:B---3--:R-:W-:Y:S02]  /*3f8e0*/  STL.64 [R1+0x4cf8], R8 ;  /* 0x004cf80801007387 */ /* 0x008fe40000100a00 */
[----:B------:R-:W3:Y:S01]  /*3f8f0*/  LDL.64 R18, [R1+0x38] ;  /* 0x0000380001127983 */ /* 0x000ee20000100a00 */
[----:B0-----:R-:W4:Y:S04]  /*3f900*/  LDL.64 R10, [R1+0x18] ;  /* 0x00001800010a7983 */ /* 0x001f280000100a00 */
[----:B---3--:R0:W-:Y:S01]  /*3f910*/  STL.64 [R1+0x4cb8], R18 ;  /* 0x004cb81201007387 */ /* 0x0081e20000100a00 */
[----:B------:R-:W3:Y:S02]  /*3f920*/  LDL.LU R16, [R1+0x260] ;  /* 0x0002600001107983 */ /* 0x000ee40000300800 */
[----:B------:R-:W3:Y:S01]  /*3f930*/  LDL.LU R17, [R1+0x264] ;  /* 0x0002640001117983 */ /* 0x000ee20000300800 */
[----:B0-----:R-:W2:Y:S01]  /*3f940*/  LDL.LU R18, [R1+0x268] ;  /* 0x0002680001127983 */ /* 0x001ea20000300800 */
[----:B------:R-:W2:Y:S03]  /*3f950*/  LDL.LU R19, [R1+0x26c] ;  /* 0x00026c0001137983 */ /* 0x000ea60000300800 */
[----:B--2---:R-:W-:Y:S01]  /*3f960*/  STL.64 [R1+0x4cc8], R18 ;  /* 0x004cc81201007387 */ /* 0x004fe20000100a00 */
[----:B---3--:R0:W-:Y:S03]  /*3f970*/  STL.64 [R1+0x4cc0], R16 ;  /* 0x004cc01001007387 */ /* 0x0081e60000100a00 */
[----:B0-----:R-:W2:Y:S01]  /*3f980*/  LDL.LU R16, [R1+0x270] ;  /* 0x0002700001107983 */ /* 0x001ea20000300800 */
[----:B------:R-:W2:Y:S02]  /*3f990*/  LDL.LU R17, [R1+0x274] ;  /* 0x0002740001117983 */ /* 0x000ea40000300800 */
[----:B------:R-:W3:Y:S02]  /*3f9a0*/  LDL.LU R18, [R1+0x278] ;  /* 0x0002780001127983 */ /* 0x000ee40000300800 */
[----:B------:R-:W3:Y:S01]  /*3f9b0*/  LDL.LU R19, [R1+0x27c] ;  /* 0x00027c0001137983 */ /* 0x000ee20000300800 */
[C---:B------:R-:W-:Y:S08]  /*3f9c0*/  HMMA.16816.F32 R4, R20.reuse, R26, R4 ;  /* 0x0000001a1404723c */ /* 0x040ff00000001804 */
[C---:B----4-:R-:W-:Y:S01]  /*3f9d0*/  HMMA.16816.F32 R12, R20.reuse, R10, R12 ;  /* 0x0000000a140c723c */ /* 0x050fe2000000180c */
[----:B---3--:R-:W-:Y:S01]  /*3f9e0*/  STL.64 [R1+0x4cd8], R18 ;  /* 0x004cd81201007387 */ /* 0x008fe20000100a00 */
[----:B--2---:R0:W-:Y:S03]  /*3f9f0*/  STL.64 [R1+0x4cd0], R16 ;  /* 0x004cd01001007387 */ /* 0x0041e60000100a00 */
[----:B0-----:R-:W2:Y:S01]  /*3fa00*/  LDL.LU R16, [R1+0x280] ;  /* 0x0002800001107983 */ /* 0x001ea20000300800 */
[----:B------:R-:W2:Y:S02]  /*3fa10*/  LDL.LU R17, [R1+0x284] ;  /* 0x0002840001117983 */ /* 0x000ea40000300800 */
[----:B------:R-:W3:Y:S02]  /*3fa20*/  LDL.LU R18, [R1+0x288] ;  /* 0x0002880001127983 */ /* 0x000ee40000300800 */
[----:B------:R-:W3:Y:S02]  /*3fa30*/  LDL.LU R19, [R1+0x28c] ;  /* 0x00028c0001137983 */ /* 0x000ee40000300800 */
[----:B------:R-:W-:Y:S01]  /*3fa40*/  IMAD.MOV.U32 R3, RZ, RZ, R27 ;  /* 0x000000ffff037224 */ /* 0x000fe200078e001b */
[----:B---3--:R0:W-:Y:S01]  /*3fa50*/  STL.64 [R1+0x4ce8], R18 ;  /* 0x004ce81201007387 */ /* 0x0081e20000100a00 */
[----:B--2---:R-:W-:Y:S03]  /*3fa60*/  STL.64 [R1+0x4ce0], R16 ;  /* 0x004ce01001007387 */ /* 0x004fe60000100a00 */
[----:B0-----:R-:W2:Y:S01]  /*3fa70*/  LDL.64 R18, [R1+0x8] ;  /* 0x0000080001127983 */ /* 0x001ea20000100a00 */
[----:B------:R0:W-:Y:S02]  /*3fa80*/  STL.64 [R1+0x960], R4 ;  /* 0x0009600401007387 */ /* 0x0001e40000100a00 */
[----:B------:R1:W-:Y:S02]  /*3fa90*/  STL.64 [R1+0x968], R6 ;  /* 0x0009680601007387 */ /* 0x0003e40000100a00 */
[----:B0-----:R-:W-:Y:S01]  /*3faa0*/  IMAD.MOV.U32 R4, RZ, RZ, R26 ;  /* 0x000000ffff047224 */ /* 0x001fe200078e001a */
[----:B-1----:R-:W3:Y:S01]  /*3fab0*/  LDL.LU.64 R6, [R1+0x4d18] ;  /* 0x004d180001067983 */ /* 0x002ee20000300a00 */
[----:B------:R-:W4:Y:S02]  /*3fac0*/  LDL.LU.64 R24, [R1+0x4d10] ;  /* 0x004d100001187983 */ /* 0x000f240000300a00 */
[----:B------:R-:W2:Y:S02]  /*3fad0*/  LDL.64 R26, [R1+0x158] ;  /* 0x00015800011a7983 */ /* 0x000ea40000100a00 */
[----:B------:R0:W-:Y:S02]  /*3fae0*/  STL [R1+0x4c18], R3 ;  /* 0x004c180301007387 */ /* 0x0001e40000100800 */
[----:B------:R-:W-:Y:S01]  /*3faf0*/  IMAD.MOV.U32 R5, RZ, RZ, R11 ;  /* 0x000000ffff057224 */ /* 0x000fe200078e000b */
[----:B0-----:R-:W2:Y:S01]  /*3fb00*/  LDL R3, [R1+0x1730] ;  /* 0x0017300001037983 */ /* 0x001ea20000100800 */
[----:B------:R-:W-:Y:S02]  /*3fb10*/  STL [R1+0x4c14], R4 ;  /* 0x004c140401007387 */ /* 0x000fe40000100800 */
[----:B------:R0:W-:Y:S02]  /*3fb20*/  STL.64 [R1+0x950], R12 ;  /* 0x0009500c01007387 */ /* 0x0001e40000100a00 */
[----:B------:R1:W-:Y:S02]  /*3fb30*/  STL.64 [R1+0x958], R14 ;  /* 0x0009580e01007387 */ /* 0x0003e40000100a00 */
[----:B0-----:R-:W-:Y:S01]  /*3fb40*/  IMAD.MOV.U32 R12, RZ, RZ, R10 ;  /* 0x000000ffff0c7224 */ /* 0x001fe200078e000a */
[----:B-1----:R-:W2:Y:S01]  /*3fb50*/  LDL.LU.64 R14, [R1+0x4d08] ;  /* 0x004d0800010e7983 */ /* 0x002ea20000300a00 */
        /* <DEDUP_REMOVED lines=12> */
[----:B------:R-:W2:Y:S02]  /*3fc20*/  LDL.LU.64 R18, [R1+0x4ce8] ;  /* 0x004ce80001127983 */ /* 0x000ea40000300a00 */
        /* <DEDUP_REMOVED lines=8> */
[----:B------:R0:W-:Y:S02]  /*3fcb0*/  STL.64 [R1+0x4bb8], R14 ;  /* 0x004bb80e01007387 */ /* 0x0001e40000100a00 */
[----:B------:R-:W3:Y:S01]  /*3fcc0*/  LDL.LU R12, [R1+0x590] ;  /* 0x00059000010c7983 */ /* 0x000ee20000300800 */
[----:B------:R-:W3:Y:S04]  /*3fcd0*/  LDL.LU R13, [R1+0x594] ;  /* 0x00059400010d7983 */ /* 0x000ee80000300800 */
        /* <DEDUP_REMOVED lines=8> */
[----:B------:R-:W3:Y:S02]  /*3fd60*/  LDL.LU.64 R16, [R1+0x4cc0] ;  /* 0x004cc00001107983 */ /* 0x000ee40000300a00 */
[----:B------:R-:W-:Y:S02]  /*3fd70*/  STL.64 [R1+0x4bb0], R10 ;  /* 0x004bb00a01007387 */ /* 0x000fe40000100a00 */
[----:B------:R0:W-:Y:S02]  /*3fd80*/  STL.64 [R1+0x4cb0], R8 ;  /* 0x004cb00801007387 */ /* 0x0001e40000100a00 */
[----:B0-----:R-:W2:Y:S01]  /*3fd90*/  LDL.LU R8, [R1+0x250] ;  /* 0x0002500001087983 */ /* 0x001ea20000300800 */
[----:B------:R-:W2:Y:S02]  /*3fda0*/  LDL.LU R9, [R1+0x254] ;  /* 0x0002540001097983 */ /* 0x000ea40000300800 */
[----:B------:R-:W2:Y:S02]  /*3fdb0*/  LDL.LU R10, [R1+0x258] ;  /* 0x00025800010a7983 */ /* 0x000ea40000300800 */
[----:B------:R-:W2:Y:S01]  /*3fdc0*/  LDL.LU R11, [R1+0x25c] ;  /* 0x00025c00010b7983 */ /* 0x000ea20000300800 */
[C---:B---3--:R-:W-:Y:S11]  /*3fdd0*/  HMMA.16816.F32 R16, R20.reuse, R6, R16 ;  /* 0x000000061410723c */ /* 0x048ff60000001810 */
[----:B------:R-:W-:Y:S11]  /*3fde0*/  @!UPT UIADD3 URZ, URZ, URZ, URZ ;  /* 0x0000003f3f3ff290 */ /* 0x000ff6000fffe03f */
[----:B------:R-:W-:Y:S01]  /*3fdf0*/  @!UPT UIADD3 URZ, URZ, URZ, URZ ;  /* 0x0000003f3f3ff290 */ /* 0x000fe2000fffe03f */
[----:B------:R-:W-:Y:S01]  /*3fe00*/  STL.64 [R1+0x910], R16 ;  /* 0x0009101001007387 */ /* 0x000fe20000100a00 */
[----:B------:R0:W-:Y:S03]  /*3fe10*/  STL.64 [R1+0x918], R18 ;  /* 0x0009181201007387 */ /* 0x0001e60000100a00 */
[----:B0-----:R-:W2:Y:S01]  /*3fe20*/  LDL.LU.64 R18, [R1+0x4cb8] ;  /* 0x004cb80001127983 */ /* 0x001ea20000300a00 */
[----:B------:R2:W-:Y:S02]  /*3fe30*/  STL.64 [R1+0x4ba8], R6 ;  /* 0x004ba80601007387 */ /* 0x0005e40000100a00 */
[----:B--2---:R-:W-:Y:S01]  /*3fe40*/  HMMA.16816.F32 R4, R20, R18, R8 ;  /* 0x000000121404723c */ /* 0x004fe20000001808 */
[----:B------:R-:W-:Y:S02]  /*3fe50*/  IMAD.MOV.U32 R2, RZ, RZ, R18 ;  /* 0x000000ffff027224 */ /* 0x000fe400078e0012 */
[----:B------:R-:W-:-:S02]  /*3fe60*/  IMAD.MOV.U32 R0, RZ, RZ, R19 ;  /* 0x000000ffff007224 */ /* 0x000fc400078e0013 */
[----:B------:R-:W0:Y:S11]  /*3fe70*/  LDSM.16.MT88.4 R16, [R3+0x4300] ;  /* 0x004300000310783b */ /* 0x000e360000004200 */
[----:B------:R-:W-:Y:S07]  /*3fe80*/  @!UPT UIADD3 URZ, URZ, URZ, URZ ;  /* 0x0000003f3f3ff290 */ /* 0x000fee000fffe03f */
[----:B------:R-:W-:Y:S01]  /*3fe90*/  STL.64 [R1+0x900], R4 ;  /* 0x0009000401007387 */ /* 0x000fe20000100a00 */
[----:B------:R-:W-:Y:S03]  /*3fea0*/  STL.64 [R1+0x908], R6 ;  /* 0x0009080601007387 */ /* 0x000fe60000100a00 */
[----:B0-----:R4:W-:Y:S01]  /*3feb0*/  STL.64 [R1+0x4ad8], R18 ;  /* 0x004ad81201007387 */ /* 0x0019e20000100a00 */
[----:B------:R-:W-:Y:S02]  /*3fec0*/  STL.64 [R1+0x4ad0], R16 ;  /* 0x004ad01001007387 */ /* 0x000fe40000100a00 */
[----:B----4-:R-:W-:Y:S02]  /*3fed0*/  IMAD.MOV.U32 R18, RZ, RZ, R25 ;  /* 0x000000ffff127224 */ /* 0x010fe400078e0019 */
[----:B------:R-:W-:-:S05]  /*3fee0*/  IMAD.MOV.U32 R19, RZ, RZ, R24 ;  /* 0x000000ffff137224 */ /* 0x000fca00078e0018 */
[----:B------:R0:W-:Y:S04]  /*3fef0*/  STL.64 [R1+0x4c38], R18 ;  /* 0x004c381201007387 */ /* 0x0001e80000100a00 */
[----:B0-----:R-:W2:Y:S04]  /*3ff00*/  LDL.64 R18, [R1+0xe8] ;  /* 0x0000e80001127983 */ /* 0x001ea80000100a00 */
[----:B--2---:R0:W-:Y:S04]  /*3ff10*/  STL.64 [R1+0x4c50], R18 ;  /* 0x004c501201007387 */ /* 0x0041e80000100a00 */
[----:B0-----:R-:W2:Y:S01]  /*3ff20*/  LDL.64 R18, [R1+0xf8] ;  /* 0x0000f80001127983 */ /* 0x001ea20000100a00 */
[----:B------:R-:W-:Y:S03]  /*3ff30*/  HMMA.16816.F32 R8, R20, R26, R12 ;  /* 0x0000001a1408723c */ /* 0x000fe6000000180c */
[----:B--2---:R0:W-:Y:S04]  /*3ff40*/  STL.64 [R1+0x4c60], R18 ;  /* 0x004c601201007387 */ /* 0x0041e80000100a00 */
[----:B0-----:R-:W2:Y:S01]  /*3ff50*/  LDL.64 R18, [R1+0x108] ;  /* 0x0001080001127983 */ /* 0x001ea20000100a00 */
[----:B------:R-:W-:-:S02]  /*3ff60*/  IMAD.MOV.U32 R7, RZ, RZ, R26 ;  /* 0x000000ffff077224 */ /* 0x000fc400078e001a */
[----:B------:R-:W-:Y:S01]  /*3ff70*/  IMAD.MOV.U32 R6, RZ, RZ, R27 ;  /* 0x000000ffff067224 */ /* 0x000fe200078e001b */
[----:B--2---:R-:W-:Y:S11]  /*3ff80*/  STL.64 [R1+0x4c78], R18 ;  /* 0x004c781201007387 */ /* 0x004ff60000100a00 */
[----:B------:R-:W-:Y:S01]  /*3ff90*/  @!UPT UIADD3 URZ, URZ, URZ, URZ ;  /* 0x0000003f3f3ff290 */ /* 0x000fe2000fffe03f */
[----:B------:R0:W-:Y:S02]  /*3ffa0*/  STL.64 [R1+0x8f0], R8 ;  /* 0x0008f00801007387 */ /* 0x0001e40000100a00 */
[----:B------:R1:W-:Y:S01]  /*3ffb0*/  STL.64 [R1+0x8f8], R10 ;  /* 0x0008f80a01007387 */ /* 0x0003e20000100a00 */
[----:B0-----:R-:W2:Y:S01]  /*3ffc0*/  LDL.LU R8, [R1+0x580] ;  /* 0x0005800001087983 */ /* 0x001ea20000300800 */
[----:B------:R-:W2:Y:S02]  /*3ffd0*/  LDL.LU R9, [R1+0x584] ;  /* 0x0005840001097983 */ /* 0x000ea40000300800 */
[----:B-1----:R-:W2:Y:S02]  /*3ffe0*/  LDL.LU R10, [R1+0x588] ;  /* 0x00058800010a7983 */ /* 0x002ea40000300800 */
[----:B------:R-:W2:Y:S01]  /*3fff0*/  LDL.LU R11, [R1+0x58c] ;  /* 0x00058c00010b7983 */ /* 0x000ea20000300800 */
[----:B------:R-:W3:Y:S01]  /*40000*/  LDL.LU R24, [R1+0x550] ;  /* 0x0005500001187983 */ /* 0x000ee20000300800 */
[----:B------:R-:W3:Y:S02]  /*40010*/  LDL.LU R25, [R1+0x554] ;  /* 0x0005540001197983 */ /* 0x000ee40000300800 */
[----:B------:R-:W4:Y:S02]  /*40020*/  LDL.LU R26, [R1+0x558] ;  /* 0x00055800011a7983 */ /* 0x000f240000300800 */
[----:B------:R-:W4:Y:S01]  /*40030*/  LDL.LU R27, [R1+0x55c] ;  /* 0x00055c00011b7983 */ /* 0x000f220000300800 */
[----:B------:R-:W2:Y:S01]  /*40040*/  LDL.LU R12, [R1+0x570] ;  /* 0x00057000010c7983 */ /* 0x000ea20000300800 */
[----:B------:R-:W2:Y:S02]  /*40050*/  LDL.LU R13, [R1+0x574] ;  /* 0x00057400010d7983 */ /* 0x000ea40000300800 */
[----:B------:R-:W2:Y:S02]  /*40060*/  LDL.LU R14, [R1+0x578] ;  /* 0x00057800010e7983 */ /* 0x000ea40000300800 */
[----:B------:R-:W2:Y:S02]  /*40070*/  LDL.LU R15, [R1+0x57c] ;  /* 0x00057c00010f7983 */ /* 0x000ea40000300800 */
[----:B--2---:R0:W-:Y:S01]  /*40080*/  STL.64 [R1+0x4ca8], R14 ;  /* 0x004ca80e01007387 */ /* 0x0041e20000100a00 */
[----:B------:R-:W-:Y:S03]  /*40090*/  STL.64 [R1+0x4ca0], R12 ;  /* 0x004ca00c01007387 */ /* 0x000fe60000100a00 */
[----:B0-----:R-:W2:Y:S01]  /*400a0*/  LDL.64 R14, [R1+0x148] ;  /* 0x00014800010e7983 */ /* 0x001ea20000100a00 */
[----:B----4-:R0:W-:Y:S02]  /*400b0*/  STL.64 [R1+0x4c88], R26 ;  /* 0x004c881a01007387 */ /* 0x0101e40000100a00 */
[----:B---3--:R-:W-:Y:S01]  /*400c0*/  STL.64 [R1+0x4c80], R24 ;  /* 0x004c801801007387 */ /* 0x008fe20000100a00 */
[----:B0-----:R-:W3:Y:S04]  /*400d0*/  LDL.64 R26, [R1+0x128] ;  /* 0x00012800011a7983 */ /* 0x001ee80000100a00 */
[----:B---3--:R0:W-:Y:S01]  /*400e0*/  STL.64 [R1+0x4c98], R26 ;  /* 0x004c981a01007387 */ /* 0x0081e20000100a00 */
[----:B------:R-:W3:Y:S03]  /*400f0*/  LDL.64 R18, [R1+0x118] ;  /* 0x0001180001127983 */ /* 0x000ee60000100a00 */
[----:B0-----:R-:W4:Y:S04]  /*40100*/  LDL.64 R26, [R1+0x138] ;  /* 0x00013800011a7983 */ /* 0x001f280000100a00 */
[----:B---3--:R0:W-:Y:S01]  /*40110*/  STL.64 [R1+0x4c90], R18 ;  /* 0x004c901201007387 */ /* 0x0081e20000100a00 */
[----:B------:R-:W3:Y:S02]  /*40120*/  LDL.LU R16, [R1+0x560] ;  /* 0x0005600001107983 */ /* 0x000ee40000300800 */
[----:B------:R-:W3:Y:S01]  /*40130*/  LDL.LU R17, [R1+0x564] ;  /* 0x0005640001117983 */ /* 0x000ee20000300800 */
[----:B0-----:R-:W3:Y:S01]  /*40140*/  LDL.LU R18, [R1+0x568] ;  /* 0x0005680001127983 */ /* 0x001ee20000300800 */
[----:B------:R-:W3:Y:S02]  /*40150*/  LDL.LU R19, [R1+0x56c] ;  /* 0x00056c0001137983 */ /* 0x000ee40000300800 */
[----:B------:R0:W-:Y:S02]  /*40160*/  STL.64 [R1+0x4c58], R6 ;  /* 0x004c580601007387 */ /* 0x0001e40000100a00 */
[----:B------:R-:W3:Y:S01]  /*40170*/  LDL.LU R4, [R1+0x530] ;  /* 0x0005300001047983 */ /* 0x000ee20000300800 */
[----:B------:R-:W3:Y:S04]  /*40180*/  LDL.LU R5, [R1+0x534] ;  /* 0x0005340001057983 */ /* 0x000ee80000300800 */
[----:B0-----:R-:W3:Y:S01]  /*40190*/  LDL.LU R6, [R1+0x538] ;  /* 0x0005380001067983 */ /* 0x001ee20000300800 */
[----:B------:R-:W3:Y:S01]  /*401a0*/  LDL.LU R7, [R1+0x53c] ;  /* 0x00053c0001077983 */ /* 0x000ee20000300800 */
[C---:B--2---:R-:W-:Y:S02]  /*401b0*/  HMMA.16816.F32 R8, R20.reuse, R14, R8 ;  /* 0x0000000e1408723c */ /* 0x044fe40000001808 */
[----:B---3--:R-:W-:Y:S01]  /*401c0*/  STL.64 [R1+0x4c70], R6 ;  /* 0x004c700601007387 */ /* 0x008fe20000100a00 */
[----:B------:R0:W-:Y:S03]  /*401d0*/  STL.64 [R1+0x4c68], R4 ;  /* 0x004c680401007387 */ /* 0x0001e60000100a00 */
[----:B0-----:R-:W2:Y:S01]  /*401e0*/  LDL.LU R4, [R1+0x540] ;  /* 0x0005400001047983 */ /* 0x001ea20000300800 */
[----:B------:R-:W2:Y:S02]  /*401f0*/  LDL.LU R5, [R1+0x544] ;  /* 0x0005440001057983 */ /* 0x000ea40000300800 */
[----:B------:R-:W2:Y:S02]  /*40200*/  LDL.LU R6, [R1+0x548] ;  /* 0x0005480001067983 */ /* 0x000ea40000300800 */
[----:B------:R-:W2:Y:S11]  /*40210*/  LDL.LU R7, [R1+0x54c] ;  /* 0x00054c0001077983 */ /* 0x000eb60000300800 */
        /* <DEDUP_REMOVED lines=8> */
[----:B------:R-:W-:Y:S01]  /*402a0*/  STL.64 [R1+0x4c30], R10 ;  /* 0x004c300a01007387 */ /* 0x000fe20000100a00 */
[----:B---3--:R0:W-:Y:S04]  /*402b0*/  STL.64 [R1+0x4c28], R8 ;  /* 0x004c280801007387 */ /* 0x0081e80000100a00 */
[----:B0-----:R-:W3:Y:S01]  /*402c0*/  LDL.LU R8, [R1+0x240] ;  /* 0x0002400001087983 */ /* 0x001ee20000300800 */
[----:B------:R-:W3:Y:S02]  /*402d0*/  LDL.LU R9, [R1+0x244] ;  /* 0x0002440001097983 */ /* 0x000ee40000300800 */
[----:B------:R-:W2:Y:S02]  /*402e0*/  LDL.LU R10, [R1+0x248] ;  /* 0x00024800010a7983 */ /* 0x000ea40000300800 */
[----:B------:R-:W2:Y:S01]  /*402f0*/  LDL.LU R11, [R1+0x24c] ;  /* 0x00024c00010b7983 */ /* 0x000ea20000300800 */
[C---:B----4-:R-:W-:Y:S01]  /*40300*/  HMMA.16816.F32 R12, R20.reuse, R26, R12 ;  /* 0x0000001a140c723c */ /* 0x050fe2000000180c */
[----:B--2---:R-:W-:Y:S01]  /*40310*/  STL.64 [R1+0x4c48], R10 ;  /* 0x004c480a01007387 */ /* 0x004fe20000100a00 */
[----:B---3--:R0:W-:Y:S03]  /*40320*/  STL.64 [R1+0x4c40], R8 ;  /* 0x004c400801007387 */ /* 0x0081e60000100a00 */
[----:B0-----:R-:W2:Y:S01]  /*40330*/  LDL.LU R8, [R1+0x520] ;  /* 0x0005200001087983 */ /* 0x001ea20000300800 */
[----:B------:R-:W2:Y:S02]  /*40340*/  LDL.LU R9, [R1+0x524] ;  /* 0x0005240001097983 */ /* 0x000ea40000300800 */
[----:B------:R-:W2:Y:S02]  /*40350*/  LDL.LU R10, [R1+0x528] ;  /* 0x00052800010a7983 */ /* 0x000ea40000300800 */
[----:B------:R-:W2:Y:S11]  /*40360*/  LDL.LU R11, [R1+0x52c] ;  /* 0x00052c00010b7983 */ /* 0x000eb60000300800 */
[----:B------:R-:W-:Y:S02]  /*40370*/  @!UPT UIADD3 URZ, URZ, URZ, URZ ;  /* 0x0000003f3f3ff290 */ /* 0x000fe4000fffe03f */
[----:B------:R0:W-:Y:S01]  /*40380*/  STL.64 [R1+0x8d0], R12 ;  /* 0x0008d00c01007387 */ /* 0x0001e20000100a00 */
[----:B------:R1:W-:Y:S02]  /*40390*/  STL.64 [R1+0x8d8], R14 ;  /* 0x0008d80e01007387 */ /* 0x0003e40000100a00 */
[----:B0-----:R-:W-:Y:S02]  /*403a0*/  IMAD.MOV.U32 R13, RZ, RZ, R27 ;  /* 0x000000ffff0d7224 */ /* 0x001fe400078e001b */
[----:B-1----:R-:W-:Y:S02]  /*403b0*/  IMAD.MOV.U32 R14, RZ, RZ, R26 ;  /* 0x000000ffff0e7224 */ /* 0x002fe400078e001a */
        /* <DEDUP_REMOVED lines=11> */
[----:B------:R-:W-:Y:S11]  /*40470*/  IMAD.MOV.U32 R28, RZ, RZ, R19 ;  /* 0x000000ffff1c7224 */ /* 0x000ff600078e0013 */
[----:B------:R-:W-:Y:S11]  /*40480*/  @!UPT UIADD3 URZ, URZ, URZ, URZ ;  /* 0x0000003f3f3ff290 */ /* 0x000ff6000fffe03f */
[----:B------:R-:W-:Y:S01]  /*40490*/  STL.64 [R1+0x8b0], R24 ;  /* 0x0008b01801007387 */ /* 0x000fe20000100a00 */
[----:B------:R0:W-:Y:S02]  /*404a0*/  STL.64 [R1+0x8b8], R26 ;  /* 0x0008b81a01007387 */ /* 0x0001e40000100a00 */
[----:B0-----:R-:W-:Y:S02]  /*404b0*/  IMAD.MOV.U32 R27, RZ, RZ, R18 ;  /* 0x000000ffff1b7224 */ /* 0x001fe400078e0012 */
[----:B------:R-:W3:Y:S02]  /*404c0*/  LDL.LU.64 R18, [R1+0x4c78] ;  /* 0x004c780001127983 */ /* 0x000ee40000300a00 */
        /* <DEDUP_REMOVED lines=29> */
[----:B------:R-:W2:Y:S11]  /*406a0*/  LDL.LU R16, [R1+0x230] ;  /* 0x0002300001107983 */ /* 0x000eb60000300800 */
[----:B------:R-:W-:Y:S08]  /*406b0*/  @!UPT UIADD3 URZ, URZ, URZ, URZ ;  /* 0x0000003f3f3ff290 */ /* 0x000ff0000fffe03f */
[----:B------:R-:W-:Y:S01]  /*406c0*/  STL.64 [R1+0x870], R20 ;  /* 0x0008701401007387 */ /* 0x000fe20000100a00 */
[----:B------:R-:W-:Y:S02]  /*406d0*/  STL.64 [R1+0x878], R22 ;  /* 0x0008781601007387 */ /* 0x000fe40000100a00 */
[----:B------:R-:W2:Y:S02]  /*406e0*/  LDL.LU R17, [R1+0x234] ;  /* 0x0002340001117983 */ /* 0x000ea40000300800 */
[----:B------:R-:W2:Y:S01]  /*406f0*/  LDL.LU R18, [R1+0x238] ;  /* 0x0002380001127983 */ /* 0x000ea20000300800 */
[----:B------:R-:W2:Y:S04]  /*40700*/  LDL.LU R19, [R1+0x23c] ;  /* 0x00023c0001137983 */ /* 0x000ea80000300800 */
[----:B------:R-:W0:Y:S04]  /*40710*/  LDSM.16.MT88.4 R20, [R3+0x4380] ;  /* 0x004380000314783b */ /* 0x000e280000004200 */
[----:B--2---:R1:W-:Y:S01]  /*40720*/  STL.64 [R1+0x4ae8], R18 ;  /* 0x004ae81201007387 */ /* 0x0043e20000100a00 */
[----:B------:R-:W-:Y:S02]  /*40730*/  STL.64 [R1+0x4ae0], R16 ;  /* 0x004ae01001007387 */ /* 0x000fe40000100a00 */
[----:B-1----:R-:W-:-:S02]  /*40740*/  IMAD.MOV.U32 R18, RZ, RZ, R5 ;  /* 0x000000ffff127224 */ /* 0x002fc400078e0005 */
[----:B------:R-:W-:Y:S01]  /*40750*/  IMAD.MOV.U32 R19, RZ, RZ, R12 ;  /* 0x000000ffff137224 */ /* 0x000fe200078e000c */
[----:B------:R-:W2:Y:S01]  /*40760*/  LDL.LU R5, [R1+0x4c20] ;  /* 0x004c200001057983 */ /* 0x000ea20000300800 */
[----:B------:R-:W2:Y:S03]  /*40770*/  LDL.LU R12, [R1+0x4c1c] ;  /* 0x004c1c00010c7983 */ /* 0x000ea60000300800 */
[----:B------:R1:W-:Y:S01]  /*40780*/  STL.64 [R1+0x4af8], R18 ;  /* 0x004af81201007387 */ /* 0x0003e20000100a00 */
[----:B------:R-:W2:Y:S02]  /*40790*/  LDL.LU R3, [R1+0x4c18] ;  /* 0x004c180001037983 */ /* 0x000ea40000300800 */
[----:B-1----:R-:W-:Y:S02]  /*407a0*/  IMAD.MOV.U32 R18, RZ, RZ, R4 ;  /* 0x000000ffff127224 */ /* 0x002fe400078e0004 */
[----:B------:R-:W-:Y:S01]  /*407b0*/  IMAD.MOV.U32 R19, RZ, RZ, R24 ;  /* 0x000000ffff137224 */ /* 0x000fe200078e0018 */
[----:B------:R-:W2:Y:S01]  /*407c0*/  LDL.LU R4, [R1+0x4c14] ;  /* 0x004c140001047983 */ /* 0x000ea20000300800 */
[----:B------:R-:W2:Y:S03]  /*407d0*/  LDL.LU R24, [R1+0x4c10] ;  /* 0x004c100001187983 */ /* 0x000ea60000300800 */
[----:B------:R1:W-:Y:S02]  /*407e0*/  STL.64 [R1+0x4b10], R18 ;  /* 0x004b101201007387 */ /* 0x0003e40000100a00 */
[----:B-1----:R-:W-:-:S02]  /*407f0*/  IMAD.MOV.U32 R18, RZ, RZ, R25 ;  /* 0x000000ffff127224 */ /* 0x002fc400078e0019 */
[----:B------:R-:W-:Y:S01]  /*40800*/  IMAD.MOV.U32 R19, RZ, RZ, R26 ;  /* 0x000000ffff137224 */ /* 0x000fe200078e001a */
[----:B------:R-:W2:Y:S01]  /*40810*/  LDL.LU R25, [R1+0x4c0c] ;  /* 0x004c0c0001197983 */ /* 0x000ea20000300800 */
[----:B------:R-:W2:Y:S03]  /*40820*/  LDL.LU R26, [R1+0x4c08] ;  /* 0x004c0800011a7983 */ /* 0x000ea60000300800 */
[----:B------:R-:W-:Y:S01]  /*40830*/  STL.64 [R1+0x4b28], R18 ;  /* 0x004b281201007387 */ /* 0x000fe20000100a00 */
[----:B0-----:R0:W-:Y:S02]  /*40840*/  STL.64 [R1+0x49f0], R22 ;  /* 0x0049f01601007387 */ /* 0x0011e40000100a00 */
[----:B------:R1:W-:Y:S01]  /*40850*/  STL.64 [R1+0x49e8], R20 ;  /* 0x0049e81401007387 */ /* 0x0003e20000100a00 */
[----:B0-----:R-:W2:Y:S01]  /*40860*/  LDL.LU.64 R22, [R1+0xd8] ;  /* 0x0000d80001167983 */ /* 0x001ea20000300a00 */
[----:B------:R-:W-:-:S02]  /*40870*/  IMAD.MOV.U32 R18, RZ, RZ, R27 ;  /* 0x000000ffff127224 */ /* 0x000fc400078e001b */
[----:B------:R-:W-:Y:S01]  /*40880*/  IMAD.MOV.U32 R19, RZ, RZ, R28 ;  /* 0x000000ffff137224 */ /* 0x000fe200078e001c */
[----:B--2---:R0:W-:Y:S01]  /*40890*/  STL.64 [R1+0x4af0], R22 ;  /* 0x004af01601007387 */ /* 0x0041e20000100a00 */
[----:B-1----:R-:W2:Y:S02]  /*408a0*/  LDL.LU R20, [R1+0x430] ;  /* 0x0004300001147983 */ /* 0x002ea40000300800 */
[----:B------:R-:W2:Y:S01]  /*408b0*/  LDL.LU R21, [R1+0x434] ;  /* 0x0004340001157983 */ /* 0x000ea20000300800 */
[----:B0-----:R-:W2:Y:S01]  /*408c0*/  LDL.LU R22, [R1+0x438] ;  /* 0x0004380001167983 */ /* 0x001ea20000300800 */
[----:B------:R-:W2:Y:S02]  /*408d0*/  LDL.LU R23, [R1+0x43c] ;  /* 0x00043c0001177983 */ /* 0x000ea40000300800 */
[----:B------:R-:W3:Y:S02]  /*408e0*/  LDL.LU R27, [R1+0x4c04] ;  /* 0x004c0400011b7983 */ /* 0x000ee40000300800 */
[----:B------:R-:W3:Y:S01]  /*408f0*/  LDL.LU R28, [R1+0x4c00] ;  /* 0x004c0000011c7983 */ /* 0x000ee20000300800 */
        /* <DEDUP_REMOVED lines=129> */
[----:B0-----:R-:W4:Y:S02]  /*41110*/  LDL.LU.64 R6, [R1+0x4ba8] ;  /* 0x004ba80001067983 */ /* 0x001f240000300a00 */
[----:B----4-:R-:W-:Y:S11]  /*41120*/  HMMA.16816.F32 R12, R24, R6, R12 ;  /* 0x00000006180c723c */ /* 0x010ff6000000180c */
[----:B------:R-:W-:Y:S11]  /*41130*/  @!UPT UIADD3 URZ, URZ, URZ, URZ ;  /* 0x0000003f3f3ff290 */ /* 0x000ff6000fffe03f */
[----:B------:R-:W-:Y:S01]  /*41140*/  @!UPT UIADD3 URZ, URZ, URZ, URZ ;  /* 0x0000003f3f3ff290 */ /* 0x000fe2000fffe03f */
[----:B------:R-:W-:Y:S01]  /*41150*/  STL.64 [R1+0x810], R12 ;  /* 0x0008100c01007387 */ /* 0x000fe20000100a00 */
[----:B------:R0:W-:Y:S03]  /*41160*/  STL.64 [R1+0x818], R14 ;  /* 0x0008180e01007387 */ /* 0x0001e60000100a00 */
[----:B0-----:R-:W3:Y:S04]  /*41170*/  LDL.LU.64 R14, [R1+0x8] ;  /* 0x00000800010e7983 */ /* 0x001ee80000300a00 */
[----:B---3--:R0:W-:Y:S01]  /*41180*/  STL.64 [R1+0x4ac0], R14 ;  /* 0x004ac00e01007387 */ /* 0x0081e20000100a00 */
[----:B------:R1:W-:Y:S02]  /*41190*/  STL.64 [R1+0x4aa0], R6 ;  /* 0x004aa00601007387 */ /* 0x0003e40000100a00 */
[----:B------:R-:W3:Y:S02]  /*411a0*/  LDL.LU R4, [R1+0x220] ;  /* 0x0002200001047983 */ /* 0x000ee40000300800 */
[----:B------:R-:W3:Y:S02]  /*411b0*/  LDL.LU R5, [R1+0x224] ;  /* 0x0002240001057983 */ /* 0x000ee40000300800 */
[----:B0-----:R-:W-:-:S02]  /*411c0*/  IMAD.MOV.U32 R14, RZ, RZ, R2 ;  /* 0x000000ffff0e7224 */ /* 0x001fc400078e0002 */
[----:B------:R-:W-:Y:S01]  /*411d0*/  IMAD.MOV.U32 R15, RZ, RZ, R0 ;  /* 0x000000ffff0f7224 */ /* 0x000fe200078e0000 */
[----:B-1----:R-:W3:Y:S01]  /*411e0*/  LDL.LU R6, [R1+0x228] ;  /* 0x0002280001067983 */ /* 0x002ee20000300800 */
[----:B------:R-:W3:Y:S05]  /*411f0*/  LDL.LU R7, [R1+0x22c] ;  /* 0x00022c0001077983 */ /* 0x000eea0000300800 */
[C---:B------:R-:W-:Y:S01]  /*41200*/  HMMA.16816.F32 R12, R24.reuse, R14, R16 ;  /* 0x0000000e180c723c */ /* 0x040fe20000001810 */
[----:B------:R-:W2:Y:S11]  /*41210*/  LDL.LU.64 R18, [R1+0x4ba0] ;  /* 0x004ba00001127983 */ /* 0x000eb60000300a00 */
[----:B------:R-:W-:Y:S11]  /*41220*/  @!UPT UIADD3 URZ, URZ, URZ, URZ ;  /* 0x0000003f3f3ff290 */ /* 0x000ff6000fffe03f */
[----:B------:R-:W-:Y:S01]  /*41230*/  STL.64 [R1+0x800], R12 ;  /* 0x0008000c01007387 */ /* 0x000fe20000100a00 */
[----:B------:R0:W-:Y:S03]  /*41240*/  STL.64 [R1+0x808], R14 ;  /* 0x0008080e01007387 */ /* 0x0001e60000100a00 */
[----:B0-----:R-:W4:Y:S01]  /*41250*/  LDL.LU.64 R14, [R1+0x18] ;  /* 0x00001800010e7983 */ /* 0x001f220000300a00 */
[C---:B--2---:R-:W-:Y:S03]  /*41260*/  HMMA.16816.F32 R16, R24.reuse, R18, R20 ;  /* 0x000000121810723c */ /* 0x044fe60000001814 */
[----:B----4-:R0:W-:Y:S04]  /*41270*/  STL.64 [R1+0x4ac8], R14 ;  /* 0x004ac80e01007387 */ /* 0x0101e80000100a00 */
[----:B0-----:R-:W2:Y:S01]  /*41280*/  LDL.LU.64 R14, [R1+0x28] ;  /* 0x00002800010e7983 */ /* 0x001ea20000300a00 */
[----:B------:R-:W4:Y:S02]  /*41290*/  LDL.LU.64 R22, [R1+0x4b98] ;  /* 0x004b980001167983 */ /* 0x000f240000300a00 */
[----:B------:R-:W4:Y:S11]  /*412a0*/  LDL.LU.64 R20, [R1+0x4b90] ;  /* 0x004b900001147983 */ /* 0x000f360000300a00 */
[----:B------:R-:W-:Y:S02]  /*412b0*/  @!UPT UIADD3 URZ, URZ, URZ, URZ ;  /* 0x0000003f3f3ff290 */ /* 0x000fe4000fffe03f */
        /* <DEDUP_REMOVED lines=46> */
[----:B------:R-:W4:Y:S11]  /*415a0*/  LDL.LU.64 R22, [R1+0x4af0] ;  /* 0x004af00001167983 */ /* 0x000f360000300a00 */
[----:B------:R-:W-:Y:S10]  /*415b0*/  @!UPT UIADD3 URZ, URZ, URZ, URZ ;  /* 0x0000003f3f3ff290 */ /* 0x000ff4000fffe03f */
[----:B------:R-:W-:Y:S01]  /*415c0*/  STL.64 [R1+0x780], R16 ;  /* 0x0007801001007387 */ /* 0x000fe20000100a00 */
[----:B------:R0:W-:Y:S03]  /*415d0*/  STL.64 [R1+0x788], R18 ;  /* 0x0007881201007387 */ /* 0x0001e60000100a00 */
[----:B0-----:R-:W4:Y:S01]  /*415e0*/  LDL.LU.64 R18, [R1+0x4ae8] ;  /* 0x004ae80001127983 */ /* 0x001f220000300a00 */
[----:B------:R-:W4:Y:S02]  /*415f0*/  LDL.LU.64 R16, [R1+0x4ae0] ;  /* 0x004ae00001107983 */ /* 0x000f240000300a00 */
[----:B----4-:R-:W-:Y:S01]  /*41600*/  HMMA.16816.F32 R24, R24, R22, R16 ;  /* 0x000000161818723c */ /* 0x010fe20000001810 */
[----:B------:R-:W3:Y:S01]  /*41610*/  LDL.LU.64 R18, [R1+0x4ad8] ;  /* 0x004ad80001127983 */ /* 0x000ee20000300a00 */
[----:B------:R-:W3:Y:S02]  /*41620*/  LDL.LU.64 R16, [R1+0x4ad0] ;  /* 0x004ad00001107983 */ /* 0x000ee40000300a00 */
[----:B--2---:R-:W-:-:S02]  /*41630*/  IMAD.MOV.U32 R8, RZ, RZ, R14 ;  /* 0x000000ffff087224 */ /* 0x004fc400078e000e */
[----:B------:R-:W-:Y:S11]  /*41640*/  IMAD.MOV.U32 R0, RZ, RZ, R15 ;  /* 0x000000ffff007224 */ /* 0x000ff600078e000f */
[----:B------:R-:W-:Y:S06]  /*41650*/  @!UPT UIADD3 URZ, URZ, URZ, URZ ;  /* 0x0000003f3f3ff290 */ /* 0x000fec000fffe03f */
[----:B------:R0:W-:Y:S01]  /*41660*/  STL.64 [R1+0x770], R24 ;  /* 0x0007701801007387 */ /* 0x0001e20000100a00 */
[----:B------:R1:W-:Y:S03]  /*41670*/  STL.64 [R1+0x778], R26 ;  /* 0x0007781a01007387 */ /* 0x0003e60000100a00 */
[----:B0-----:R-:W2:Y:S01]  /*41680*/  LDL.LU R24, [R1+0x200] ;  /* 0x0002000001187983 */ /* 0x001ea20000300800 */
[----:B------:R-:W2:Y:S02]  /*41690*/  LDL.LU R25, [R1+0x204] ;  /* 0x0002040001197983 */ /* 0x000ea40000300800 */
[----:B-1----:R-:W2:Y:S02]  /*416a0*/  LDL.LU R26, [R1+0x208] ;  /* 0x00020800011a7983 */ /* 0x002ea40000300800 */
[----:B------:R-:W2:Y:S01]  /*416b0*/  LDL.LU R27, [R1+0x20c] ;  /* 0x00020c00011b7983 */ /* 0x000ea20000300800 */
[----:B------:R0:W-:Y:S01]  /*416c0*/  STL.64 [R1+0x4a00], R22 ;  /* 0x004a001601007387 */ /* 0x0001e20000100a00 */
[----:B------:R-:W4:Y:S02]  /*416d0*/  LDL.LU R20, [R1+0x210] ;  /* 0x0002100001147983 */ /* 0x000f240000300800 */
[----:B------:R-:W4:Y:S01]  /*416e0*/  LDL.LU R21, [R1+0x214] ;  /* 0x0002140001157983 */ /* 0x000f220000300800 */
[----:B0-----:R-:W4:Y:S01]  /*416f0*/  LDL.LU R22, [R1+0x218] ;  /* 0x0002180001167983 */ /* 0x001f220000300800 */
[----:B------:R-:W-:Y:S01]  /*41700*/  IMAD.MOV.U32 R23, RZ, RZ, R28 ;  /* 0x000000ffff177224 */ /* 0x000fe200078e001c */
[C---:B---3--:R-:W-:Y:S02]  /*41710*/  HMMA.16816.F32 R4, R16.reuse, R14, R4 ;  /* 0x0000000e1004723c */ /* 0x048fe40000001804 */
[----:B------:R-:W4:Y:S11]  /*41720*/  LDL.LU.64 R14, [R1+0x4ac8] ;  /* 0x004ac800010e7983 */ /* 0x000f360000300a00 */
[----:B------:R-:W-:Y:S10]  /*41730*/  @!UPT UIADD3 URZ, URZ, URZ, URZ ;  /* 0x0000003f3f3ff290 */ /* 0x000ff4000fffe03f */
[----:B------:R0:W-:Y:S01]  /*41740*/  STL.64 [R1+0x760], R4 ;  /* 0x0007600401007387 */ /* 0x0001e20000100a00 */
[----:B------:R1:W-:Y:S02]  /*41750*/  STL [R1+0x768], R6 ;  /* 0x0007680601007387 */ /* 0x0003e40000100800 */
[----:B------:R-:W-:Y:S01]  /*41760*/  IMAD.MOV.U32 R28, RZ, RZ, R7 ;  /* 0x000000ffff1c7224 */ /* 0x000fe200078e0007 */
[----:B0-----:R-:W3:Y:S01]  /*41770*/  LDL.LU R4, [R1+0x1e0] ;  /* 0x0001e00001047983 */ /* 0x001ee20000300800 */
[----:B------:R-:W3:Y:S02]  /*41780*/  LDL.LU R5, [R1+0x1e4] ;  /* 0x0001e40001057983 */ /* 0x000ee40000300800 */
[----:B-1----:R-:W2:Y:S02]  /*41790*/  LDL.LU R6, [R1+0x1e8] ;  /* 0x0001e80001067983 */ /* 0x002ea40000300800 */
[----:B------:R-:W2:Y:S01]  /*417a0*/  LDL.LU R7, [R1+0x1ec] ;  /* 0x0001ec0001077983 */ /* 0x000ea20000300800 */
[----:B----4-:R-:W-:Y:S01]  /*417b0*/  HMMA.16816.F32 R20, R16, R14, R20 ;  /* 0x0000000e1014723c */ /* 0x010fe20000001814 */
[----:B------:R-:W-:Y:S01]  /*417c0*/  IMAD.MOV.U32 R9, RZ, RZ, R15 ;  /* 0x000000ffff097224 */ /* 0x000fe200078e000f */
[----:B--2---:R-:W-:Y:S01]  /*417d0*/  STL.64 [R1+0x4ab0], R6 ;  /* 0x004ab00601007387 */ /* 0x004fe20000100a00 */
[----:B---3--:R0:W-:Y:S03]  /*417e0*/  STL.64 [R1+0x4aa8], R4 ;  /* 0x004aa80401007387 */ /* 0x0081e60000100a00 */
[----:B0-----:R-:W2:Y:S01]  /*417f0*/  LDL.LU R4, [R1+0x1f0] ;  /* 0x0001f00001047983 */ /* 0x001ea20000300800 */
[----:B------:R-:W2:Y:S02]  /*41800*/  LDL.LU R5, [R1+0x1f4] ;  /* 0x0001f40001057983 */ /* 0x000ea40000300800 */
[----:B------:R-:W2:Y:S02]  /*41810*/  LDL.LU R6, [R1+0x1f8] ;  /* 0x0001f80001067983 */ /* 0x000ea40000300800 */
[----:B------:R-:W2:Y:S01]  /*41820*/  LDL.LU R7, [R1+0x1fc] ;  /* 0x0001fc0001077983 */ /* 0x000ea20000300800 */
[----:B------:R-:W-:Y:S01]  /*41830*/  STL [R1+0x4a48], R8 ;  /* 0x004a480801007387 */ /* 0x000fe20000100800 */
[----:B------:R-:W-:Y:S10]  /*41840*/  STL [R1+0x3980], R28 ;  /* 0x0039801c01007387 */ /* 0x000ff40000100800 */
[----:B------:R0:W-:Y:S02]  /*41850*/  STL.64 [R1+0x750], R20 ;  /* 0x0007501401007387 */ /* 0x0001e40000100a00 */
[----:B------:R-:W-:Y:S02]  /*41860*/  STL.64 [R1+0x758], R22 ;  /* 0x0007581601007387 */ /* 0x000fe40000100a00 */
[----:B0-----:R-:W-:-:S02]  /*41870*/  IMAD.MOV.U32 R20, RZ, RZ, R14 ;  /* 0x000000ffff147224 */ /* 0x001fc400078e000e */
[----:B------:R-:W3:Y:S02]  /*41880*/  LDL.LU.64 R14, [R1+0x4ac0] ;  /* 0x004ac000010e7983 */ /* 0x000ee40000300a00 */
[----:B---3--:R-:W-:Y:S01]  /*41890*/  HMMA.16816.F32 R24, R16, R14, R24 ;  /* 0x0000000e1018723c */ /* 0x008fe20000001818 */
[----:B------:R-:W-:Y:S02]  /*418a0*/  IMAD.MOV.U32 R21, RZ, RZ, R15 ;  /* 0x000000ffff157224 */ /* 0x000fe400078e000f */
[----:B------:R-:W-:Y:S02]  /*418b0*/  IMAD.MOV.U32 R8, RZ, RZ, R14 ;  /* 0x000000ffff087224 */ /* 0x000fe400078e000e */
[----:B------:R-:W2:Y:S11]  /*418c0*/  LDL.LU.64 R14, [R1+0x4ab8] ;  /* 0x004ab800010e7983 */ /* 0x000eb60000300a00 */
[----:B------:R-:W-:Y:S07]  /*418d0*/  @!UPT UIADD3 URZ, URZ, URZ, URZ ;  /* 0x0000003f3f3ff290 */ /* 0x000fee000fffe03f */
[----:B------:R-:W-:Y:S01]  /*418e0*/  STL.64 [R1+0x740], R24 ;  /* 0x0007401801007387 */ /* 0x000fe20000100a00 */
[----:B------:R-:W-:Y:S02]  /*418f0*/  STL [R1+0x748], R26 ;  /* 0x0007481a01007387 */ /* 0x000fe40000100800 */
[----:B------:R0:W-:Y:S02]  /*41900*/  STL.64 [R1+0x4a68], R20 ;  /* 0x004a681401007387 */ /* 0x0001e40000100a00 */
[----:B0-----:R-:W3:Y:S01]  /*41910*/  LDL.LU R20, [R1+0x1a0] ;  /* 0x0001a00001147983 */ /* 0x001ee20000300800 */
[----:B------:R-:W3:Y:S02]  /*41920*/  LDL.LU R21, [R1+0x1a4] ;  /* 0x0001a40001157983 */ /* 0x000ee40000300800 */
[----:B------:R-:W4:Y:S02]  /*41930*/  LDL.LU R22, [R1+0x1a8] ;  /* 0x0001a80001167983 */ /* 0x000f240000300800 */
[----:B------:R-:W4:Y:S02]  /*41940*/  LDL.LU R23, [R1+0x1ac] ;  /* 0x0001ac0001177983 */ /* 0x000f240000300800 */
[----:B----4-:R0:W-:Y:S01]  /*41950*/  STL.64 [R1+0x4a78], R22 ;  /* 0x004a781601007387 */ /* 0x0101e20000100a00 */
[----:B---3--:R-:W-:Y:S03]  /*41960*/  STL.64 [R1+0x4a70], R20 ;  /* 0x004a701401007387 */ /* 0x008fe60000100a00 */
[----:B0-----:R-:W3:Y:S01]  /*41970*/  LDL.LU.64 R22, [R1+0x158] ;  /* 0x0001580001167983 */ /* 0x001ee20000300a00 */
[----:B------:R-:W-:-:S03]  /*41980*/  IMAD.MOV.U32 R28, RZ, RZ, R27 ;  /* 0x000000ffff1c7224 */ /* 0x000fc600078e001b */
[----:B---3--:R0:W-:Y:S04]  /*41990*/  STL.64 [R1+0x4a88], R22 ;  /* 0x004a881601007387 */ /* 0x0081e80000100a00 */
[----:B0-----:R-:W3:Y:S01]  /*419a0*/  LDL.LU.64 R22, [R1+0x38] ;  /* 0x0000380001167983 */ /* 0x001ee20000300a00 */
[----:B------:R-:W4:Y:S01]  /*419b0*/  LDL.LU.64 R26, [R1+0x138] ;  /* 0x00013800011a7983 */ /* 0x000f220000300a00 */
[C---:B--2---:R-:W-:Y:S02]  /*419c0*/  HMMA.16816.F32 R4, R16.reuse, R14, R4 ;  /* 0x0000000e1004723c */ /* 0x044fe40000001804 */
[----:B----4-:R0:W-:Y:S01]  /*419d0*/  STL.64 [R1+0x4a80], R26 ;  /* 0x004a801a01007387 */ /* 0x0101e20000100a00 */
[----:B------:R-:W2:Y:S02]  /*419e0*/  LDL.LU R24, [R1+0x1b0] ;  /* 0x0001b00001187983 */ /* 0x000ea40000300800 */
[----:B------:R-:W2:Y:S01]  /*419f0*/  LDL.LU R25, [R1+0x1b4] ;  /* 0x0001b40001197983 */ /* 0x000ea20000300800 */
[----:B0-----:R-:W4:Y:S01]  /*41a00*/  LDL.LU R26, [R1+0x1b8] ;  /* 0x0001b800011a7983 */ /* 0x001f220000300800 */
[----:B------:R-:W4:Y:S03]  /*41a10*/  LDL.LU R27, [R1+0x1bc] ;  /* 0x0001bc00011b7983 */ /* 0x000f260000300800 */
[----:B----4-:R-:W-:Y:S01]  /*41a20*/  STL.64 [R1+0x4a98], R26 ;  /* 0x004a981a01007387 */ /* 0x010fe20000100a00 */
[----:B--2---:R0:W-:Y:S03]  /*41a30*/  STL.64 [R1+0x4a90], R24 ;  /* 0x004a901801007387 */ /* 0x0041e60000100a00 */
[----:B0-----:R-:W3:Y:S01]  /*41a40*/  LDL.LU R24, [R1+0x1c0] ;  /* 0x0001c00001187983 */ /* 0x001ee20000300800 */
[----:B------:R-:W3:Y:S02]  /*41a50*/  LDL.LU R25, [R1+0x1c4] ;  /* 0x0001c40001197983 */ /* 0x000ee40000300800 */
[----:B------:R-:W3:Y:S02]  /*41a60*/  LDL.LU R26, [R1+0x1c8] ;  /* 0x0001c800011a7983 */ /* 0x000ee40000300800 */
[----:B------:R-:W3:Y:S01]  /*41a70*/  LDL.LU R27, [R1+0x1cc] ;  /* 0x0001cc00011b7983 */ /* 0x000ee20000300800 */
[----:B------:R-:W-:Y:S03]  /*41a80*/  STL [R1+0x39e8], R28 ;  /* 0x0039e81c01007387 */ /* 0x000fe60000100800 */
[----:B------:R-:W-:Y:S02]  /*41a90*/  STL.64 [R1+0x730], R4 ;  /* 0x0007300401007387 */ /* 0x000fe40000100a00 */
[----:B------:R0:W-:Y:S02]  /*41aa0*/  STL.64 [R1+0x738], R6 ;  /* 0x0007380601007387 */ /* 0x0001e40000100a00 */
        /* <DEDUP_REMOVED lines=8> */
[----:B------:R-:W-:Y:S02]  /*41b30*/  STL.64 [R1+0x4a18], R10 ;  /* 0x004a180a01007387 */ /* 0x000fe40000100a00 */
[----:B------:R0:W-:Y:S02]  /*41b40*/  STL.64 [R1+0x4a50], R8 ;  /* 0x004a500801007387 */ /* 0x0001e40000100a00 */
[----:B0-----:R-:W2:Y:S01]  /*41b50*/  LDL.LU R8, [R1+0x1d0] ;  /* 0x0001d00001087983 */ /* 0x001ea20000300800 */
[----:B------:R-:W2:Y:S02]  /*41b60*/  LDL.LU R9, [R1+0x1d4] ;  /* 0x0001d40001097983 */ /* 0x000ea40000300800 */
[----:B------:R-:W2:Y:S02]  /*41b70*/  LDL.LU R10, [R1+0x1d8] ;  /* 0x0001d800010a7983 */ /* 0x000ea40000300800 */
[----:B------:R-:W2:Y:S02]  /*41b80*/  LDL.LU R11, [R1+0x1dc] ;  /* 0x0001dc00010b7983 */ /* 0x000ea40000300800 */
[C---:B--2---:R-:W-:Y:S11]  /*41b90*/  HMMA.16816.F32 R8, R16.reuse, R6, R8 ;  /* 0x000000061008723c */ /* 0x044ff60000001808 */
[----:B------:R-:W-:Y:S11]  /*41ba0*/  @!UPT UIADD3 URZ, URZ, URZ, URZ ;  /* 0x0000003f3f3ff290 */ /* 0x000ff6000fffe03f */
[----:B------:R-:W-:Y:S01]  /*41bb0*/  @!UPT UIADD3 URZ, URZ, URZ, URZ ;  /* 0x0000003f3f3ff290 */ /* 0x000fe2000fffe03f */
[----:B------:R0:W-:Y:S01]  /*41bc0*/  STL.64 [R1+0x710], R8 ;  /* 0x0007100801007387 */ /* 0x0001e20000100a00 */
[----:B------:R1:W-:Y:S03]  /*41bd0*/  STL.64 [R1+0x718], R10 ;  /* 0x0007180a01007387 */ /* 0x0003e60000100a00 */
[----:B0-----:R-:W2:Y:S01]  /*41be0*/  LDL.LU R8, [R1+0x180] ;  /* 0x0001800001087983 */ /* 0x001ea20000300800 */
[----:B------:R-:W2:Y:S02]  /*41bf0*/  LDL.LU R9, [R1+0x184] ;  /* 0x0001840001097983 */ /* 0x000ea40000300800 */
[----:B-1----:R-:W4:Y:S02]  /*41c00*/  LDL.LU R10, [R1+0x188] ;  /* 0x00018800010a7983 */ /* 0x002f240000300800 */
[----:B------:R-:W4:Y:S01]  /*41c10*/  LDL.LU R11, [R1+0x18c] ;  /* 0x00018c00010b7983 */ /* 0x000f220000300800 */
[----:B---3--:R-:W-:Y:S01]  /*41c20*/  HMMA.16816.F32 R24, R16, R22, R24 ;  /* 0x000000161018723c */ /* 0x008fe20000001818 */
[----:B------:R-:W-:-:S02]  /*41c30*/  IMAD.MOV.U32 R29, RZ, RZ, R22 ;  /* 0x000000ffff1d7224 */ /* 0x000fc400078e0016 */
[----:B------:R-:W-:Y:S01]  /*41c40*/  IMAD.MOV.U32 R13, RZ, RZ, R23 ;  /* 0x000000ffff0d7224 */ /* 0x000fe200078e0017 */
[----:B----4-:R-:W-:Y:S01]  /*41c50*/  STL.64 [R1+0x4a60], R10 ;  /* 0x004a600a01007387 */ /* 0x010fe20000100a00 */
[----:B--2---:R0:W-:Y:S03]  /*41c60*/  STL.64 [R1+0x4a58], R8 ;  /* 0x004a580801007387 */ /* 0x0041e60000100a00 */
[----:B0-----:R-:W2:Y:S01]  /*41c70*/  LDL.LU R8, [R1+0x190] ;  /* 0x0001900001087983 */ /* 0x001ea20000300800 */
[----:B------:R-:W2:Y:S02]  /*41c80*/  LDL.LU R9, [R1+0x194] ;  /* 0x0001940001097983 */ /* 0x000ea40000300800 */
[----:B------:R-:W2:Y:S02]  /*41c90*/  LDL.LU R10, [R1+0x198] ;  /* 0x00019800010a7983 */ /* 0x000ea40000300800 */
[----:B------:R-:W2:Y:S10]  /*41ca0*/  LDL.LU R11, [R1+0x19c] ;  /* 0x00019c00010b7983 */ /* 0x000eb40000300800 */
[----:B------:R-:W-:Y:S01]  /*41cb0*/  STL.64 [R1+0x700], R24 ;  /* 0x0007001801007387 */ /* 0x000fe20000100a00 */
[----:B------:R0:W-:Y:S03]  /*41cc0*/  STL.64 [R1+0x708], R26 ;  /* 0x0007081a01007387 */ /* 0x0001e60000100a00 */
[----:B0-----:R-:W3:Y:S01]  /*41cd0*/  LDL.LU.64 R26, [R1+0x4a98] ;  /* 0x004a9800011a7983 */ /* 0x001ee20000300a00 */
[----:B------:R-:W3:Y:S02]  /*41ce0*/  LDL.LU.64 R24, [R1+0x4a90] ;  /* 0x004a900001187983 */ /* 0x000ee40000300a00 */
[----:B------:R-:W3:Y:S02]  /*41cf0*/  LDL.LU.64 R22, [R1+0x4a88] ;  /* 0x004a880001167983 */ /* 0x000ee40000300a00 */
[----:B------:R0:W-:Y:S01]  /*41d00*/  STL.64 [R1+0x4a10], R14 ;  /* 0x004a100e01007387 */ /* 0x0001e20000100a00 */
[----:B------:R-:W-:Y:S04]  /*41d10*/  STL [R1+0x4a08], R13 ;  /* 0x004a080d01007387 */ /* 0x000fe80000100800 */
[----:B0-----:R-:W4:Y:S01]  /*41d20*/  LDL.LU.64 R14, [R1+0x148] ;  /* 0x00014800010e7983 */ /* 0x001f220000300a00 */
        /* <DEDUP_REMOVED lines=8> */
[----:B------:R-:W3:Y:S02]  /*41db0*/  LDL.LU.64 R20, [R1+0x4a70] ;  /* 0x004a700001147983 */ /* 0x000ee40000300a00 */
[----:B------:R0:W-:Y:S01]  /*41dc0*/  STL [R1+0x4950], R4 ;  /* 0x0049500401007387 */ /* 0x0001e20000100800 */
[----:B------:R1:W-:Y:S01]  /*41dd0*/  STL [R1+0x494c], R5 ;  /* 0x00494c0501007387 */ /* 0x0003e20000100800 */
[----:B----4-:R-:W-:-:S02]  /*41de0*/  IMAD.MOV.U32 R3, RZ, RZ, R15 ;  /* 0x000000ffff037224 */ /* 0x010fc400078e000f */
[----:B------:R-:W-:Y:S01]  /*41df0*/  IMAD.MOV.U32 R2, RZ, RZ, R14 ;  /* 0x000000ffff027224 */ /* 0x000fe200078e000e */
[C---:B---3--:R-:W-:Y:S08]  /*41e00*/  HMMA.16816.F32 R20, R16.reuse, R14, R20 ;  /* 0x0000000e1014723c */ /* 0x048ff00000001814 */
[----:B--2---:R-:W-:Y:S01]  /*41e10*/  HMMA.16816.F32 R8, R16, R26, R8 ;  /* 0x0000001a1008723c */ /* 0x004fe20000001808 */
[----:B0-----:R-:W-:-:S02]  /*41e20*/  IMAD.MOV.U32 R4, RZ, RZ, R26 ;  /* 0x000000ffff047224 */ /* 0x001fc400078e001a */
[----:B-1----:R-:W-:Y:S11]  /*41e30*/  IMAD.MOV.U32 R5, RZ, RZ, R27 ;  /* 0x000000ffff057224 */ /* 0x002ff600078e001b */
[----:B------:R-:W-:Y:S01]  /*41e40*/  @!UPT UIADD3 URZ, URZ, URZ, URZ ;  /* 0x0000003f3f3ff290 */ /* 0x000fe2000fffe03f */
[----:B------:R0:W-:Y:S01]  /*41e50*/  STL.64 [R1+0x6e0], R20 ;  /* 0x0006e01401007387 */ /* 0x0001e20000100a00 */
[----:B------:R1:W-:Y:S03]  /*41e60*/  STL.64 [R1+0x6e8], R22 ;  /* 0x0006e81601007387 */ /* 0x0003e60000100a00 */
[----:B0-----:R-:W2:Y:S01]  /*41e70*/  LDL.LU.64 R20, [R1+0x4a68] ;  /* 0x004a680001147983 */ /* 0x001ea20000300a00 */
[----:B------:R-:W3:Y:S02]  /*41e80*/  LDL.LU R12, [R1+0x170] ;  /* 0x00017000010c7983 */ /* 0x000ee40000300800 */
[----:B------:R-:W3:Y:S02]  /*41e90*/  LDL.LU R13, [R1+0x174] ;  /* 0x00017400010d7983 */ /* 0x000ee40000300800 */
[----:B------:R-:W3:Y:S01]  /*41ea0*/  LDL.LU R14, [R1+0x178] ;  /* 0x00017800010e7983 */ /* 0x000ee20000300800 */
[----:B------:R-:W3:Y:S01]  /*41eb0*/  LDL.LU R15, [R1+0x17c] ;  /* 0x00017c00010f7983 */ /* 0x000ee20000300800 */
[----:B-1----:R-:W3:Y:S02]  /*41ec0*/  LDL.LU.64 R22, [R1+0x118] ;  /* 0x0001180001167983 */ /* 0x002ee40000300a00 */
[----:B------:R-:W-:Y:S02]  /*41ed0*/  STL [R1+0x4958], R3 ;  /* 0x0049580301007387 */ /* 0x000fe40000100800 */
[----:B------:R-:W-:Y:S01]  /*41ee0*/  STL [R1+0x4954], R2 ;  /* 0x0049540201007387 */ /* 0x000fe20000100800 */
[----:B------:R-:W-:Y:S01]  /*41ef0*/  STL.64 [R1+0x6d0], R8 ;  /* 0x0006d00801007387 */ /* 0x000fe20000100a00 */
[----:B------:R0:W-:Y:S03]  /*41f00*/  STL.64 [R1+0x6d8], R10 ;  /* 0x0006d80a01007387 */ /* 0x0001e60000100a00 */
[----:B0-----:R-:W4:Y:S01]  /*41f10*/  LDL.LU.64 R10, [R1+0x4a60] ;  /* 0x004a6000010a7983 */ /* 0x001f220000300a00 */
[----:B------:R-:W4:Y:S02]  /*41f20*/  LDL.LU.64 R8, [R1+0x4a58] ;  /* 0x004a580001087983 */ /* 0x000f240000300a00 */
[----:B------:R-:W2:Y:S02]  /*41f30*/  LDL.LU R24, [R1+0x40] ;  /* 0x0000400001187983 */ /* 0x000ea40000300800 */
[----:B------:R-:W2:Y:S01]  /*41f40*/  LDL.LU R25, [R1+0x44] ;  /* 0x0000440001197983 */ /* 0x000ea20000300800 */
[----:B------:R-:W2:Y:S01]  /*41f50*/  LDL.LU R26, [R1+0x48] ;  /* 0x00004800011a7983 */ /* 0x000ea20000300800 */
[----:B------:R-:W2:Y:S03]  /*41f60*/  LDL.LU R27, [R1+0x4c] ;  /* 0x00004c00011b7983 */ /* 0x000ea60000300800 */
[----:B--2---:R0:W-:Y:S01]  /*41f70*/  STL.64 [R1+0x4988], R26 ;  /* 0x0049881a01007387 */ /* 0x0041e20000100a00 */
[----:B------:R-:W-:Y:S03]  /*41f80*/  STL.64 [R1+0x4980], R24 ;  /* 0x0049801801007387 */ /* 0x000fe60000100a00 */
[----:B0-----:R-:W4:Y:S01]  /*41f90*/  LDL.LU.64 R26, [R1+0x128] ;  /* 0x00012800011a7983 */ /* 0x001f220000300a00 */
[----:B------:R-:W-:Y:S02]  /*41fa0*/  STL [R1+0x4960], R5 ;  /* 0x0049600501007387 */ /* 0x000fe40000100800 */
[----:B------:R-:W-:Y:S01]  /*41fb0*/  STL [R1+0x495c], R4 ;  /* 0x00495c0401007387 */ /* 0x000fe20000100800 */
[----:B----4-:R-:W-:Y:S01]  /*41fc0*/  HMMA.16816.F32 R8, R16, R26, R8 ;  /* 0x0000001a1008723c */ /* 0x010fe20000001808 */
[----:B------:R-:W-:-:S02]  /*41fd0*/  IMAD.MOV.U32 R3, RZ, RZ, R26 ;  /* 0x000000ffff037224 */ /* 0x000fc400078e001a */
[----:B------:R-:W-:Y:S11]  /*41fe0*/  IMAD.MOV.U32 R2, RZ, RZ, R27 ;  /* 0x000000ffff027224 */ /* 0x000ff600078e001b */
[----:B------:R-:W-:Y:S09]  /*41ff0*/  @!UPT UIADD3 URZ, URZ, URZ, URZ ;  /* 0x0000003f3f3ff290 */ /* 0x000ff2000fffe03f */
[----:B------:R0:W-:Y:S01]  /*42000*/  STL.64 [R1+0x6c0], R8 ;  /* 0x0006c00801007387 */ /* 0x0001e20000100a00 */
[----:B------:R1:W-:Y:S03]  /*42010*/  STL.64 [R1+0x6c8], R10 ;  /* 0x0006c80a01007387 */ /* 0x0003e60000100a00 */
[----:B0-----:R-:W2:Y:S01]  /*42020*/  LDL.LU.64 R8, [R1+0x4a50] ;  /* 0x004a500001087983 */ /* 0x001ea20000300a00 */
[----:B------:R-:W4:Y:S02]  /*42030*/  LDL.LU R24, [R1+0x60] ;  /* 0x0000600001187983 */ /* 0x000f240000300800 */
[----:B------:R-:W4:Y:S02]  /*42040*/  LDL.LU R25, [R1+0x64] ;  /* 0x0000640001197983 */ /* 0x000f240000300800 */
[----:B------:R-:W2:Y:S01]  /*42050*/  LDL.LU R26, [R1+0x68] ;  /* 0x00006800011a7983 */ /* 0x000ea20000300800 */
[----:B------:R-:W2:Y:S01]  /*42060*/  LDL.LU R27, [R1+0x6c] ;  /* 0x00006c00011b7983 */ /* 0x000ea20000300800 */
[----:B-1----:R-:W2:Y:S01]  /*42070*/  LDL.LU.64 R10, [R1+0xf8] ;  /* 0x0000f800010a7983 */ /* 0x002ea20000300a00 */
[----:B---3--:R-:W-:Y:S02]  /*42080*/  HMMA.16816.F32 R12, R16, R22, R12 ;  /* 0x00000016100c723c */ /* 0x008fe4000000180c */
[----:B--2---:R0:W-:Y:S04]  /*42090*/  STL.64 [R1+0x4a30], R10 ;  /* 0x004a300a01007387 */ /* 0x0041e80000100a00 */
[----:B0-----:R-:W2:Y:S01]  /*420a0*/  LDL.LU.64 R10, [R1+0x108] ;  /* 0x00010800010a7983 */ /* 0x001ea20000300a00 */
[----:B------:R0:W-:Y:S02]  /*420b0*/  STL.64 [R1+0x4998], R26 ;  /* 0x0049981a01007387 */ /* 0x0001e40000100a00 */
[----:B----4-:R-:W-:Y:S02]  /*420c0*/  STL.64 [R1+0x4990], R24 ;  /* 0x0049901801007387 */ /* 0x010fe40000100a00 */
[----:B0-----:R-:W-:-:S02]  /*420d0*/  IMAD.MOV.U32 R26, RZ, RZ, R8 ;  /* 0x000000ffff1a7224 */ /* 0x001fc400078e0008 */
[----:B------:R-:W-:Y:S01]  /*420e0*/  IMAD.MOV.U32 R27, RZ, RZ, R21 ;  /* 0x000000ffff1b7224 */ /* 0x000fe200078e0015 */
[----:B------:R-:W3:Y:S04]  /*420f0*/  LDL.LU R8, [R1+0x4a48] ;  /* 0x004a480001087983 */ /* 0x000ee80000300800 */
[----:B------:R0:W-:Y:S02]  /*42100*/  STL.64 [R1+0x49b0], R26 ;  /* 0x0049b01a01007387 */ /* 0x0001e40000100a00 */
[----:B0-----:R-:W-:Y:S02]  /*42110*/  IMAD.MOV.U32 R26, RZ, RZ, R20 ;  /* 0x000000ffff1a7224 */ /* 0x001fe400078e0014 */
[----:B------:R-:W-:-:S05]  /*42120*/  IMAD.MOV.U32 R27, RZ, RZ, R9 ;  /* 0x000000ffff1b7224 */ /* 0x000fca00078e0009 */
[----:B------:R-:W-:Y:S01]  /*42130*/  STL.64 [R1+0x49c8], R26 ;  /* 0x0049c81a01007387 */ /* 0x000fe20000100a00 */
[----:B------:R-:W-:Y:S02]  /*42140*/  STL [R1+0x4968], R2 ;  /* 0x0049680201007387 */ /* 0x000fe40000100800 */
[----:B------:R-:W-:Y:S02]  /*42150*/  STL [R1+0x4964], R3 ;  /* 0x0049640301007387 */ /* 0x000fe40000100800 */
[----:B------:R0:W-:Y:S01]  /*42160*/  STL.64 [R1+0x6b0], R12 ;  /* 0x0006b00c01007387 */ /* 0x0001e20000100a00 */
[----:B------:R1:W-:Y:S04]  /*42170*/  STL.64 [R1+0x6b8], R14 ;  /* 0x0006b80e01007387 */ /* 0x0003e80000100a00 */
        /* <DEDUP_REMOVED lines=16> */
[----:B---3--:R-:W-:-:S02]  /*42280*/  IMAD.MOV.U32 R26, RZ, RZ, R8 ;  /* 0x000000ffff1a7224 */ /* 0x008fc400078e0008 */
[----:B------:R-:W-:Y:S02]  /*42290*/  IMAD.MOV.U32 R27, RZ, RZ, R0 ;  /* 0x000000ffff1b7224 */ /* 0x000fe400078e0000 */
[----:B------:R-:W-:Y:S02]  /*422a0*/  IMAD.MOV.U32 R5, RZ, RZ, R22 ;  /* 0x000000ffff057224 */ /* 0x000fe400078e0016 */
[----:B------:R-:W-:Y:S02]  /*422b0*/  IMAD.MOV.U32 R4, RZ, RZ, R23 ;  /* 0x000000ffff047224 */ /* 0x000fe400078e0017 */
[----:B------:R-:W3:Y:S01]  /*422c0*/  LDL.LU.64 R22, [R1+0xe8] ;  /* 0x0000e80001167983 */ /* 0x000ee20000300a00 */
[----:B------:R0:W-:Y:S02]  /*422d0*/  STL.64 [R1+0x49f8], R26 ;  /* 0x0049f81a01007387 */ /* 0x0001e40000100a00 */
[----:B------:R-:W4:Y:S02]  /*422e0*/  LDL.LU R24, [R1+0xa0] ;  /* 0x0000a00001187983 */ /* 0x000f240000300800 */
[----:B------:R-:W4:Y:S02]  /*422f0*/  LDL.LU R25, [R1+0xa4] ;  /* 0x0000a40001197983 */ /* 0x000f240000300800 */
[----:B------:R-:W-:-:S02]  /*42300*/  IMAD.MOV.U32 R2, RZ, RZ, R10 ;  /* 0x000000ffff027224 */ /* 0x000fc400078e000a */
[----:B------:R-:W-:Y:S01]  /*42310*/  IMAD.MOV.U32 R3, RZ, RZ, R11 ;  /* 0x000000ffff037224 */ /* 0x000fe200078e000b */
[----:B0-----:R-:W4:Y:S01]  /*42320*/  LDL.LU R26, [R1+0xa8] ;  /* 0x0000a800011a7983 */ /* 0x001f220000300800 */
[----:B------:R-:W4:Y:S02]  /*42330*/  LDL.LU R27, [R1+0xac] ;  /* 0x0000ac00011b7983 */ /* 0x000f240000300800 */
[----:B------:R-:W-:Y:S02]  /*42340*/  STL [R1+0x4970], R4 ;  /* 0x0049700401007387 */ /* 0x000fe40000100800 */
        /* <DEDUP_REMOVED lines=15> */
[----:B0-----:R-:W3:Y:S01]  /*42440*/  LDL.LU.64 R14, [R1+0x4a28] ;  /* 0x004a2800010e7983 */ /* 0x001ee20000300a00 */
[----:B------:R-:W3:Y:S02]  /*42450*/  LDL.LU.64 R12, [R1+0x4a20] ;  /* 0x004a2000010c7983 */ /* 0x000ee40000300a00 */
        /* <DEDUP_REMOVED lines=13> */
[C---:B---3--:R-:W-:Y:S01]  /*42530*/  HMMA.16816.F32 R12, R16.reuse, R22, R12 ;  /* 0x00000016100c723c */ /* 0x048fe2000000180c */
[----:B------:R-:W-:Y:S01]  /*42540*/  IMAD.MOV.U32 R9, RZ, RZ, R23 ;  /* 0x000000ffff097224 */ /* 0x000fe200078e0017 */
[----:B--2---:R-:W-:Y:S01]  /*42550*/  STL.64 [R1+0x49d8], R6 ;  /* 0x0049d80601007387 */ /* 0x004fe20000100a00 */
[----:B------:R0:W-:Y:S03]  /*42560*/  STL.64 [R1+0x49d0], R4 ;  /* 0x0049d00401007387 */ /* 0x0001e60000100a00 */
[----:B0-----:R-:W2:Y:S01]  /*42570*/  LDL.LU R4, [R1+0x90] ;  /* 0x0000900001047983 */ /* 0x001ea20000300800 */
[----:B------:R-:W2:Y:S02]  /*42580*/  LDL.LU R5, [R1+0x94] ;  /* 0x0000940001057983 */ /* 0x000ea40000300800 */
[----:B------:R-:W2:Y:S02]  /*42590*/  LDL.LU R6, [R1+0x98] ;  /* 0x0000980001067983 */ /* 0x000ea40000300800 */
[----:B------:R-:W2:Y:S01]  /*425a0*/  LDL.LU R7, [R1+0x9c] ;  /* 0x00009c0001077983 */ /* 0x000ea20000300800 */
[----:B------:R-:W3:Y:S11]  /*425b0*/  LDL R8, [R1+0x1764] ;  /* 0x0017640001087983 */ /* 0x000ef60000100800 */
[----:B------:R0:W-:Y:S02]  /*425c0*/  STL.64 [R1+0x680], R12 ;  /* 0x0006800c01007387 */ /* 0x0001e40000100a00 */
[----:B------:R1:W-:Y:S02]  /*425d0*/  STL.64 [R1+0x688], R14 ;  /* 0x0006880e01007387 */ /* 0x0003e40000100a00 */
[----:B0-----:R-:W-:Y:S01]  /*425e0*/  IMAD.MOV.U32 R12, RZ, RZ, R22 ;  /* 0x000000ffff0c7224 */ /* 0x001fe200078e0016 */
[----:B-1----:R-:W2:Y:S01]  /*425f0*/  LDL.LU.64 R14, [R1+0x4a10] ;  /* 0x004a1000010e7983 */ /* 0x002ea20000300a00 */
[----:B------:R-:W2:Y:S02]  /*42600*/  LDL.LU R13, [R1+0x4a08] ;  /* 0x004a0800010d7983 */ /* 0x000ea40000300800 */
[----:B------:R-:W4:Y:S02]  /*42610*/  LDL.LU.64 R22, [R1+0x4a00] ;  /* 0x004a000001167983 */ /* 0x000f240000300a00 */
[----:B----4-:R-:W-:Y:S01]  /*42620*/  HMMA.16816.F32 R16, R16, R22, R24 ;  /* 0x000000161010723c */ /* 0x010fe20000001818 */
[----:B------:R-:W4:Y:S01]  /*42630*/  LDL.LU.64 R26, [R1+0x49f8] ;  /* 0x0049f800011a7983 */ /* 0x000f220000300a00 */
[----:B------:R-:W-:-:S02]  /*42640*/  IMAD.MOV.U32 R0, RZ, RZ, R22 ;  /* 0x000000ffff007224 */ /* 0x000fc400078e0016 */
[----:B------:R-:W-:Y:S11]  /*42650*/  IMAD.MOV.U32 R28, RZ, RZ, R23 ;  /* 0x000000ffff1c7224 */ /* 0x000ff600078e0017 */
[----:B------:R-:W-:Y:S08]  /*42660*/  @!UPT UIADD3 URZ, URZ, URZ, URZ ;  /* 0x0000003f3f3ff290 */ /* 0x000ff0000fffe03f */
[----:B------:R-:W-:Y:S01]  /*42670*/  STL.64 [R1+0x670], R16 ;  /* 0x0006701001007387 */ /* 0x000fe20000100a00 */
[----:B------:R0:W-:Y:S02]  /*42680*/  STL.64 [R1+0x678], R18 ;  /* 0x0006781201007387 */ /* 0x0001e40000100a00 */
[----:B------:R-:W4:Y:S02]  /*42690*/  LDL.LU.64 R22, [R1+0x49f0] ;  /* 0x0049f00001167983 */ /* 0x000f240000300a00 */
[----:B------:R-:W4:Y:S02]  /*426a0*/  LDL.LU.64 R20, [R1+0x49e8] ;  /* 0x0049e80001147983 */ /* 0x000f240000300a00 */
[----:B0-----:R-:W-:Y:S02]  /*426b0*/  IMAD.MOV.U32 R18, RZ, RZ, R29 ;  /* 0x000000ffff127224 */ /* 0x001fe400078e001d */
[----:B--2---:R-:W-:Y:S01]  /*426c0*/  IMAD.MOV.U32 R19, RZ, RZ, R13 ;  /* 0x000000ffff137224 */ /* 0x004fe200078e000d */
[----:B------:R-:W2:Y:S01]  /*426d0*/  LDL.LU R29, [R1+0x49e4] ;  /* 0x0049e400011d7983 */ /* 0x000ea20000300800 */
[----:B------:R-:W2:Y:S03]  /*426e0*/  LDL.LU R13, [R1+0x49e0] ;  /* 0x0049e000010d7983 */ /* 0x000ea60000300800 */
[----:B------:R0:W-:Y:S01]  /*426f0*/  STL.64 [R1+0x4978], R18 ;  /* 0x0049781201007387 */ /* 0x0001e20000100a00 */
[----:B------:R-:W2:Y:S02]  /*42700*/  LDL.LU R16, [R1+0x50] ;  /* 0x0000500001107983 */ /* 0x000ea40000300800 */
[----:B------:R-:W2:Y:S01]  /*42710*/  LDL.LU R17, [R1+0x54] ;  /* 0x0000540001117983 */ /* 0x000ea20000300800 */
[----:B0-----:R-:W2:Y:S01]  /*42720*/  LDL.LU R18, [R1+0x58] ;  /* 0x0000580001127983 */ /* 0x001ea20000300800 */
[----:B------:R-:W2:Y:S01]  /*42730*/  LDL.LU R19, [R1+0x5c] ;  /* 0x00005c0001137983 */ /* 0x000ea20000300800 */
        /* <DEDUP_REMOVED lines=27> */
[----:B0-----:R-:W4:Y:S01]  /*428f0*/  LDL.LU.64 R26, [R1+0x4988] ;  /* 0x00498800011a7983 */ /* 0x001f220000300a00 */
[----:B------:R-:W4:Y:S01]  /*42900*/  LDL.LU.64 R24, [R1+0x4980] ;  /* 0x0049800001187983 */ /* 0x000f220000300a00 */
[C---:B------:R-:W-:Y:S11]  /*42910*/  HMMA.16816.F32 R16, R20.reuse, R10, R16 ;  /* 0x0000000a1410723c */ /* 0x040ff60000001810 */
[----:B------:R-:W-:Y:S11]  /*42920*/  @!UPT UIADD3 URZ, URZ, URZ, URZ ;  /* 0x0000003f3f3ff290 */ /* 0x000ff6000fffe03f */
[----:B------:R-:W-:Y:S01]  /*42930*/  @!UPT UIADD3 URZ, URZ, URZ, URZ ;  /* 0x0000003f3f3ff290 */ /* 0x000fe2000fffe03f */
[----:B------:R-:W-:Y:S01]  /*42940*/  STL.64 [R1+0x620], R16 ;  /* 0x0006201001007387 */ /* 0x000fe20000100a00 */
[----:B------:R4:W-:Y:S02]  /*42950*/  STL.64 [R1+0x628], R18 ;  /* 0x0006281201007387 */ /* 0x0009e40000100a00 */
[C---:B----4-:R-:W-:Y:S01]  /*42960*/  HMMA.16816.F32 R16, R20.reuse, R6, R24 ;  /* 0x000000061410723c */ /* 0x050fe20000001818 */
[----:B------:R-:W0:Y:S04]  /*42970*/  LDSM.16.MT88.4 R24, [R29+0x8000] ;  /* 0x008000001d18783b */ /* 0x000e280000004200 */
[----:B0-----:R-:W-:Y:S11]  /*42980*/  STL.64 [R1+0x4870], R26 ;  /* 0x0048701a01007387 */ /* 0x001ff60000100a00 */
[----:B------:R-:W-:Y:S07]  /*42990*/  @!UPT UIADD3 URZ, URZ, URZ, URZ ;  /* 0x0000003f3f3ff290 */ /* 0x000fee000fffe03f */
[----:B------:R-:W-:Y:S02]  /*429a0*/  STL.64 [R1+0x610], R16 ;  /* 0x0006101001007387 */ /* 0x000fe40000100a00 */
[----:B------:R-:W-:Y:S02]  /*429b0*/  STL.64 [R1+0x618], R18 ;  /* 0x0006181201007387 */ /* 0x000fe40000100a00 */
[----:B---3--:R-:W0:Y:S04]  /*429c0*/  LDSM.16.M88.4 R16, [R8+0x10000] ;  /* 0x010000000810783b */ /* 0x008e280000000200 */
[----:B------:R1:W-:Y:S04]  /*429d0*/  STL.64 [R1+0x4868], R24 ;  /* 0x0048681801007387 */ /* 0x0003e80000100a00 */
[----:B-1----:R-:W2:Y:S01]  /*429e0*/  LDL.LU R24, [R1+0xfd0] ;  /* 0x000fd00001187983 */ /* 0x002ea20000300800 */
[----:B------:R-:W2:Y:S02]  /*429f0*/  LDL.LU R25, [R1+0xfd4] ;  /* 0x000fd40001197983 */ /* 0x000ea40000300800 */
[----:B------:R-:W2:Y:S02]  /*42a00*/  LDL.LU R26, [R1+0xfd8] ;  /* 0x000fd800011a7983 */ /* 0x000ea40000300800 */
[----:B------:R-:W2:Y:S01]  /*42a10*/  LDL.LU R27, [R1+0xfdc] ;  /* 0x000fdc00011b7983 */ /* 0x000ea20000300800 */
[----:B0-----:R-:W-:Y:S01]  /*42a20*/  STL.64 [R1+0xc0], R16 ;  /* 0x0000c01001007387 */ /* 0x001fe20000100a00 */
[----:B------:R-:W-:Y:S02]  /*42a30*/  STL.64 [R1+0xc8], R18 ;  /* 0x0000c81201007387 */ /* 0x000fe40000100a00 */
[----:B------:R-:W0:Y:S02]  /*42a40*/  LDSM.16.M88.4 R16, [R8+0x10800] ;  /* 0x010800000810783b */ /* 0x000e240000000200 */
[----:B0-----:R-:W-:Y:S02]  /*42a50*/  STL.64 [R1+0xb0], R16 ;  /* 0x0000b01001007387 */ /* 0x001fe40000100a00 */
        /* <DEDUP_REMOVED lines=12> */
[----:B------:R0:W-:Y:S02]  /*42b20*/  STL.64 [R1+0x78], R18 ;  /* 0x0000781201007387 */ /* 0x0001e40000100a00 */
[----:B0-----:R-:W2:Y:S02]  /*42b30*/  LDL.LU.64 R18, [R1+0x4978] ;  /* 0x0049780001127983 */ /* 0x001ea40000300a00 */
[----:B--2---:R-:W-:Y:S02]  /*42b40*/  HMMA.16816.F32 R24, R20, R18, R24 ;  /* 0x000000121418723c */ /* 0x004fe40000001818 */
[----:B------:R-:W0:Y:S11]  /*42b50*/  LDSM.16.M88.4 R16, [R8+0x13000] ;  /* 0x013000000810783b */ /* 0x000e360000000200 */
[----:B------:R-:W-:Y:S10]  /*42b60*/  @!UPT UIADD3 URZ, URZ, URZ, URZ ;  /* 0x0000003f3f3ff290 */ /* 0x000ff4000fffe03f */
[----:B------:R-:W-:Y:S01]  /*42b70*/  STL.64 [R1+0x600], R24 ;  /* 0x0006001801007387 */ /* 0x000fe20000100a00 */
[----:B------:R-:W-:Y:S02]  /*42b80*/  STL.64 [R1+0x608], R26 ;  /* 0x0006081a01007387 */ /* 0x000fe40000100a00 */
[----:B------:R-:W1:Y:S01]  /*42b90*/  LDSM.16.M88.4 R24, [R8+0x13800] ;  /* 0x013800000818783b */ /* 0x000e620000000200 */
[----:B0-----:R-:W-:Y:S03]  /*42ba0*/  STL.64 [R1+0x60], R16 ;  /* 0x0000601001007387 */ /* 0x001fe60000100a00 */
        /* <DEDUP_REMOVED lines=14> */
[----:B-1----:R1:W-:Y:S03]  /*42c90*/  STL.64 [R1+0x10], R24 ;  /* 0x0000101801007387 */ /* 0x0023e60000100a00 */
[----:B------:R2:W-:Y:S01]  /*42ca0*/  STL.64 [R1+0x18], R26 ;  /* 0x0000181a01007387 */ /* 0x0005e20000100a00 */
[----:B-1----:R-:W3:Y:S04]  /*42cb0*/  LDL.LU R24, [R1+0xf10] ;  /* 0x000f100001187983 */ /* 0x002ee80000300800 */
[----:B0-----:R-:W-:Y:S01]  /*42cc0*/  STL.64 [R1], R16 ;  /* 0x0000001001007387 */ /* 0x001fe20000100a00 */
[----:B------:R-:W-:Y:S02]  /*42cd0*/  STL.64 [R1+0x8], R18 ;  /* 0x0000081201007387 */ /* 0x000fe40000100a00 */
[----:B------:R-:W3:Y:S02]  /*42ce0*/  LDL.LU R25, [R1+0xf14] ;  /* 0x000f140001197983 */ /* 0x000ee40000300800 */
[----:B--2---:R-:W2:Y:S02]  /*42cf0*/  LDL.LU R26, [R1+0xf18] ;  /* 0x000f1800011a7983 */ /* 0x004ea40000300800 */
[----:B------:R-:W-:Y:S01]  /*42d00*/  IMAD.MOV.U32 R27, RZ, RZ, R13 ;  /* 0x000000ffff1b7224 */ /* 0x000fe200078e000d */
[----:B------:R-:W0:Y:S04]  /*42d10*/  LDSM.16.M88.4 R16, [R8+0x16800] ;  /* 0x016800000810783b */ /* 0x000e280000000200 */
[----:B--2---:R1:W-:Y:S02]  /*42d20*/  STL.64 [R1+0x4880], R26 ;  /* 0x0048801a01007387 */ /* 0x0043e40000100a00 */
[----:B-1----:R-:W-:-:S02]  /*42d30*/  IMAD.MOV.U32 R26, RZ, RZ, R12 ;  /* 0x000000ffff1a7224 */ /* 0x002fc400078e000c */
[----:B------:R-:W1:Y:S01]  /*42d40*/  LDSM.16.M88.4 R12, [R8+0x17000] ;  /* 0x01700000080c783b */ /* 0x000e620000000200 */
[----:B------:R-:W-:-:S03]  /*42d50*/  IMAD.MOV.U32 R27, RZ, RZ, R9 ;  /* 0x000000ffff1b7224 */ /* 0x000fc600078e0009 */
[----:B---3--:R-:W-:Y:S01]  /*42d60*/  STL.64 [R1+0x4878], R24 ;  /* 0x0048781801007387 */ /* 0x008fe20000100a00 */
[----:B------:R-:W2:Y:S03]  /*42d70*/  LDSM.16.M88.4 R8, [R8+0x17800] ;  /* 0x017800000808783b */ /* 0x000ea60000000200 */
[----:B------:R3:W-:Y:S01]  /*42d80*/  STL.64 [R1+0x4898], R26 ;  /* 0x0048981a01007387 */ /* 0x0007e20000100a00 */
[----:B0-----:R-:W-:Y:S02]  /*42d90*/  STL [R1+0x3604], R18 ;  /* 0x0036041201007387 */ /* 0x001fe40000100800 */
[----:B------:R-:W-:Y:S02]  /*42da0*/  STL [R1+0x3600], R19 ;  /* 0x0036001301007387 */ /* 0x000fe40000100800 */
[----:B------:R-:W-:Y:S02]  /*42db0*/  STL.64 [R1+0x47a8], R16 ;  /* 0x0047a81001007387 */ /* 0x000fe40000100a00 */
[----:B---3--:R-:W-:-:S02]  /*42dc0*/  IMAD.MOV.U32 R26, RZ, RZ, R4 ;  /* 0x000000ffff1a7224 */ /* 0x008fc400078e0004 */
[----:B------:R-:W-:Y:S01]  /*42dd0*/  IMAD.MOV.U32 R27, RZ, RZ, R5 ;  /* 0x000000ffff1b7224 */ /* 0x000fe200078e0005 */
[----:B-1----:R-:W-:Y:S01]  /*42de0*/  STL [R1+0x35c4], R14 ;  /* 0x0035c40e01007387 */ /* 0x002fe20000100800 */
[----:B------:R-:W-:Y:S02]  /*42df0*/  STL [R1+0x35c0], R15 ;  /* 0x0035c00f01007387 */ /* 0x000fe40000100800 */
[----:B------:R0:W-:Y:S02]  /*42e00*/  STL.64 [R1+0x4858], R12 ;  /* 0x0048580c01007387 */ /* 0x0001e40000100a00 */
[----:B------:R-:W3:Y:S01]  /*42e10*/  LDL.LU R4, [R1+0x4970] ;  /* 0x0049700001047983 */ /* 0x000ee20000300800 */
[----:B------:R-:W4:Y:S01]  /*42e20*/  LDL.LU R5, [R1+0x496c] ;  /* 0x00496c0001057983 */ /* 0x000f220000300800 */
[----:B------:R1:W-:Y:S03]  /*42e30*/  STL.64 [R1+0x48b0], R26 ;  /* 0x0048b01a01007387 */ /* 0x0003e60000100a00 */
[----:B0-----:R-:W2:Y:S01]  /*42e40*/  LDL.LU R12, [R1+0xf30] ;  /* 0x000f3000010c7983 */ /* 0x001ea20000300800 */
[----:B------:R-:W2:Y:S02]  /*42e50*/  LDL.LU R13, [R1+0xf34] ;  /* 0x000f3400010d7983 */ /* 0x000ea40000300800 */
[----:B------:R-:W2:Y:S02]  /*42e60*/  LDL.LU R14, [R1+0xf38] ;  /* 0x000f3800010e7983 */ /* 0x000ea40000300800 */
[----:B------:R-:W2:Y:S02]  /*42e70*/  LDL.LU R15, [R1+0xf3c] ;  /* 0x000f3c00010f7983 */ /* 0x000ea40000300800 */
[----:B-1----:R-:W-:-:S02]  /*42e80*/  IMAD.MOV.U32 R26, RZ, RZ, R2 ;  /* 0x000000ffff1a7224 */ /* 0x002fc400078e0002 */
[----:B------:R-:W-:Y:S01]  /*42e90*/  IMAD.MOV.U32 R27, RZ, RZ, R3 ;  /* 0x000000ffff1b7224 */ /* 0x000fe200078e0003 */
[----:B------:R-:W3:Y:S01]  /*42ea0*/  LDL.LU R2, [R1+0x4968] ;  /* 0x0049680001027983 */ /* 0x000ee20000300800 */
[----:B------:R-:W3:Y:S03]  /*42eb0*/  LDL.LU R3, [R1+0x4964] ;  /* 0x0049640001037983 */ /* 0x000ee60000300800 */
[----:B------:R-:W-:Y:S04]  /*42ec0*/  STL.64 [R1+0x48c8], R26 ;  /* 0x0048c81a01007387 */ /* 0x000fe80000100a00 */
[----:B--2---:R-:W-:Y:S01]  /*42ed0*/  STL.64 [R1+0x4890], R14 ;  /* 0x0048900e01007387 */ /* 0x004fe20000100a00 */
[----:B------:R0:W-:Y:S03]  /*42ee0*/  STL.64 [R1+0x4888], R12 ;  /* 0x0048880c01007387 */ /* 0x0001e60000100a00 */
[----:B0-----:R-:W2:Y:S01]  /*42ef0*/  LDL.LU R12, [R1+0x15c0] ;  /* 0x0015c000010c7983 */ /* 0x001ea20000300800 */
[----:B------:R-:W2:Y:S02]  /*42f00*/  LDL.LU R13, [R1+0x15c4] ;  /* 0x0015c400010d7983 */ /* 0x000ea40000300800 */
[----:B------:R-:W2:Y:S02]  /*42f10*/  LDL.LU R14, [R1+0x15c8] ;  /* 0x0015c800010e7983 */ /* 0x000ea40000300800 */
[----:B------:R-:W2:Y:S02]  /*42f20*/  LDL.LU R15, [R1+0x15cc] ;  /* 0x0015cc00010f7983 */ /* 0x000ea40000300800 */
[----:B----4-:R-:W-:-:S02]  /*42f30*/  IMAD.MOV.U32 R26, RZ, RZ, R5 ;  /* 0x000000ffff1a7224 */ /* 0x010fc400078e0005 */
[----:B---3--:R-:W-:Y:S01]  /*42f40*/  IMAD.MOV.U32 R27, RZ, RZ, R4 ;  /* 0x000000ffff1b7224 */ /* 0x008fe200078e0004 */
[----:B------:R-:W3:Y:S01]  /*42f50*/  LDL.LU R5, [R1+0x4960] ;  /* 0x0049600001057983 */ /* 0x000ee20000300800 */
[----:B------:R-:W4:Y:S03]  /*42f60*/  LDL.LU R4, [R1+0x495c] ;  /* 0x00495c0001047983 */ /* 0x000f260000300800 */
        /* <DEDUP_REMOVED lines=8> */
[----:B------:R-:W-:Y:S01]  /*42ff0*/  IMAD.MOV.U32 R27, RZ, RZ, R2 ;  /* 0x000000ffff1b7224 */ /* 0x000fe200078e0002 */
[----:B------:R-:W2:Y:S01]  /*43000*/  LDL.LU R3, [R1+0x4958] ;  /* 0x0049580001037983 */ /* 0x000ea20000300800 */
[----:B------:R-:W2:Y:S03]  /*43010*/  LDL.LU R2, [R1+0x4954] ;  /* 0x0049540001027983 */ /* 0x000ea60000300800 */
[----:B------:R4:W-:Y:S02]  /*43020*/  STL.64 [R1+0x48f8], R26 ;  /* 0x0048f81a01007387 */ /* 0x0009e40000100a00 */
[----:B----4-:R-:W-:Y:S02]  /*43030*/  IMAD.MOV.U32 R26, RZ, RZ, R4 ;  /* 0x000000ffff1a7224 */ /* 0x010fe400078e0004 */
        /* <DEDUP_REMOVED lines=13> */
[----:B------:R-:W2:Y:S02]  /*43110*/  LDL.LU R3, [R1+0x4944] ;  /* 0x0049440001037983 */ /* 0x000ea40000300800 */
[----:B---3--:R-:W-:Y:S02]  /*43120*/  IMAD.MOV.U32 R19, RZ, RZ, R4 ;  /* 0x000000ffff137224 */ /* 0x008fe400078e0004 */
[----:B----4-:R-:W-:Y:S01]  /*43130*/  IMAD.MOV.U32 R18, RZ, RZ, R5 ;  /* 0x000000ffff127224 */ /* 0x010fe200078e0005 */
[----:B------:R0:W-:Y:S01]  /*43140*/  STL.64 [R1+0x4928], R26 ;  /* 0x0049281a01007387 */ /* 0x0001e20000100a00 */
[----:B------:R-:W3:Y:S02]  /*43150*/  LDL.LU R5, [R1+0x4940] ;  /* 0x0049400001057983 */ /* 0x000ee40000300800 */
[----:B------:R-:W4:Y:S02]  /*43160*/  LDL.LU R4, [R1+0x493c] ;  /* 0x00493c0001047983 */ /* 0x000f240000300800 */
[----:B------:R-:W3:Y:S01]  /*43170*/  LDL.LU R24, [R1+0x16a0] ;  /* 0x0016a00001187983 */ /* 0x000ee20000300800 */
[----:B------:R-:W3:Y:S04]  /*43180*/  LDL.LU R25, [R1+0x16a4] ;  /* 0x0016a40001197983 */ /* 0x000ee80000300800 */
[----:B0-----:R-:W3:Y:S01]  /*43190*/  LDL.LU R26, [R1+0x16a8] ;  /* 0x0016a800011a7983 */ /* 0x001ee20000300800 */
[----:B------:R-:W3:Y:S03]  /*431a0*/  LDL.LU R27, [R1+0x16ac] ;  /* 0x0016ac00011b7983 */ /* 0x000ee60000300800 */
        /* <DEDUP_REMOVED lines=10> */
[----:B----4-:R-:W-:-:S02]  /*43250*/  IMAD.MOV.U32 R14, RZ, RZ, R4 ;  /* 0x000000ffff0e7224 */ /* 0x010fc400078e0004 */
[----:B---3--:R-:W-:Y:S01]  /*43260*/  IMAD.MOV.U32 R15, RZ, RZ, R5 ;  /* 0x000000ffff0f7224 */ /* 0x008fe200078e0005 */
[----:B------:R-:W3:Y:S01]  /*43270*/  LDL.LU R4, [R1+0x4938] ;  /* 0x0049380001047983 */ /* 0x000ee20000300800 */
[----:B------:R-:W4:Y:S03]  /*43280*/  LDL.LU R5, [R1+0x4934] ;  /* 0x0049340001057983 */ /* 0x000f260000300800 */
[----:B------:R-:W-:Y:S04]  /*43290*/  STL.64 [R1+0x4908], R14 ;  /* 0x0049080e01007387 */ /* 0x000fe80000100a00 */
[----:B--2---:R0:W-:Y:S04]  /*432a0*/  STL.64 [R1+0x4900], R12 ;  /* 0x0049000c01007387 */ /* 0x0041e80000100a00 */
[----:B0-----:R-:W2:Y:S01]  /*432b0*/  LDL.LU R12, [R1+0x1650] ;  /* 0x00165000010c7983 */ /* 0x001ea20000300800 */
[----:B------:R-:W2:Y:S02]  /*432c0*/  LDL.LU R13, [R1+0x1654] ;  /* 0x00165400010d7983 */ /* 0x000ea40000300800 */
[----:B------:R-:W2:Y:S02]  /*432d0*/  LDL.LU R14, [R1+0x1658] ;  /* 0x00165800010e7983 */ /* 0x000ea40000300800 */
[----:B------:R-:W2:Y:S01]  /*432e0*/  LDL.LU R15, [R1+0x165c] ;  /* 0x00165c00010f7983 */ /* 0x000ea20000300800 */
[----:B------:R-:W-:Y:S01]  /*432f0*/  HMMA.16816.F32 R16, R20, R18, R24 ;  /* 0x000000121410723c */ /* 0x000fe20000001818 */
[----:B--2---:R4:W-:Y:S02]  /*43300*/  STL.64 [R1+0x4920], R14 ;  /* 0x0049200e01007387 */ /* 0x0049e40000100a00 */
[----:B----4-:R-:W-:-:S02]  /*43310*/  IMAD.MOV.U32 R14, RZ, RZ, R5 ;  /* 0x000000ffff0e7224 */ /* 0x010fc400078e0005 */
[----:B---3--:R-:W-:Y:S02]  /*43320*/  IMAD.MOV.U32 R15, RZ, RZ, R4 ;  /* 0x000000ffff0f7224 */ /* 0x008fe400078e0004 */
[----:B------:R-:W0:Y:S04]  /*43330*/  LDSM.16.MT88.4 R4, [R29+0x8080] ;  /* 0x008080001d04783b */ /* 0x000e280000004200 */
[----:B------:R1:W-:Y:S04]  /*43340*/  STL.64 [R1+0x4918], R12 ;  /* 0x0049180c01007387 */ /* 0x0003e80000100a00 */
[----:B-1----:R-:W2:Y:S01]  /*43350*/  LDL.LU R12, [R1+0x1670] ;  /* 0x00167000010c7983 */ /* 0x002ea20000300800 */
[----:B------:R-:W2:Y:S02]  /*43360*/  LDL.LU R13, [R1+0x1674] ;  /* 0x00167400010d7983 */ /* 0x000ea40000300800 */
[----:B------:R-:W-:Y:S02]  /*43370*/  STL [R1+0x36cc], R10 ;  /* 0x0036cc0a01007387 */ /* 0x000fe40000100800 */
[----:B------:R-:W-:Y:S01]  /*43380*/  STL [R1+0x36c8], R11 ;  /* 0x0036c80b01007387 */ /* 0x000fe20000100800 */
[----:B------:R1:W-:Y:S04]  /*43390*/  STL.64 [R1+0x4860], R8 ;  /* 0x0048600801007387 */ /* 0x0003e80000100a00 */
[----:B-1----:R-:W3:Y:S04]  /*433a0*/  LDL.64 R8, [R1+0xc0] ;  /* 0x0000c00001087983 */ /* 0x002ee80000100a00 */
[----:B0-----:R0:W-:Y:S01]  /*433b0*/  STL.64 [R1+0x4778], R6 ;  /* 0x0047780601007387 */ /* 0x0011e20000100a00 */
[----:B------:R-:W-:Y:S02]  /*433c0*/  STL.64 [R1+0x4770], R4 ;  /* 0x0047700401007387 */ /* 0x000fe40000100a00 */
[----:B0-----:R-:W-:-:S02]  /*433d0*/  IMAD.MOV.U32 R6, RZ, RZ, R0 ;  /* 0x000000ffff067224 */ /* 0x001fc400078e0000 */
[----:B------:R-:W4:Y:S01]  /*433e0*/  LDL.LU R0, [R1+0x4930] ;  /* 0x0049300001007983 */ /* 0x000f220000300800 */
[----:B------:R-:W2:Y:S02]  /*433f0*/  LDL.LU.64 R26, [R1+0x4928] ;  /* 0x00492800011a7983 */ /* 0x000ea40000300a00 */
[----:B------:R0:W-:Y:S02]  /*43400*/  STL.64 [R1+0x5f0], R16 ;  /* 0x0005f01001007387 */ /* 0x0001e40000100a00 */
[----:B------:R-:W-:Y:S01]  /*43410*/  STL.64 [R1+0x5f8], R18 ;  /* 0x0005f81201007387 */ /* 0x000fe20000100a00 */
[----:B0-----:R-:W3:Y:S01]  /*43420*/  LDL.64 R16, [R1+0xa0] ;  /* 0x0000a00001107983 */ /* 0x001ee20000100a00 */
[C---:B--2---:R-:W-:Y:S03]  /*43430*/  HMMA.16816.F32 R24, R20.reuse, R26, R12 ;  /* 0x0000001a1418723c */ /* 0x044fe6000000180c */
[----:B---3--:R0:W-:Y:S04]  /*43440*/  STL.64 [R1+0x4840], R16 ;  /* 0x0048401001007387 */ /* 0x0081e80000100a00 */
[----:B0-----:R-:W2:Y:S01]  /*43450*/  LDL.LU R16, [R1+0xf70] ;  /* 0x000f700001107983 */ /* 0x001ea20000300800 */
[----:B------:R-:W2:Y:S02]  /*43460*/  LDL.LU R17, [R1+0xf74] ;  /* 0x000f740001117983 */ /* 0x000ea40000300800 */
[----:B------:R-:W2:Y:S02]  /*43470*/  LDL.LU R18, [R1+0xf78] ;  /* 0x000f780001127983 */ /* 0x000ea40000300800 */
[----:B------:R-:W3:Y:S01]  /*43480*/  LDL.LU.64 R14, [R1+0x4920] ;  /* 0x00492000010e7983 */ /* 0x000ee20000300a00 */
[----:B------:R-:W3:Y:S10]  /*43490*/  LDL.LU.64 R12, [R1+0x4918] ;  /* 0x00491800010c7983 */ /* 0x000ef40000300a00 */
        /* <DEDUP_REMOVED lines=38> */
[----:B---3--:R-:W-:Y:S02]  /*43700*/  HMMA.16816.F32 R24, R20, R26, R12 ;  /* 0x0000001a1418723c */ /* 0x008fe4000000180c */
[----:B------:R-:W3:Y:S01]  /*43710*/  LDL.LU.64 R14, [R1+0x4890] ;  /* 0x00489000010e7983 */ /* 0x000ee20000300a00 */
[----:B------:R-:W3:Y:S11]  /*43720*/  LDL.LU.64 R12, [R1+0x4888] ;  /* 0x00488800010c7983 */ /* 0x000ef60000300a00 */
[----:B------:R-:W-:Y:S09]  /*43730*/  @!UPT UIADD3 URZ, URZ, URZ, URZ ;  /* 0x0000003f3f3ff290 */ /* 0x000ff2000fffe03f */
[----:B------:R-:W-:Y:S01]  /*43740*/  STL.64 [R1+0x580], R24 ;  /* 0x0005801801007387 */ /* 0x000fe20000100a00 */
[----:B------:R0:W-:Y:S03]  /*43750*/  STL.64 [R1+0x588], R26 ;  /* 0x0005881a01007387 */ /* 0x0001e60000100a00 */
[----:B0-----:R-:W2:Y:S01]  /*43760*/  LDL.LU.64 R26, [R1+0x4880] ;  /* 0x00488000011a7983 */ /* 0x001ea20000300a00 */
[----:B------:R-:W2:Y:S02]  /*43770*/  LDL.LU.64 R24, [R1+0x4878] ;  /* 0x0048780001187983 */ /* 0x000ea40000300a00 */
[----:B------:R-:W-:-:S07]  /*43780*/  IMAD.MOV.U32 R7, RZ, RZ, R28 ;  /* 0x000000ffff077224 */ /* 0x000fce00078e001c */
[----:B--2---:R-:W-:Y:S01]  /*43790*/  HMMA.16816.F32 R4, R20, R6, R24 ;  /* 0x000000061404723c */ /* 0x004fe20000001818 */
[----:B------:R-:W3:Y:S01]  /*437a0*/  LDL.LU.64 R26, [R1+0x4870] ;  /* 0x00487000011a7983 */ /* 0x000ee20000300a00 */
[----:B------:R-:W3:Y:S11]  /*437b0*/  LDL.LU.64 R24, [R1+0x4868] ;  /* 0x0048680001187983 */ /* 0x000ef60000300a00 */
[----:B------:R-:W-:Y:S10]  /*437c0*/  @!UPT UIADD3 URZ, URZ, URZ, URZ ;  /* 0x0000003f3f3ff290 */ /* 0x000ff4000fffe03f */
[----:B------:R-:W-:Y:S01]  /*437d0*/  STL.64 [R1+0x2f0], R4 ;  /* 0x0002f00401007387 */ /* 0x000fe20000100a00 */
[----:B------:R0:W-:Y:S02]  /*437e0*/  STL [R1+0x2f8], R6 ;  /* 0x0002f80601007387 */ /* 0x0001e40000100800 */
[----:B------:R-:W2:Y:S02]  /*437f0*/  LDL.LU R20, [R1+0xfa0] ;  /* 0x000fa00001147983 */ /* 0x000ea40000300800 */
[----:B------:R-:W2:Y:S02]  /*43800*/  LDL.LU R21, [R1+0xfa4] ;  /* 0x000fa40001157983 */ /* 0x000ea40000300800 */
[----:B------:R-:W-:Y:S02]  /*43810*/  IMAD.MOV.U32 R22, RZ, RZ, R3 ;  /* 0x000000ffff167224 */ /* 0x000fe400078e0003 */
[----:B------:R-:W-:-:S05]  /*43820*/  IMAD.MOV.U32 R23, RZ, RZ, R2 ;  /* 0x000000ffff177224 */ /* 0x000fca00078e0002 */
[----:B------:R-:W-:Y:S01]  /*43830*/  STL.64 [R1+0x4850], R22 ;  /* 0x0048501601007387 */ /* 0x000fe20000100a00 */
[----:B----4-:R-:W-:Y:S02]  /*43840*/  IMAD.MOV.U32 R19, RZ, RZ, R0 ;  /* 0x000000ffff137224 */ /* 0x010fe400078e0000 */
[----:B------:R-:W-:Y:S02]  /*43850*/  IMAD.MOV.U32 R0, RZ, RZ, R7 ;  /* 0x000000ffff007224 */ /* 0x000fe400078e0007 */
[----:B------:R-:W-:Y:S02]  /*43860*/  IMAD.MOV.U32 R7, RZ, RZ, R8 ;  /* 0x000000ffff077224 */ /* 0x000fe400078e0008 */
[----:B0-----:R-:W-:Y:S01]  /*43870*/  IMAD.MOV.U32 R6, RZ, RZ, R9 ;  /* 0x000000ffff067224 */ /* 0x001fe200078e0009 */
[----:B--2---:R0:W-:Y:S04]  /*43880*/  STL.64 [R1+0x4848], R20 ;  /* 0x0048481401007387 */ /* 0x0041e80000100a00 */
[----:B0-----:R-:W2:Y:S01]  /*43890*/  LDL.64 R20, [R1+0xb0] ;  /* 0x0000b00001147983 */ /* 0x001ea20000100a00 */
[----:B------:R-:W-:Y:S01]  /*438a0*/  STL [R1+0x3800], R0 ;  /* 0x0038000001007387 */ /* 0x000fe20000100800 */
[C---:B---3--:R-:W-:Y:S01]  /*438b0*/  HMMA.16816.F32 R12, R24.reuse, R8, R12 ;  /* 0x00000008180c723c */ /* 0x048fe2000000180c */
[----:B------:R-:W3:Y:S11]  /*438c0*/  LDL.LU.64 R8, [R1+0x4860] ;  /* 0x0048600001087983 */ /* 0x000ef60000300a00 */
[----:B------:R-:W-:Y:S11]  /*438d0*/  @!UPT UIADD3 URZ, URZ, URZ, URZ ;  /* 0x0000003f3f3ff290 */ /* 0x000ff6000fffe03f */
[----:B------:R-:W-:Y:S01]  /*438e0*/  @!UPT UIADD3 URZ, URZ, URZ, URZ ;  /* 0x0000003f3f3ff290 */ /* 0x000fe2000fffe03f */
[----:B------:R-:W-:Y:S02]  /*438f0*/  IMAD.MOV.U32 R2, RZ, RZ, R15 ;  /* 0x000000ffff027224 */ /* 0x000fe400078e000f */
[----:B------:R-:W-:Y:S02]  /*43900*/  IMAD.MOV.U32 R3, RZ, RZ, R14 ;  /* 0x000000ffff037224 */ /* 0x000fe400078e000e */
[----:B------:R-:W-:Y:S01]  /*43910*/  IMAD.MOV.U32 R11, RZ, RZ, R12 ;  /* 0x000000ffff0b7224 */ /* 0x000fe200078e000c */
[----:B------:R0:W-:Y:S04]  /*43920*/  STL [R1+0x2e4], R13 ;  /* 0x0002e40d01007387 */ /* 0x0001e80000100800 */
[----:B0-----:R-:W4:Y:S01]  /*43930*/  LDL.LU.64 R12, [R1+0x4858] ;  /* 0x00485800010c7983 */ /* 0x001f220000300a00 */
[----:B------:R-:W-:Y:S02]  /*43940*/  STL [R1+0x36d8], R2 ;  /* 0x0036d80201007387 */ /* 0x000fe40000100800 */
[----:B------:R-:W-:Y:S02]  /*43950*/  STL [R1+0x36d4], R3 ;  /* 0x0036d40301007387 */ /* 0x000fe40000100800 */
[----:B------:R-:W-:Y:S01]  /*43960*/  STL [R1+0x36d0], R11 ;  /* 0x0036d00b01007387 */ /* 0x000fe20000100800 */
[----:B------:R-:W4:Y:S01]  /*43970*/  LDL.LU.64 R22, [R1+0x4850] ;  /* 0x0048500001167983 */ /* 0x000f220000300a00 */
[----:B--2---:R-:W-:Y:S01]  /*43980*/  HMMA.16816.F32 R16, R24, R20, R16 ;  /* 0x000000141810723c */ /* 0x004fe20000001810 */
[----:B------:R-:W-:-:S02]  /*43990*/  IMAD.MOV.U32 R14, RZ, RZ, R20 ;  /* 0x000000ffff0e7224 */ /* 0x000fc400078e0014 */
[----:B------:R-:W-:Y:S02]  /*439a0*/  IMAD.MOV.U32 R0, RZ, RZ, R21 ;  /* 0x000000ffff007224 */ /* 0x000fe400078e0015 */
[----:B------:R-:W4:Y:S11]  /*439b0*/  LDL.LU.64 R20, [R1+0x4848] ;  /* 0x0048480001147983 */ /* 0x000f360000300a00 */
[----:B------:R-:W-:Y:S07]  /*439c0*/  @!UPT UIADD3 URZ, URZ, URZ, URZ ;  /* 0x0000003f3f3ff290 */ /* 0x000fee000fffe03f */
[----:B------:R0:W-:Y:S01]  /*439d0*/  STL.64 [R1+0x2d0], R16 ;  /* 0x0002d01001007387 */ /* 0x0001e20000100a00 */
[----:B------:R-:W-:Y:S03]  /*439e0*/  STL [R1+0x2d8], R18 ;  /* 0x0002d81201007387 */ /* 0x000fe60000100800 */
[----:B0-----:R-:W4:Y:S01]  /*439f0*/  LDL.LU.64 R16, [R1+0x4840] ;  /* 0x0048400001107983 */ /* 0x001f220000300a00 */
[----:B------:R-:W-:Y:S02]  /*43a00*/  IMAD.MOV.U32 R10, RZ, RZ, R19 ;  /* 0x000000ffff0a7224 */ /* 0x000fe400078e0013 */
[----:B------:R-:W-:Y:S02]  /*43a10*/  STL [R1+0x4744], R0 ;  /* 0x0047440001007387 */ /* 0x000fe40000100800 */
[----:B------:R-:W-:Y:S01]  /*43a20*/  STL [R1+0x4740], R14 ;  /* 0x0047400e01007387 */ /* 0x000fe20000100800 */
[----:B------:R-:W-:Y:S01]  /*43a30*/  STL [R1+0x36dc], R10 ;  /* 0x0036dc0a01007387 */ /* 0x000fe20000100800 */
[----:B---3--:R0:W-:Y:S03]  /*43a40*/  STL.64 [R1+0x4820], R8 ;  /* 0x0048200801007387 */ /* 0x0081e60000100a00 */
[----:B0-----:R-:W2:Y:S01]  /*43a50*/  LDL.64 R8, [R1+0x80] ;  /* 0x0000800001087983 */ /* 0x001ea20000100a00 */
[----:B----4-:R-:W-:Y:S03]  /*43a60*/  HMMA.16816.F32 R20, R24, R16, R20 ;  /* 0x000000101814723c */ /* 0x010fe60000001814 */
[----:B--2---:R0:W-:Y:S04]  /*43a70*/  STL.64 [R1+0x4828], R8 ;  /* 0x0048280801007387 */ /* 0x0041e80000100a00 */
[----:B0-----:R-:W2:Y:S11]  /*43a80*/  LDL.64 R8, [R1+0x90] ;  /* 0x0000900001087983 */ /* 0x001eb60000100a00 */
[----:B------:R-:W-:Y:S05]  /*43a90*/  @!UPT UIADD3 URZ, URZ, URZ, URZ ;  /* 0x0000003f3f3ff290 */ /* 0x000fea000fffe03f */
[----:B------:R0:W-:Y:S02]  /*43aa0*/  STL.64 [R1+0x2c0], R20 ;  /* 0x0002c01401007387 */ /* 0x0001e40000100a00 */
[----:B------:R-:W-:Y:S02]  /*43ab0*/  STL.64 [R1+0x2c8], R22 ;  /* 0x0002c81601007387 */ /* 0x000fe40000100a00 */
[----:B------:R-:W3:Y:S01]  /*43ac0*/  LDL R4, [R1+0x50] ;  /* 0x0000500001047983 */ /* 0x000ee20000100800 */
[----:B------:R-:W3:Y:S01]  /*43ad0*/  LDL R5, [R1+0x54] ;  /* 0x0000540001057983 */ /* 0x000ee20000100800 */
[----:B------:R-:W-:Y:S03]  /*43ae0*/  STL.64 [R1+0x4810], R6 ;  /* 0x0048100601007387 */ /* 0x000fe60000100a00 */
[----:B---3--:R-:W-:Y:S01]  /*43af0*/  STL.64 [R1+0x4808], R4 ;  /* 0x0048080401007387 */ /* 0x008fe20000100a00 */
[----:B0-----:R-:W3:Y:S02]  /*43b00*/  LDL R20, [R1+0x70] ;  /* 0x0000700001147983 */ /* 0x001ee40000100800 */
[----:B------:R-:W3:Y:S02]  /*43b10*/  LDL R21, [R1+0x74] ;  /* 0x0000740001157983 */ /* 0x000ee40000100800 */
[----:B---3--:R0:W-:Y:S04]  /*43b20*/  STL.64 [R1+0x4818], R20 ;  /* 0x0048181401007387 */ /* 0x0081e80000100a00 */
[----:B0-----:R-:W3:Y:S01]  /*43b30*/  LDL.LU R20, [R1+0xfc0] ;  /* 0x000fc00001147983 */ /* 0x001ee20000300800 */
[----:B------:R-:W3:Y:S02]  /*43b40*/  LDL.LU R21, [R1+0xfc4] ;  /* 0x000fc40001157983 */ /* 0x000ee40000300800 */
[----:B------:R-:W4:Y:S02]  /*43b50*/  LDL.LU R22, [R1+0xfc8] ;  /* 0x000fc80001167983 */ /* 0x000f240000300800 */
[----:B------:R-:W4:Y:S02]  /*43b60*/  LDL.LU R23, [R1+0xfcc] ;  /* 0x000fcc0001177983 */ /* 0x000f240000300800 */
[----:B----4-:R-:W-:Y:S01]  /*43b70*/  STL.64 [R1+0x4838], R22 ;  /* 0x0048381601007387 */ /* 0x010fe20000100a00 */
[----:B---3--:R0:W-:Y:S03]  /*43b80*/  STL.64 [R1+0x4830], R20 ;  /* 0x0048301401007387 */ /* 0x0081e60000100a00 */
[----:B0-----:R-:W3:Y:S01]  /*43b90*/  LDL.LU R20, [R1+0xfb0] ;  /* 0x000fb00001147983 */ /* 0x001ee20000300800 */
[----:B------:R-:W3:Y:S02]  /*43ba0*/  LDL.LU R21, [R1+0xfb4] ;  /* 0x000fb40001157983 */ /* 0x000ee40000300800 */
[----:B------:R-:W3:Y:S02]  /*43bb0*/  LDL.LU R22, [R1+0xfb8] ;  /* 0x000fb80001167983 */ /* 0x000ee40000300800 */
[----:B------:R-:W3:Y:S02]  /*43bc0*/  LDL.LU R23, [R1+0xfbc] ;  /* 0x000fbc0001177983 */ /* 0x000ee40000300800 */
[----:B------:R-:W-:Y:S01]  /*43bd0*/  IMAD.MOV.U32 R15, RZ, RZ, R17 ;  /* 0x000000ffff0f7224 */ /* 0x000fe200078e0011 */
[----:B------:R-:W4:Y:S01]  /*43be0*/  LDL.LU R4, [R1+0xfe0] ;  /* 0x000fe00001047983 */ /* 0x000f220000300800 */
[----:B------:R-:W-:-:S02]  /*43bf0*/  IMAD.MOV.U32 R28, RZ, RZ, R16 ;  /* 0x000000ffff1c7224 */ /* 0x000fc400078e0010 */
[----:B------:R-:W4:Y:S02]  /*43c00*/  LDL.LU R5, [R1+0xfe4] ;  /* 0x000fe40001057983 */ /* 0x000f240000300800 */
[----:B------:R-:W4:Y:S01]  /*43c10*/  LDL.LU R6, [R1+0xfe8] ;  /* 0x000fe80001067983 */ /* 0x000f220000300800 */
[----:B------:R-:W4:Y:S01]  /*43c20*/  LDL.LU R7, [R1+0xfec] ;  /* 0x000fec0001077983 */ /* 0x000f220000300800 */
[----:B------:R-:W4:Y:S02]  /*43c30*/  LDL R16, [R1+0x60] ;  /* 0x0000600001107983 */ /* 0x000f240000100800 */
[----:B------:R-:W4:Y:S02]  /*43c40*/  LDL R17, [R1+0x64] ;  /* 0x0000640001117983 */ /* 0x000f240000100800 */
[----:B------:R-:W-:Y:S01]  /*43c50*/  STL [R1+0x474c], R15 ;  /* 0x00474c0f01007387 */ /* 0x000fe20000100800 */
[----:B------:R-:W-:Y:S01]  /*43c60*/  STL [R1+0x4748], R28 ;  /* 0x0047481c01007387 */ /* 0x000fe20000100800 */
        /* <DEDUP_REMOVED lines=11> */
[----:B------:R-:W-:Y:S01]  /*43d20*/  STL [R1+0x4750], R0 ;  /* 0x0047500001007387 */ /* 0x000fe20000100800 */
[----:B--2---:R-:W-:Y:S01]  /*43d30*/  HMMA.16816.F32 R20, R24, R8, R20 ;  /* 0x000000081814723c */ /* 0x004fe20000001814 */
[----:B------:R-:W-:-:S02]  /*43d40*/  IMAD.MOV.U32 R15, RZ, RZ, R8 ;  /* 0x000000ffff0f7224 */ /* 0x000fc400078e0008 */
[----:B------:R-:W-:Y:S02]  /*43d50*/  IMAD.MOV.U32 R28, RZ, RZ, R9 ;  /* 0x000000ffff1c7224 */ /* 0x000fe400078e0009 */
[----:B------:R-:W2:Y:S11]  /*43d60*/  LDL.LU.64 R8, [R1+0x4820] ;  /* 0x0048200001087983 */ /* 0x000eb60000300a00 */
[----:B------:R-:W-:Y:S08]  /*43d70*/  @!UPT UIADD3 URZ, URZ, URZ, URZ ;  /* 0x0000003f3f3ff290 */ /* 0x000ff0000fffe03f */
[----:B------:R-:W-:Y:S02]  /*43d80*/  IMAD.MOV.U32 R10, RZ, RZ, R20 ;  /* 0x000000ffff0a7224 */ /* 0x000fe400078e0014 */
[----:B------:R-:W-:Y:S02]  /*43d90*/  IMAD.MOV.U32 R2, RZ, RZ, R21 ;  /* 0x000000ffff027224 */ /* 0x000fe400078e0015 */
[----:B------:R-:W4:Y:S01]  /*43da0*/  LDL.LU.64 R20, [R1+0x4818] ;  /* 0x0048180001147983 */ /* 0x000f220000300a00 */
[----:B------:R-:W-:-:S05]  /*43db0*/  IMAD.MOV.U32 R11, RZ, RZ, R23 ;  /* 0x000000ffff0b7224 */ /* 0x000fca00078e0017 */
[----:B------:R-:W-:Y:S01]  /*43dc0*/  STL.64 [R1+0x4788], R10 ;  /* 0x0047880a01007387 */ /* 0x000fe20000100a00 */
[----:B------:R-:W-:-:S03]  /*43dd0*/  IMAD.MOV.U32 R3, RZ, RZ, R22 ;  /* 0x000000ffff037224 */ /* 0x000fc600078e0016 */
[----:B--2---:R0:W-:Y:S04]  /*43de0*/  STL.64 [R1+0x4780], R8 ;  /* 0x0047800801007387 */ /* 0x0041e80000100a00 */
[----:B0-----:R-:W2:Y:S01]  /*43df0*/  LDL.LU R8, [R1+0x1580] ;  /* 0x0015800001087983 */ /* 0x001ea20000300800 */
[----:B------:R-:W2:Y:S02]  /*43e00*/  LDL.LU R9, [R1+0x1584] ;  /* 0x0015840001097983 */ /* 0x000ea40000300800 */
[----:B------:R-:W2:Y:S02]  /*43e10*/  LDL.LU R10, [R1+0x1588] ;  /* 0x00158800010a7983 */ /* 0x000ea40000300800 */
[----:B------:R-:W2:Y:S01]  /*43e20*/  LDL.LU R11, [R1+0x158c] ;  /* 0x00158c00010b7983 */ /* 0x000ea20000300800 */
[----:B------:R-:W-:Y:S01]  /*43e30*/  STL [R1+0x475c], R28 ;  /* 0x00475c1c01007387 */ /* 0x000fe20000100800 */
[----:B------:R-:W-:Y:S02]  /*43e40*/  STL [R1+0x4758], R15 ;  /* 0x0047580f01007387 */ /* 0x000fe40000100800 */
[----:B------:R0:W-:Y:S02]  /*43e50*/  STL.64 [R1+0x47e8], R12 ;  /* 0x0047e80c01007387 */ /* 0x0001e40000100a00 */
[----:B0-----:R-:W3:Y:S01]  /*43e60*/  LDL.LU R12, [R1+0x1590] ;  /* 0x00159000010c7983 */ /* 0x001ee20000300800 */
[----:B------:R-:W3:Y:S02]  /*43e70*/  LDL.LU R13, [R1+0x1594] ;  /* 0x00159400010d7983 */ /* 0x000ee40000300800 */
[----:B------:R-:W3:Y:S02]  /*43e80*/  LDL.LU R14, [R1+0x1598] ;  /* 0x00159800010e7983 */ /* 0x000ee40000300800 */
[----:B------:R-:W3:Y:S01]  /*43e90*/  LDL.LU R15, [R1+0x159c] ;  /* 0x00159c00010f7983 */ /* 0x000ee20000300800 */
[C---:B----4-:R-:W-:Y:S01]  /*43ea0*/  HMMA.16816.F32 R20, R24.reuse, R20, R4 ;  /* 0x000000141814723c */ /* 0x050fe20000001804 */
[----:B------:R-:W-:Y:S01]  /*43eb0*/  STL [R1+0x382c], R3 ;  /* 0x00382c0301007387 */ /* 0x000fe20000100800 */
[----:B------:R-:W-:Y:S02]  /*43ec0*/  STL [R1+0x3828], R2 ;  /* 0x0038280201007387 */ /* 0x000fe40000100800 */
[----:B------:R-:W4:Y:S02]  /*43ed0*/  LDL.LU.64 R6, [R1+0x4810] ;  /* 0x0048100001067983 */ /* 0x000f240000300a00 */
[----:B------:R-:W2:Y:S11]  /*43ee0*/  LDL.LU.64 R4, [R1+0x4808] ;  /* 0x0048080001047983 */ /* 0x000eb60000300a00 */
[----:B------:R-:W-:Y:S06]  /*43ef0*/  @!UPT UIADD3 URZ, URZ, URZ, URZ ;  /* 0x0000003f3f3ff290 */ /* 0x000fec000fffe03f */
[----:B------:R-:W-:Y:S01]  /*43f00*/  STL.64 [R1+0x290], R20 ;  /* 0x0002901401007387 */ /* 0x000fe20000100a00 */
[----:B------:R-:W-:Y:S02]  /*43f10*/  STL.64 [R1+0x298], R22 ;  /* 0x0002981601007387 */ /* 0x000fe40000100a00 */
[----:B------:R-:W0:Y:S04]  /*43f20*/  LDSM.16.MT88.4 R20, [R29+0x8100] ;  /* 0x008100001d14783b */ /* 0x000e280000004200 */
[----:B------:R-:W-:Y:S01]  /*43f30*/  STL [R1+0x4760], R29 ;  /* 0x0047601d01007387 */ /* 0x000fe20000100800 */
[----:B0-----:R-:W-:Y:S01]  /*43f40*/  STL.64 [R1+0x4638], R22 ;  /* 0x0046381601007387 */ /* 0x001fe20000100a00 */
[----:B------:R4:W-:Y:S01]  /*43f50*/  STL.64 [R1+0x4630], R20 ;  /* 0x0046301401007387 */ /* 0x0009e20000100a00 */
[C---:B---3--:R-:W-:Y:S11]  /*43f60*/  HMMA.16816.F32 R12, R24.reuse, R16, R12 ;  /* 0x00000010180c723c */ /* 0x048ff6000000180c */
[----:B------:R-:W-:Y:S11]  /*43f70*/  @!UPT UIADD3 URZ, URZ, URZ, URZ ;  /* 0x0000003f3f3ff290 */ /* 0x000ff6000fffe03f */
[----:B------:R-:W-:Y:S01]  /*43f80*/  @!UPT UIADD3 URZ, URZ, URZ, URZ ;  /* 0x0000003f3f3ff290 */ /* 0x000fe2000fffe03f */
[----:B------:R-:W-:Y:S01]  /*43f90*/  STL.64 [R1+0x570], R12 ;  /* 0x0005700c01007387 */ /* 0x000fe20000100a00 */
[----:B------:R-:W-:Y:S02]  /*43fa0*/  STL.64 [R1+0x578], R14 ;  /* 0x0005780e01007387 */ /* 0x000fe40000100a00 */
[----:B------:R-:W3:Y:S02]  /*43fb0*/  LDL.64 R16, [R1] ;  /* 0x0000000001107983 */ /* 0x000ee40000100a00 */
[----:B----4-:R-:W-:Y:S02]  /*43fc0*/  IMAD.MOV.U32 R20, RZ, RZ, R7 ;  /* 0x000000ffff147224 */ /* 0x010fe400078e0007 */
[----:B------:R-:W-:Y:S02]  /*43fd0*/  IMAD.MOV.U32 R21, RZ, RZ, R6 ;  /* 0x000000ffff157224 */ /* 0x000fe400078e0006 */
[C---:B--2---:R-:W-:Y:S01]  /*43fe0*/  HMMA.16816.F32 R4, R24.reuse, R4, R8 ;  /* 0x000000041804723c */ /* 0x044fe20000001808 */
[----:B---3--:R0:W-:Y:S02]  /*43ff0*/  STL.64 [R1+0x47b0], R16 ;  /* 0x0047b01001007387 */ /* 0x0081e40000100a00 */
[----:B------:R-:W-:Y:S02]  /*44000*/  STL.64 [R1+0x4790], R20 ;  /* 0x0047901401007387 */ /* 0x000fe40000100a00 */
[----:B0-----:R-:W2:Y:S04]  /*44010*/  LDL.64 R16, [R1+0x10] ;  /* 0x0000100001107983 */ /* 0x001ea80000100a00 */
[----:B--2---:R0:W-:Y:S11]  /*44020*/  STL.64 [R1+0x47c8], R16 ;  /* 0x0047c81001007387 */ /* 0x0041f60000100a00 */
[----:B------:R-:W-:Y:S03]  /*44030*/  @!UPT UIADD3 URZ, URZ, URZ, URZ ;  /* 0x0000003f3f3ff290 */ /* 0x000fe6000fffe03f */
[----:B------:R-:W-:Y:S02]  /*44040*/  STL.64 [R1+0x560], R4 ;  /* 0x0005600401007387 */ /* 0x000fe40000100a00 */
[----:B------:R-:W-:Y:S01]  /*44050*/  STL.64 [R1+0x568], R6 ;  /* 0x0005680601007387 */ /* 0x000fe20000100a00 */
[----:B0-----:R-:W2:Y:S04]  /*44060*/  LDL.64 R16, [R1+0x20] ;  /* 0x0000200001107983 */ /* 0x001ea80000100a00 */
[----:B--2---:R0:W-:Y:S01]  /*44070*/  STL.64 [R1+0x47e0], R16 ;  /* 0x0047e01001007387 */ /* 0x0041e20000100a00 */
[----:B------:R-:W2:Y:S02]  /*44080*/  LDL.LU R20, [R1+0x1510] ;  /* 0x0015100001147983 */ /* 0x000ea40000300800 */
[----:B------:R-:W2:Y:S02]  /*44090*/  LDL.LU R21, [R1+0x1514] ;  /* 0x0015140001157983 */ /* 0x000ea40000300800 */
[----:B------:R-:W3:Y:S01]  /*440a0*/  LDL.LU R22, [R1+0x1518] ;  /* 0x0015180001167983 */ /* 0x000ee20000300800 */
[----:B------:R-:W3:Y:S01]  /*440b0*/  LDL.LU R23, [R1+0x151c] ;  /* 0x00151c0001177983 */ /* 0x000ee20000300800 */
[----:B------:R-:W4:Y:S02]  /*440c0*/  LDL.LU R12, [R1+0x1550] ;  /* 0x00155000010c7983 */ /* 0x000f240000300800 */
[----:B------:R-:W4:Y:S02]  /*440d0*/  LDL.LU R13, [R1+0x1554] ;  /* 0x00155400010d7983 */ /* 0x000f240000300800 */
[----:B------:R-:W2:Y:S01]  /*440e0*/  LDL.LU R14, [R1+0x1558] ;  /* 0x00155800010e7983 */ /* 0x000ea20000300800 */
[----:B------:R-:W2:Y:S04]  /*440f0*/  LDL.LU R15, [R1+0x155c] ;  /* 0x00155c00010f7983 */ /* 0x000ea80000300800 */
[----:B--2---:R-:W-:Y:S01]  /*44100*/  STL.64 [R1+0x47f8], R14 ;  /* 0x0047f80e01007387 */ /* 0x004fe20000100a00 */
[----:B----4-:R1:W-:Y:S02]  /*44110*/  STL.64 [R1+0x47f0], R12 ;  /* 0x0047f00c01007387 */ /* 0x0103e40000100a00 */
[----:B0-----:R-:W2:Y:S01]  /*44120*/  LDL.64 R16, [R1+0x30] ;  /* 0x0000300001107983 */ /* 0x001ea20000100a00 */
[----:B-1----:R-:W4:Y:S04]  /*44130*/  LDL.64 R12, [R1+0x40] ;  /* 0x00004000010c7983 */ /* 0x002f280000100a00 */
[----:B--2---:R0:W-:Y:S04]  /*44140*/  STL.64 [R1+0x4800], R16 ;  /* 0x0048001001007387 */ /* 0x0041e80000100a00 */
[----:B0-----:R-:W4:Y:S01]  /*44150*/  LDL.LU R16, [R1+0x1560] ;  /* 0x0015600001107983 */ /* 0x001f220000300800 */
[----:B------:R-:W4:Y:S02]  /*44160*/  LDL.LU R17, [R1+0x1564] ;  /* 0x0015640001117983 */ /* 0x000f240000300800 */
[----:B------:R-:W4:Y:S02]  /*44170*/  LDL.LU R18, [R1+0x1568] ;  /* 0x0015680001127983 */ /* 0x000f240000300800 */
[----:B------:R-:W4:Y:S01]  /*44180*/  LDL.LU R19, [R1+0x156c] ;  /* 0x00156c0001137983 */ /* 0x000f220000300800 */
[----:B---3--:R-:W-:Y:S01]  /*44190*/  STL.64 [R1+0x47a0], R22 ;  /* 0x0047a01601007387 */ /* 0x008fe20000100a00 */
[----:B------:R0:W-:Y:S03]  /*441a0*/  STL.64 [R1+0x4798], R20 ;  /* 0x0047981401007387 */ /* 0x0001e60000100a00 */
        /* <DEDUP_REMOVED lines=9> */
[----:B------:R-:W3:Y:S01]  /*44240*/  LDL.LU R23, [R1+0x153c] ;  /* 0x00153c0001177983 */ /* 0x000ee20000300800 */
[----:B----4-:R-:W-:Y:S01]  /*44250*/  HMMA.16816.F32 R16, R24, R12, R16 ;  /* 0x0000000c1810723c */ /* 0x010fe20000001810 */
        /* <DEDUP_REMOVED lines=12> */
[----:B------:R-:W4:Y:S01]  /*44320*/  LDL.LU R4, [R1+0x1260] ;  /* 0x0012600001047983 */ /* 0x000f220000300800 */
[----:B------:R-:W4:Y:S02]  /*44330*/  LDL.LU R5, [R1+0x1264] ;  /* 0x0012640001057983 */ /* 0x000f240000300800 */
[----:B------:R-:W4:Y:S02]  /*44340*/  LDL.LU R6, [R1+0x1268] ;  /* 0x0012680001067983 */ /* 0x000f240000300800 */
[----:B------:R-:W4:Y:S01]  /*44350*/  LDL.LU R7, [R1+0x126c] ;  /* 0x00126c0001077983 */ /* 0x000f220000300800 */
[----:B------:R0:W-:Y:S01]  /*44360*/  STL.64 [R1+0x550], R16 ;  /* 0x0005501001007387 */ /* 0x0001e20000100a00 */
[----:B------:R-:W-:Y:S03]  /*44370*/  STL.64 [R1+0x558], R18 ;  /* 0x0005581201007387 */ /* 0x000fe60000100a00 */
[----:B0-----:R-:W2:Y:S01]  /*44380*/  LDL.LU.64 R16, [R1+0x4800] ;  /* 0x0048000001107983 */ /* 0x001ea20000300a00 */
[----:B------:R-:W2:Y:S02]  /*44390*/  LDL.LU.64 R14, [R1+0x47f8] ;  /* 0x0047f800010e7983 */ /* 0x000ea40000300a00 */
[----:B------:R-:W2:Y:S02]  /*443a0*/  LDL.LU.64 R12, [R1+0x47f0] ;  /* 0x0047f000010c7983 */ /* 0x000ea40000300a00 */
[----:B------:R-:W-:Y:S01]  /*443b0*/  STL [R1+0x4768], R2 ;  /* 0x0047680201007387 */ /* 0x000fe20000100800 */
[----:B------:R-:W-:Y:S01]  /*443c0*/  STL [R1+0x4764], R3 ;  /* 0x0047640301007387 */ /* 0x000fe20000100800 */
[C---:B--2---:R-:W-:Y:S01]  /*443d0*/  HMMA.16816.F32 R12, R24.reuse, R16, R12 ;  /* 0x00000010180c723c */ /* 0x044fe2000000180c */
[----:B------:R-:W-:Y:S11]  /*443e0*/  IMAD.MOV.U32 R0, RZ, RZ, R17 ;  /* 0x000000ffff007224 */ /* 0x000ff600078e0011 */
[----:B------:R-:W-:Y:S11]  /*443f0*/  @!UPT UIADD3 URZ, URZ, URZ, URZ ;  /* 0x0000003f3f3ff290 */ /* 0x000ff6000fffe03f */
[----:B------:R0:W-:Y:S01]  /*44400*/  STL.64 [R1+0x540], R12 ;  /* 0x0005400c01007387 */ /* 0x0001e20000100a00 */
[----:B------:R1:W-:Y:S03]  /*44410*/  STL.64 [R1+0x548], R14 ;  /* 0x0005480e01007387 */ /* 0x0003e60000100a00 */
[----:B0-----:R-:W3:Y:S01]  /*44420*/  LDL.LU.64 R12, [R1+0x47e8] ;  /* 0x0047e800010c7983 */ /* 0x001ee20000300a00 */
[----:B-1----:R-:W-:Y:S02]  /*44430*/  IMAD.MOV.U32 R14, RZ, RZ, R16 ;  /* 0x000000ffff0e7224 */ /* 0x002fe400078e0010 */
[----:B------:R-:W2:Y:S03]  /*44440*/  LDL.LU.64 R16, [R1+0x47e0] ;  /* 0x0047e00001107983 */ /* 0x000ea60000300a00 */
[----:B------:R-:W-:Y:S01]  /*44450*/  STL [R1+0x476c], R14 ;  /* 0x00476c0e01007387 */ /* 0x000fe20000100800 */
        /* <DEDUP_REMOVED lines=20> */
[----:B------:R-:W-:Y:S02]  /*445a0*/  IMAD.MOV.U32 R2, RZ, RZ, R17 ;  /* 0x000000ffff027224 */ /* 0x000fe400078e0011 */
[----:B------:R-:W2:Y:S11]  /*445b0*/  LDL.LU.64 R16, [R1+0x47a8] ;  /* 0x0047a80001107983 */ /* 0x000eb60000300a00 */
[----:B------:R-:W-:Y:S07]  /*445c0*/  @!UPT UIADD3 URZ, URZ, URZ, URZ ;  /* 0x0000003f3f3ff290 */ /* 0x000fee000fffe03f */
[----:B------:R0:W-:Y:S01]  /*445d0*/  STL.64 [R1+0x510], R20 ;  /* 0x0005101401007387 */ /* 0x0001e20000100a00 */
[----:B------:R-:W-:Y:S02]  /*445e0*/  IMAD.MOV.U32 R18, RZ, RZ, R22 ;  /* 0x000000ffff127224 */ /* 0x000fe400078e0016 */
[----:B------:R-:W-:Y:S02]  /*445f0*/  IMAD.MOV.U32 R19, RZ, RZ, R23 ;  /* 0x000000ffff137224 */ /* 0x000fe400078e0017 */
[----:B------:R-:W2:Y:S04]  /*44600*/  LDL.LU.64 R22, [R1+0x47a0] ;  /* 0x0047a00001167983 */ /* 0x000ea80000300a00 */
[----:B0-----:R-:W2:Y:S01]  /*44610*/  LDL.LU.64 R20, [R1+0x4798] ;  /* 0x0047980001147983 */ /* 0x001ea20000300a00 */
[C---:B---3--:R-:W-:Y:S01]  /*44620*/  HMMA.16816.F32 R8, R24.reuse, R12, R8 ;  /* 0x0000000c1808723c */ /* 0x048fe20000001808 */
[----:B------:R-:W-:Y:S02]  /*44630*/  STL [R1+0x361c], R19 ;  /* 0x00361c1301007387 */ /* 0x000fe40000100800 */
[----:B------:R-:W-:Y:S05]  /*44640*/  STL [R1+0x3618], R18 ;  /* 0x0036181201007387 */ /* 0x000fea0000100800 */
[C---:B--2---:R-:W-:Y:S11]  /*44650*/  HMMA.16816.F32 R20, R24.reuse, R16, R20 ;  /* 0x000000101814723c */ /* 0x044ff60000001814 */
[----:B------:R-:W-:Y:S11]  /*44660*/  @!UPT UIADD3 URZ, URZ, URZ, URZ ;  /* 0x0000003f3f3ff290 */ /* 0x000ff6000fffe03f */
[----:B------:R-:W-:Y:S01]  /*44670*/  @!UPT UIADD3 URZ, URZ, URZ, URZ ;  /* 0x0000003f3f3ff290 */ /* 0x000fe2000fffe03f */
[----:B------:R0:W-:Y:S01]  /*44680*/  STL.64 [R1+0x500], R20 ;  /* 0x0005001401007387 */ /* 0x0001e20000100a00 */
[----:B------:R-:W-:Y:S03]  /*44690*/  STL.64 [R1+0x508], R22 ;  /* 0x0005081601007387 */ /* 0x000fe60000100a00 */
[----:B0-----:R-:W2:Y:S01]  /*446a0*/  LDL.LU.64 R20, [R1+0x4790] ;  /* 0x0047900001147983 */ /* 0x001ea20000300a00 */
[----:B------:R0:W-:Y:S03]  /*446b0*/  STL.64 [R1+0x4640], R16 ;  /* 0x0046401001007387 */ /* 0x0001e60000100a00 */
[----:B0-----:R-:W2:Y:S01]  /*446c0*/  LDL.LU R16, [R1+0x1250] ;  /* 0x0012500001107983 */ /* 0x001ea20000300800 */
[----:B------:R-:W2:Y:S02]  /*446d0*/  LDL.LU R17, [R1+0x1254] ;  /* 0x0012540001117983 */ /* 0x000ea40000300800 */
[----:B------:R-:W2:Y:S02]  /*446e0*/  LDL.LU R18, [R1+0x1258] ;  /* 0x0012580001127983 */ /* 0x000ea40000300800 */
[----:B------:R-:W2:Y:S01]  /*446f0*/  LDL.LU R19, [R1+0x125c] ;  /* 0x00125c0001137983 */ /* 0x000ea20000300800 */
[----:B------:R-:W-:Y:S01]  /*44700*/  STL.64 [R1+0x4f0], R8 ;  /* 0x0004f00801007387 */ /* 0x000fe20000100a00 */
[----:B------:R0:W-:Y:S03]  /*44710*/  STL.64 [R1+0x4f8], R10 ;  /* 0x0004f80a01007387 */ /* 0x0001e60000100a00 */
[----:B0-----:R-:W3:Y:S01]  /*44720*/  LDL.LU.64 R10, [R1+0x4788] ;  /* 0x00478800010a7983 */ /* 0x001ee20000300a00 */
[----:B------:R-:W4:Y:S02]  /*44730*/  LDL.LU.64 R8, [R1+0x4780] ;  /* 0x0047800001087983 */ /* 0x000f240000300a00 */
[----:B------:R-:W-:Y:S01]  /*44740*/  STL.64 [R1+0x4738], R12 ;  /* 0x0047380c01007387 */ /* 0x000fe20000100a00 */
[----:B----4-:R-:W-:Y:S01]  /*44750*/  HMMA.16816.F32 R24, R24, R8, R4 ;  /* 0x000000081818723c */ /* 0x010fe20000001804 */
[----:B------:R-:W2:Y:S01]  /*44760*/  LDL.LU.64 R6, [R1+0x4778] ;  /* 0x0047780001067983 */ /* 0x000ea20000300a00 */
[----:B------:R-:W2:Y:S02]  /*44770*/  LDL.LU.64 R4, [R1+0x4770] ;  /* 0x0047700001047983 */ /* 0x000ea40000300a00 */
[----:B---3--:R-:W-:Y:S02]  /*44780*/  STL.64 [R1+0x4650], R10 ;  /* 0x0046500a01007387 */ /* 0x008fe40000100a00 */
[----:B------:R2:W-:Y:S11]  /*44790*/  STL.64 [R1+0x4648], R8 ;  /* 0x0046480801007387 */ /* 0x0005f60000100a00 */
[----:B------:R-:W-:Y:S06]  /*447a0*/  @!UPT UIADD3 URZ, URZ, URZ, URZ ;  /* 0x0000003f3f3ff290 */ /* 0x000fec000fffe03f */
[----:B------:R-:W-:Y:S01]  /*447b0*/  STL.64 [R1+0x280], R24 ;  /* 0x0002801801007387 */ /* 0x000fe20000100a00 */
[----:B------:R-:W-:Y:S01]  /*447c0*/  STL.64 [R1+0x288], R26 ;  /* 0x0002881a01007387 */ /* 0x000fe20000100a00 */
[----:B--2---:R-:W-:Y:S02]  /*447d0*/  HMMA.16816.F32 R8, R4, R20, R16 ;  /* 0x000000140408723c */ /* 0x004fe40000001810 */
[----:B------:R-:W2:Y:S11]  /*447e0*/  LDL.LU R20, [R1+0x13e0] ;  /* 0x0013e00001147983 */ /* 0x000eb60000300800 */
[----:B------:R-:W-:Y:S10]  /*447f0*/  @!UPT UIADD3 URZ, URZ, URZ, URZ ;  /* 0x0000003f3f3ff290 */ /* 0x000ff4000fffe03f */
[----:B------:R0:W-:Y:S01]  /*44800*/  STL.64 [R1+0x270], R8 ;  /* 0x0002700801007387 */ /* 0x0001e20000100a00 */
[----:B------:R1:W-:Y:S02]  /*44810*/  STL.64 [R1+0x278], R10 ;  /* 0x0002780a01007387 */ /* 0x0003e40000100a00 */
[----:B------:R-:W2:Y:S02]  /*44820*/  LDL.LU R21, [R1+0x13e4] ;  /* 0x0013e40001157983 */ /* 0x000ea40000300800 */
[----:B------:R-:W3:Y:S01]  /*44830*/  LDL.LU R22, [R1+0x13e8] ;  /* 0x0013e80001167983 */ /* 0x000ee20000300800 */
[----:B------:R-:W3:Y:S01]  /*44840*/  LDL.LU R23, [R1+0x13ec] ;  /* 0x0013ec0001177983 */ /* 0x000ee20000300800 */
[----:B------:R-:W-:Y:S02]  /*44850*/  IMAD.MOV.U32 R16, RZ, RZ, R14 ;  /* 0x000000ffff107224 */ /* 0x000fe400078e000e */
[----:B------:R-:W-:Y:S01]  /*44860*/  IMAD.MOV.U32 R17, RZ, RZ, R2 ;  /* 0x000000ffff117224 */ /* 0x000fe200078e0002 */
[----:B---3--:R-:W-:Y:S01]  /*44870*/  STL.64 [R1+0x4660], R22 ;  /* 0x0046601601007387 */ /* 0x008fe20000100a00 */
[----:B--2---:R2:W-:Y:S02]  /*44880*/  STL.64 [R1+0x4658], R20 ;  /* 0x0046581401007387 */ /* 0x0045e40000100a00 */
[----:B------:R-:W3:Y:S02]  /*44890*/  LDL.LU R14, [R1+0x476c] ;  /* 0x00476c00010e7983 */ /* 0x000ee40000300800 */
[----:B------:R-:W4:Y:S01]  /*448a0*/  LDL.LU R2, [R1+0x4768] ;  /* 0x0047680001027983 */ /* 0x000f220000300800 */
[----:B------:R3:W-:Y:S01]  /*448b0*/  STL.64 [R1+0x4668], R16 ;  /* 0x0046681001007387 */ /* 0x0007e20000100a00 */
[----:B0-----:R-:W3:Y:S02]  /*448c0*/  LDL.LU R8, [R1+0x1400] ;  /* 0x0014000001087983 */ /* 0x001ee40000300800 */
[----:B------:R-:W3:Y:S02]  /*448d0*/  LDL.LU R9, [R1+0x1404] ;  /* 0x0014040001097983 */ /* 0x000ee40000300800 */
[----:B-1----:R-:W3:Y:S01]  /*448e0*/  LDL.LU R10, [R1+0x1408] ;  /* 0x00140800010a7983 */ /* 0x002ee20000300800 */
[----:B------:R-:W3:Y:S01]  /*448f0*/  LDL.LU R11, [R1+0x140c] ;  /* 0x00140c00010b7983 */ /* 0x000ee20000300800 */
[----:B--2---:R-:W-:-:S02]  /*44900*/  IMAD.MOV.U32 R20, RZ, RZ, R3 ;  /* 0x000000ffff147224 */ /* 0x004fc400078e0003 */
[----:B------:R-:W-:Y:S01]  /*44910*/  IMAD.MOV.U32 R21, RZ, RZ, R29 ;  /* 0x000000ffff157224 */ /* 0x000fe200078e001d */
[----:B---3--:R-:W-:Y:S01]  /*44920*/  STL.64 [R1+0x4678], R10 ;  /* 0x0046780a01007387 */ /* 0x008fe20000100a00 */
[----:B------:R0:W-:Y:S02]  /*44930*/  STL.64 [R1+0x4670], R8 ;  /* 0x0046700801007387 */ /* 0x0001e40000100a00 */
[----:B------:R-:W2:Y:S02]  /*44940*/  LDL.LU R3, [R1+0x4764] ;  /* 0x0047640001037983 */ /* 0x000ea40000300800 */
[----:B------:R-:W3:Y:S01]  /*44950*/  LDL.LU R29, [R1+0x4760] ;  /* 0x00476000011d7983 */ /* 0x000ee20000300800 */
[----:B------:R-:W-:Y:S01]  /*44960*/  STL.64 [R1+0x4680], R20 ;  /* 0x0046801401007387 */ /* 0x000fe20000100a00 */
[----:B------:R-:W2:Y:S02]  /*44970*/  LDL.LU R16, [R1+0x1410] ;  /* 0x0014100001107983 */ /* 0x000ea40000300800 */
[----:B------:R-:W2:Y:S02]  /*44980*/  LDL.LU R17, [R1+0x1414] ;  /* 0x0014140001117983 */ /* 0x000ea40000300800 */
[----:B------:R-:W2:Y:S01]  /*44990*/  LDL.LU R18, [R1+0x1418] ;  /* 0x0014180001127983 */ /* 0x000ea20000300800 */
[----:B------:R-:W2:Y:S01]  /*449a0*/  LDL.LU R19, [R1+0x141c] ;  /* 0x00141c0001137983 */ /* 0x000ea20000300800 */
[----:B0-----:R-:W-:-:S02]  /*449b0*/  IMAD.MOV.U32 R8, RZ, RZ, R28 ;  /* 0x000000ffff087224 */ /* 0x001fc400078e001c */
[----:B------:R-:W-:Y:S01]  /*449c0*/  IMAD.MOV.U32 R9, RZ, RZ, R15 ;  /* 0x000000ffff097224 */ /* 0x000fe200078e000f */
[----:B--2---:R-:W-:Y:S01]  /*449d0*/  STL.64 [R1+0x4690], R18 ;  /* 0x0046901201007387 */ /* 0x004fe20000100a00 */
[----:B------:R0:W-:Y:S02]  /*449e0*/  STL.64 [R1+0x4688], R16 ;  /* 0x0046881001007387 */ /* 0x0001e40000100a00 */
[----:B------:R-:W2:Y:S02]  /*449f0*/  LDL.LU R28, [R1+0x475c] ;  /* 0x00475c00011c7983 */ /* 0x000ea40000300800 */
[----:B------:R-:W2:Y:S01]  /*44a00*/  LDL.LU R15, [R1+0x4758] ;  /* 0x00475800010f7983 */ /* 0x000ea20000300800 */
[----:B------:R1:W-:Y:S01]  /*44a10*/  STL.64 [R1+0x4698], R8 ;  /* 0x0046980801007387 */ /* 0x0003e20000100a00 */
[----:B0-----:R-:W-:Y:S02]  /*44a20*/  IMAD.MOV.U32 R16, RZ, RZ, R14 ;  /* 0x000000ffff107224 */ /* 0x001fe400078e000e */
[----:B------:R-:W-:Y:S01]  /*44a30*/  IMAD.MOV.U32 R17, RZ, RZ, R0 ;  /* 0x000000ffff117224 */ /* 0x000fe200078e0000 */
[----:B------:R-:W2:Y:S01]  /*44a40*/  LDL.LU R14, [R1+0x4754] ;  /* 0x00475400010e7983 */ /* 0x000ea20000300800 */
[----:B------:R-:W2:Y:S03]  /*44a50*/  LDL.LU R0, [R1+0x4750] ;  /* 0x0047500001007983 */ /* 0x000ea60000300800 */
[----:B------:R0:W-:Y:S01]  /*44a60*/  STL.64 [R1+0x46a0], R16 ;  /* 0x0046a01001007387 */ /* 0x0001e20000100a00 */
[----:B-1----:R-:W2:Y:S02]  /*44a70*/  LDL.LU R8, [R1+0x1430] ;  /* 0x0014300001087983 */ /* 0x002ea40000300800 */
[----:B------:R-:W2:Y:S02]  /*44a80*/  LDL.LU R9, [R1+0x1434] ;  /* 0x0014340001097983 */ /* 0x000ea40000300800 */
[----:B------:R-:W2:Y:S01]  /*44a90*/  LDL.LU R10, [R1+0x1438] ;  /* 0x00143800010a7983 */ /* 0x000ea20000300800 */
[----:B------:R-:W2:Y:S04]  /*44aa0*/  LDL.LU R11, [R1+0x143c] ;  /* 0x00143c00010b7983 */ /* 0x000ea80000300800 */
[----:B--2---:R-:W-:Y:S01]  /*44ab0*/  STL.64 [R1+0x46b0], R10 ;  /* 0x0046b00a01007387 */ /* 0x004fe20000100a00 */
[----:B------:R-:W-:Y:S02]  /*44ac0*/  STL.64 [R1+0x46a8], R8 ;  /* 0x0046a80801007387 */ /* 0x000fe40000100a00 */
[----:B------:R-:W2:Y:S02]  /*44ad0*/  LDL.64 R24, [R1+0x70] ;  /* 0x0000700001187983 */ /* 0x000ea40000100a00 */
[----:B0-----:R-:W-:-:S02]  /*44ae0*/  IMAD.MOV.U32 R16, RZ, RZ, R3 ;  /* 0x000000ffff107224 */ /* 0x001fc400078e0003 */
[----:B----4-:R-:W-:Y:S01]  /*44af0*/  IMAD.MOV.U32 R17, RZ, RZ, R2 ;  /* 0x000000ffff117224 */ /* 0x010fe200078e0002 */
[----:B--2---:R-:W-:Y:S04]  /*44b00*/  STL.64 [R1+0x46e8], R24 ;  /* 0x0046e81801007387 */ /* 0x004fe80000100a00 */
[----:B------:R0:W-:Y:S02]  /*44b10*/  STL.64 [R1+0x46b8], R16 ;  /* 0x0046b81001007387 */ /* 0x0001e40000100a00 */
[----:B0-----:R-:W2:Y:S01]  /*44b20*/  LDL.LU R16, [R1+0x1450] ;  /* 0x0014500001107983 */ /* 0x001ea20000300800 */
[----:B------:R-:W2:Y:S02]  /*44b30*/  LDL.LU R17, [R1+0x1454] ;  /* 0x0014540001117983 */ /* 0x000ea40000300800 */
[----:B------:R-:W4:Y:S02]  /*44b40*/  LDL.LU R18, [R1+0x1458] ;  /* 0x0014580001127983 */ /* 0x000f240000300800 */
        /* <DEDUP_REMOVED lines=13> */
[----:B0-----:R-:W2:Y:S01]  /*44c20*/  LDL.64 R16, [R1+0x60] ;  /* 0x0000600001107983 */ /* 0x001ea20000100a00 */
[----:B---3--:R-:W-:-:S02]  /*44c30*/  IMAD.MOV.U32 R24, RZ, RZ, R28 ;  /* 0x000000ffff187224 */ /* 0x008fc400078e001c */
[----:B------:R-:W-:Y:S01]  /*44c40*/  IMAD.MOV.U32 R25, RZ, RZ, R15 ;  /* 0x000000ffff197224 */ /* 0x000fe200078e000f */
[----:B--2---:R0:W-:Y:S04]  /*44c50*/  STL.64 [R1+0x46e0], R16 ;  /* 0x0046e01001007387 */ /* 0x0041e80000100a00 */
[----:B0-----:R-:W2:Y:S01]  /*44c60*/  LDL.LU R16, [R1+0x1200] ;  /* 0x0012000001107983 */ /* 0x001ea20000300800 */
[----:B------:R-:W2:Y:S02]  /*44c70*/  LDL.LU R17, [R1+0x1204] ;  /* 0x0012040001117983 */ /* 0x000ea40000300800 */
[----:B------:R-:W3:Y:S02]  /*44c80*/  LDL.LU R18, [R1+0x1208] ;  /* 0x0012080001127983 */ /* 0x000ee40000300800 */
[----:B------:R-:W3:Y:S01]  /*44c90*/  LDL.LU R19, [R1+0x120c] ;  /* 0x00120c0001137983 */ /* 0x000ee20000300800 */
[----:B------:R0:W-:Y:S01]  /*44ca0*/  STL.64 [R1+0x4730], R24 ;  /* 0x0047301801007387 */ /* 0x0001e20000100a00 */
[----:B------:R-:W4:Y:S02]  /*44cb0*/  LDL.LU R12, [R1+0x1240] ;  /* 0x00124000010c7983 */ /* 0x000f240000300800 */
[----:B------:R-:W4:Y:S02]  /*44cc0*/  LDL.LU R13, [R1+0x1244] ;  /* 0x00124400010d7983 */ /* 0x000f240000300800 */
[----:B0-----:R-:W-:-:S02]  /*44cd0*/  IMAD.MOV.U32 R24, RZ, RZ, R14 ;  /* 0x000000ffff187224 */ /* 0x001fc400078e000e */
[----:B------:R-:W4:Y:S01]  /*44ce0*/  LDL.LU R14, [R1+0x1248] ;  /* 0x00124800010e7983 */ /* 0x000f220000300800 */
[----:B------:R-:W4:Y:S03]  /*44cf0*/  LDL.LU R15, [R1+0x124c] ;  /* 0x00124c00010f7983 */ /* 0x000f260000300800 */
        /* <DEDUP_REMOVED lines=24> */
[----:B--2---:R-:W-:Y:S01]  /*44e80*/  STL.64 [R1+0x46d8], R10 ;  /* 0x0046d80a01007387 */ /* 0x004fe20000100a00 */
[----:B---3--:R0:W-:Y:S03]  /*44e90*/  STL.64 [R1+0x46d0], R8 ;  /* 0x0046d00801007387 */ /* 0x0081e60000100a00 */
        /* <DEDUP_REMOVED lines=8> */
[----:B------:R-:W4:Y:S06]  /*44f20*/  LDL.LU.64 R12, [R1+0x4738] ;  /* 0x00473800010c7983 */ /* 0x000f2c0000300a00 */
[----:B------:R0:W-:Y:S02]  /*44f30*/  STL.64 [R1+0x260], R24 ;  /* 0x0002601801007387 */ /* 0x0001e40000100a00 */
[----:B0-----:R-:W2:Y:S01]  /*44f40*/  LDL.LU.64 R24, [R1+0x4730] ;  /* 0x0047300001187983 */ /* 0x001ea20000300a00 */
[----:B------:R-:W-:-:S02]  /*44f50*/  IMAD.MOV.U32 R14, RZ, RZ, R26 ;  /* 0x000000ffff0e7224 */ /* 0x000fc400078e001a */
[----:B------:R-:W-:-:S05]  /*44f60*/  IMAD.MOV.U32 R15, RZ, RZ, R27 ;  /* 0x000000ffff0f7224 */ /* 0x000fca00078e001b */
[----:B------:R-:W-:Y:S01]  /*44f70*/  STL [R1+0x35cc], R15 ;  /* 0x0035cc0f01007387 */ /* 0x000fe20000100800 */
[----:B------:R-:W-:Y:S01]  /*44f80*/  STL [R1+0x35c8], R14 ;  /* 0x0035c80e01007387 */ /* 0x000fe20000100800 */
[C---:B--2---:R-:W-:Y:S02]  /*44f90*/  HMMA.16816.F32 R24, R4.reuse, R24, R16 ;  /* 0x000000180418723c */ /* 0x044fe40000001810 */
[----:B------:R-:W2:Y:S01]  /*44fa0*/  LDL.LU.64 R18, [R1+0x4728] ;  /* 0x0047280001127983 */ /* 0x000ea20000300a00 */
[----:B------:R-:W2:Y:S11]  /*44fb0*/  LDL.LU.64 R16, [R1+0x4720] ;  /* 0x0047200001107983 */ /* 0x000eb60000300a00 */
[----:B------:R-:W-:Y:S09]  /*44fc0*/  @!UPT UIADD3 URZ, URZ, URZ, URZ ;  /* 0x0000003f3f3ff290 */ /* 0x000ff2000fffe03f */
[----:B------:R0:W-:Y:S01]  /*44fd0*/  STL.64 [R1+0x250], R24 ;  /* 0x0002501801007387 */ /* 0x0001e20000100a00 */
[----:B------:R2:W-:Y:S03]  /*44fe0*/  STL.64 [R1+0x258], R26 ;  /* 0x0002581a01007387 */ /* 0x0005e60000100a00 */
[----:B0-----:R-:W2:Y:S02]  /*44ff0*/  LDL.LU.64 R24, [R1+0x4718] ;  /* 0x0047180001187983 */ /* 0x001ea40000300a00 */
[----:B--2---:R-:W-:Y:S02]  /*45000*/  HMMA.16816.F32 R24, R4, R24, R16 ;  /* 0x000000180418723c */ /* 0x004fe40000001810 */
[----:B------:R-:W2:Y:S01]  /*45010*/  LDL.LU.64 R18, [R1+0x4710] ;  /* 0x0047100001127983 */ /* 0x000ea20000300a00 */
[----:B------:R-:W2:Y:S11]  /*45020*/  LDL.LU.64 R16, [R1+0x4708] ;  /* 0x0047080001107983 */ /* 0x000eb60000300a00 */
[----:B------:R-:W-:Y:S09]  /*45030*/  @!UPT UIADD3 URZ, URZ, URZ, URZ ;  /* 0x0000003f3f3ff290 */ /* 0x000ff2000fffe03f */
[----:B------:R0:W-:Y:S04]  /*45040*/  STL.64 [R1+0x240], R24 ;  /* 0x0002401801007387 */ /* 0x0001e80000100a00 */
[----:B0-----:R-:W2:Y:S01]  /*45050*/  LDL.LU.64 R24, [R1+0x4700] ;  /* 0x0047000001187983 */ /* 0x001ea20000300a00 */
[----:B------:R-:W-:Y:S02]  /*45060*/  IMAD.MOV.U32 R15, RZ, RZ, R26 ;  /* 0x000000ffff0f7224 */ /* 0x000fe400078e001a */
        /* <DEDUP_REMOVED lines=8> */
[----:B------:R-:W-:Y:S03]  /*450f0*/  STL.64 [R1+0x238], R26 ;  /* 0x0002381a01007387 */ /* 0x000fe60000100a00 */
[----:B0-----:R-:W2:Y:S02]  /*45100*/  LDL.LU.64 R24, [R1+0x46e8] ;  /* 0x0046e80001187983 */ /* 0x001ea40000300a00 */
        /* <DEDUP_REMOVED lines=8> */
[----:B------:R-:W0:Y:S04]  /*45190*/  LDSM.16.MT88.4 R24, [R29+0x8180] ;  /* 0x008180001d18783b */ /* 0x000e280000004200 */
[----:B0-----:R-:W-:Y:S01]  /*451a0*/  STL.64 [R1+0x4550], R26 ;  /* 0x0045501a01007387 */ /* 0x001fe20000100a00 */
[----:B------:R0:W-:Y:S03]  /*451b0*/  STL.64 [R1+0x4548], R24 ;  /* 0x0045481801007387 */ /* 0x0001e60000100a00 */
[----:B0-----:R-:W3:Y:S01]  /*451c0*/  LDL.64 R24, [R1+0x50] ;  /* 0x0000500001187983 */ /* 0x001ee20000100a00 */
        /* <DEDUP_REMOVED lines=13> */
[----:B------:R0:W-:Y:S01]  /*452a0*/  STL.64 [R1+0x4d0], R16 ;  /* 0x0004d01001007387 */ /* 0x0001e20000100a00 */
[----:B------:R-:W-:Y:S03]  /*452b0*/  STL.64 [R1+0x4d8], R18 ;  /* 0x0004d81201007387 */ /* 0x000fe60000100a00 */
[----:B0-----:R-:W2:Y:S01]  /*452c0*/  LDL.LU.64 R16, [R1+0x46b8] ;  /* 0x0046b80001107983 */ /* 0x001ea20000300a00 */
[----:B------:R0:W-:Y:S03]  /*452d0*/  STL.64 [R1+0x45e0], R24 ;  /* 0x0045e01801007387 */ /* 0x0001e60000100a00 */
        /* <DEDUP_REMOVED lines=17> */
[----:B------:R-:W3:Y:S01]  /*453f0*/  LDL.LU.64 R16, [R1+0x4688] ;  /* 0x0046880001107983 */ /* 0x000ee20000300a00 */
[C---:B--2---:R-:W-:Y:S02]  /*45400*/  HMMA.16816.F32 R8, R4.reuse, R8, R20 ;  /* 0x000000080408723c */ /* 0x044fe40000001814 */
[----:B------:R-:W3:Y:S11]  /*45410*/  LDL.LU.64 R20, [R1+0x4680] ;  /* 0x0046800001147983 */ /* 0x000ef60000300a00 */
[----:B------:R-:W-:Y:S10]  /*45420*/  @!UPT UIADD3 URZ, URZ, URZ, URZ ;  /* 0x0000003f3f3ff290 */ /* 0x000ff4000fffe03f */
[----:B------:R-:W-:Y:S01]  /*45430*/  STL.64 [R1+0x4a0], R8 ;  /* 0x0004a00801007387 */ /* 0x000fe20000100a00 */
[----:B------:R0:W-:Y:S03]  /*45440*/  STL.64 [R1+0x4a8], R10 ;  /* 0x0004a80a01007387 */ /* 0x0001e60000100a00 */
[----:B0-----:R-:W2:Y:S01]  /*45450*/  LDL.LU.64 R10, [R1+0x4678] ;  /* 0x00467800010a7983 */ /* 0x001ea20000300a00 */
[----:B------:R-:W2:Y:S01]  /*45460*/  LDL.LU.64 R8, [R1+0x4670] ;  /* 0x0046700001087983 */ /* 0x000ea20000300a00 */
[C---:B---3--:R-:W-:Y:S02]  /*45470*/  HMMA.16816.F32 R20, R4.reuse, R20, R16 ;  /* 0x000000140414723c */ /* 0x048fe40000001810 */
[----:B------:R-:W2:Y:S11]  /*45480*/  LDL.LU.64 R16, [R1+0x4668] ;  /* 0x0046680001107983 */ /* 0x000eb60000300a00 */
[----:B------:R-:W-:Y:S10]  /*45490*/  @!UPT UIADD3 URZ, URZ, URZ, URZ ;  /* 0x0000003f3f3ff290 */ /* 0x000ff4000fffe03f */
[----:B------:R-:W-:Y:S01]  /*454a0*/  STL.64 [R1+0x490], R20 ;  /* 0x0004901401007387 */ /* 0x000fe20000100a00 */
[----:B------:R0:W-:Y:S03]  /*454b0*/  STL.64 [R1+0x498], R22 ;  /* 0x0004981601007387 */ /* 0x0001e60000100a00 */
[----:B0-----:R-:W4:Y:S01]  /*454c0*/  LDL.LU.64 R22, [R1+0x4660] ;  /* 0x0046600001167983 */ /* 0x001f220000300a00 */
[----:B------:R-:W4:Y:S01]  /*454d0*/  LDL.LU.64 R20, [R1+0x4658] ;  /* 0x0046580001147983 */ /* 0x000f220000300a00 */
[C---:B--2---:R-:W-:Y:S02]  /*454e0*/  HMMA.16816.F32 R16, R4.reuse, R16, R8 ;  /* 0x000000100410723c */ /* 0x044fe40000001808 */
[----:B------:R-:W2:Y:S01]  /*454f0*/  LDL.LU.64 R10, [R1+0x4650] ;  /* 0x00465000010a7983 */ /* 0x000ea20000300a00 */
[----:B------:R-:W3:Y:S11]  /*45500*/  LDL.LU.64 R8, [R1+0x4648] ;  /* 0x0046480001087983 */ /* 0x000ef60000300a00 */
[----:B------:R-:W-:Y:S09]  /*45510*/  @!UPT UIADD3 URZ, URZ, URZ, URZ ;  /* 0x0000003f3f3ff290 */ /* 0x000ff2000fffe03f */
[----:B------:R0:W-:Y:S01]  /*45520*/  STL.64 [R1+0x480], R16 ;  /* 0x0004801001007387 */ /* 0x0001e20000100a00 */
[----:B------:R-:W-:Y:S03]  /*45530*/  STL.64 [R1+0x488], R18 ;  /* 0x0004881201007387 */ /* 0x000fe60000100a00 */
[----:B0-----:R-:W2:Y:S02]  /*45540*/  LDL.LU.64 R16, [R1+0x4640] ;  /* 0x0046400001107983 */ /* 0x001ea40000300a00 */
[C---:B--2---:R-:W-:Y:S02]  /*45550*/  HMMA.16816.F32 R24, R4.reuse, R16, R24 ;  /* 0x000000100418723c */ /* 0x044fe40000001818 */
[----:B------:R4:W-:Y:S06]  /*45560*/  STL.64 [R1+0x4578], R16 ;  /* 0x0045781001007387 */ /* 0x0009ec0000100a00 */
[C---:B----4-:R-:W-:Y:S11]  /*45570*/  HMMA.16816.F32 R16, R4.reuse, R12, R20 ;  /* 0x0000000c0410723c */ /* 0x050ff60000001814 */
[----:B------:R-:W-:Y:S04]  /*45580*/  @!UPT UIADD3 URZ, URZ, URZ, URZ ;  /* 0x0000003f3f3ff290 */ /* 0x000fe8000fffe03f */
[----:B------:R0:W-:Y:S01]  /*45590*/  STL.64 [R1+0x470], R24 ;  /* 0x0004701801007387 */ /* 0x0001e20000100a00 */
[----:B------:R1:W-:Y:S02]  /*455a0*/  STL.64 [R1+0x478], R26 ;  /* 0x0004781a01007387 */ /* 0x0003e40000100a00 */
[----:B------:R-:W3:Y:S05]  /*455b0*/  LDL.LU R20, [R1+0x11f0] ;  /* 0x0011f00001147983 */ /* 0x000eea0000300800 */
[----:B------:R2:W-:Y:S01]  /*455c0*/  STL.64 [R1+0x460], R16 ;  /* 0x0004601001007387 */ /* 0x0005e20000100a00 */
[----:B------:R4:W-:Y:S02]  /*455d0*/  STL.64 [R1+0x468], R18 ;  /* 0x0004681201007387 */ /* 0x0009e40000100a00 */
[----:B------:R-:W3:Y:S02]  /*455e0*/  LDL.LU R21, [R1+0x11f4] ;  /* 0x0011f40001157983 */ /* 0x000ee40000300800 */
[----:B------:R-:W3:Y:S01]  /*455f0*/  LDL.LU R22, [R1+0x11f8] ;  /* 0x0011f80001167983 */ /* 0x000ee20000300800 */
[----:B------:R-:W3:Y:S01]  /*45600*/  LDL.LU R23, [R1+0x11fc] ;  /* 0x0011fc0001177983 */ /* 0x000ee20000300800 */
[----:B0-----:R-:W3:Y:S02]  /*45610*/  LDL.LU R24, [R1+0x1190] ;  /* 0x0011900001187983 */ /* 0x001ee40000300800 */
[----:B------:R-:W3:Y:S02]  /*45620*/  LDL.LU R25, [R1+0x1194] ;  /* 0x0011940001197983 */ /* 0x000ee40000300800 */
[----:B-1----:R-:W3:Y:S01]  /*45630*/  LDL.LU R26, [R1+0x1198] ;  /* 0x00119800011a7983 */ /* 0x002ee20000300800 */
[----:B------:R-:W3:Y:S04]  /*45640*/  LDL.LU R27, [R1+0x119c] ;  /* 0x00119c00011b7983 */ /* 0x000ee80000300800 */
[----:B--2---:R-:W2:Y:S01]  /*45650*/  LDL.LU R16, [R1+0x11c0] ;  /* 0x0011c00001107983 */ /* 0x004ea20000300800 */
[----:B------:R-:W2:Y:S02]  /*45660*/  LDL.LU R17, [R1+0x11c4] ;  /* 0x0011c40001117983 */ /* 0x000ea40000300800 */
[----:B----4-:R-:W4:Y:S02]  /*45670*/  LDL.LU R18, [R1+0x11c8] ;  /* 0x0011c80001127983 */ /* 0x010f240000300800 */
[----:B------:R-:W4:Y:S02]  /*45680*/  LDL.LU R19, [R1+0x11cc] ;  /* 0x0011cc0001137983 */ /* 0x000f240000300800 */
[----:B----4-:R-:W-:Y:S01]  /*45690*/  STL.64 [R1+0x4618], R18 ;  /* 0x0046181201007387 */ /* 0x010fe20000100a00 */
[----:B--2---:R0:W-:Y:S03]  /*456a0*/  STL.64 [R1+0x4610], R16 ;  /* 0x0046101001007387 */ /* 0x0041e60000100a00 */
[----:B0-----:R-:W2:Y:S04]  /*456b0*/  LDL.64 R16, [R1+0xb0] ;  /* 0x0000b00001107983 */ /* 0x001ea80000100a00 */
[----:B--2---:R0:W-:Y:S04]  /*456c0*/  STL.64 [R1+0x4628], R16 ;  /* 0x0046281001007387 */ /* 0x0041e80000100a00 */
[----:B0-----:R-:W2:Y:S01]  /*456d0*/  LDL.64 R16, [R1+0xc0] ;  /* 0x0000c00001107983 */ /* 0x001ea20000100a00 */
[----:B---3--:R-:W-:Y:S02]  /*456e0*/  STL.64 [R1+0x45f0], R26 ;  /* 0x0045f01a01007387 */ /* 0x008fe40000100a00 */
[----:B------:R0:W-:Y:S02]  /*456f0*/  STL.64 [R1+0x45e8], R24 ;  /* 0x0045e81801007387 */ /* 0x0001e40000100a00 */
[----:B0-----:R-:W3:Y:S04]  /*45700*/  LDL.64 R24, [R1+0x80] ;  /* 0x0000800001187983 */ /* 0x001ee80000100a00 */
[----:B---3--:R0:W-:Y:S04]  /*45710*/  STL.64 [R1+0x45f8], R24 ;  /* 0x0045f81801007387 */ /* 0x0081e80000100a00 */
[----:B0-----:R-:W3:Y:S01]  /*45720*/  LDL.64 R24, [R1+0x90] ;  /* 0x0000900001187983 */ /* 0x001ee20000100a00 */
[----:B------:R-:W-:Y:S03]  /*45730*/  HMMA.16816.F32 R4, R4, R8, R20 ;  /* 0x000000080404723c */ /* 0x000fe60000001814 */
[----:B---3--:R0:W-:Y:S04]  /*45740*/  STL.64 [R1+0x4608], R24 ;  /* 0x0046081801007387 */ /* 0x0081e80000100a00 */
[----:B0-----:R-:W3:Y:S04]  /*45750*/  LDL.64 R24, [R1+0xa0] ;  /* 0x0000a00001187983 */ /* 0x001ee80000100a00 */
[----:B---3--:R0:W-:Y:S04]  /*45760*/  STL.64 [R1+0x4620], R24 ;  /* 0x0046201801007387 */ /* 0x0081e80000100a00 */
[----:B0-----:R-:W3:Y:S01]  /*45770*/  LDL.LU R24, [R1+0x11d0] ;  /* 0x0011d00001187983 */ /* 0x001ee20000300800 */
[----:B------:R-:W3:Y:S02]  /*45780*/  LDL.LU R25, [R1+0x11d4] ;  /* 0x0011d40001197983 */ /* 0x000ee40000300800 */
[----:B------:R-:W3:Y:S02]  /*45790*/  LDL.LU R26, [R1+0x11d8] ;  /* 0x0011d800011a7983 */ /* 0x000ee40000300800 */
[----:B------:R-:W3:Y:S01]  /*457a0*/  LDL.LU R27, [R1+0x11dc] ;  /* 0x0011dc00011b7983 */ /* 0x000ee20000300800 */
[----:B------:R0:W-:Y:S02]  /*457b0*/  STL.64 [R1+0x4590], R12 ;  /* 0x0045900c01007387 */ /* 0x0001e40000100a00 */
[----:B0-----:R-:W-:-:S02]  /*457c0*/  IMAD.MOV.U32 R12, RZ, RZ, R14 ;  /* 0x000000ffff0c7224 */ /* 0x001fc400078e000e */
[----:B------:R-:W-:-:S05]  /*457d0*/  IMAD.MOV.U32 R13, RZ, RZ, R3 ;  /* 0x000000ffff0d7224 */ /* 0x000fca00078e0003 */
[----:B------:R0:W-:Y:S04]  /*457e0*/  STL.64 [R1+0x4600], R12 ;  /* 0x0046000c01007387 */ /* 0x0001e80000100a00 */
[----:B0-----:R-:W4:Y:S01]  /*457f0*/  LDL.LU R12, [R1+0x11b0] ;  /* 0x0011b000010c7983 */ /* 0x001f220000300800 */
[----:B------:R-:W4:Y:S02]  /*45800*/  LDL.LU R13, [R1+0x11b4] ;  /* 0x0011b400010d7983 */ /* 0x000f240000300800 */
[----:B------:R-:W4:Y:S02]  /*45810*/  LDL.LU R14, [R1+0x11b8] ;  /* 0x0011b800010e7983 */ /* 0x000f240000300800 */
[----:B------:R-:W4:Y:S01]  /*45820*/  LDL.LU R15, [R1+0x11bc] ;  /* 0x0011bc00010f7983 */ /* 0x000f220000300800 */
[----:B------:R-:W3:Y:S01]  /*45830*/  LDL.LU.64 R22, [R1+0x4638] ;  /* 0x0046380001167983 */ /* 0x000ee20000300a00 */
[----:B------:R-:W3:Y:S02]  /*45840*/  LDL.LU.64 R20, [R1+0x4630] ;  /* 0x0046300001147983 */ /* 0x000ee40000300a00 */
[----:B------:R-:W-:Y:S02]  /*45850*/  STL.64 [R1+0x210], R4 ;  /* 0x0002100401007387 */ /* 0x000fe40000100a00 */
[----:B------:R-:W-:Y:S01]  /*45860*/  STL.64 [R1+0x218], R6 ;  /* 0x0002180601007387 */ /* 0x000fe20000100a00 */
[----:B------:R-:W-:Y:S01]  /*45870*/  STL.64 [R1+0x4560], R10 ;  /* 0x0045600a01007387 */ /* 0x000fe20000100a00 */
[----:B------:R0:W-:Y:S03]  /*45880*/  STL.64 [R1+0x4558], R8 ;  /* 0x0045580801007387 */ /* 0x0001e60000100a00 */
[----:B0-----:R-:W3:Y:S01]  /*45890*/  LDL.LU R8, [R1+0x11e0] ;  /* 0x0011e00001087983 */ /* 0x001ee20000300800 */
[----:B------:R-:W3:Y:S02]  /*458a0*/  LDL.LU R9, [R1+0x11e4] ;  /* 0x0011e40001097983 */ /* 0x000ee40000300800 */
[----:B------:R-:W3:Y:S02]  /*458b0*/  LDL.LU R10, [R1+0x11e8] ;  /* 0x0011e800010a7983 */ /* 0x000ee40000300800 */
[----:B------:R-:W3:Y:S02]  /*458c0*/  LDL.LU R11, [R1+0x11ec] ;  /* 0x0011ec00010b7983 */ /* 0x000ee40000300800 */
[----:B--2---:R-:W-:Y:S01]  /*458d0*/  IMAD.MOV.U32 R3, RZ, RZ, R17 ;  /* 0x000000ffff037224 */ /* 0x004fe200078e0011 */
[C---:B---3--:R-:W-:Y:S11]  /*458e0*/  HMMA.16816.F32 R8, R20.reuse, R16, R8 ;  /* 0x000000101408723c */ /* 0x048ff60000001808 */
[----:B------:R-:W-:Y:S11]  /*458f0*/  @!UPT UIADD3 URZ, URZ, URZ, URZ ;  /* 0x0000003f3f3ff290 */ /* 0x000ff6000fffe03f */
[----:B------:R-:W-:Y:S01]  /*45900*/  @!UPT UIADD3 URZ, URZ, URZ, URZ ;  /* 0x0000003f3f3ff290 */ /* 0x000fe2000fffe03f */
[----:B------:R0:W-:Y:S01]  /*45910*/  STL.64 [R1+0x200], R8 ;  /* 0x0002000801007387 */ /* 0x0001e20000100a00 */
[----:B------:R1:W-:Y:S02]  /*45920*/  STL.64 [R1+0x208], R10 ;  /* 0x0002080a01007387 */ /* 0x0003e40000100a00 */
[----:B0-----:R-:W-:Y:S02]  /*45930*/  IMAD.MOV.U32 R8, RZ, RZ, R16 ;  /* 0x000000ffff087224 */ /* 0x001fe400078e0010 */
[----:B------:R-:W2:Y:S01]  /*45940*/  LDL.LU.64 R16, [R1+0x4628] ;  /* 0x0046280001107983 */ /* 0x000ea20000300a00 */
[----:B------:R-:W-:Y:S01]  /*45950*/  STL [R1+0x4598], R3 ;  /* 0x0045980301007387 */ /* 0x000fe20000100800 */
[C---:B--2---:R-:W-:Y:S01]  /*45960*/  HMMA.16816.F32 R24, R20.reuse, R16, R24 ;  /* 0x000000101418723c */ /* 0x044fe20000001818 */
[----:B-1----:R-:W-:Y:S02]  /*45970*/  IMAD.MOV.U32 R10, RZ, RZ, R16 ;  /* 0x000000ffff0a7224 */ /* 0x002fe400078e0010 */
[----:B------:R-:W-:Y:S11]  /*45980*/  IMAD.MOV.U32 R9, RZ, RZ, R17 ;  /* 0x000000ffff097224 */ /* 0x000ff600078e0011 */
[----:B------:R-:W-:Y:S09]  /*45990*/  @!UPT UIADD3 URZ, URZ, URZ, URZ ;  /* 0x0000003f3f3ff290 */ /* 0x000ff2000fffe03f */
[----:B------:R0:W-:Y:S01]  /*459a0*/  STL.64 [R1+0x1f0], R24 ;  /* 0x0001f01801007387 */ /* 0x0001e20000100a00 */
[----:B------:R-:W-:Y:S03]  /*459b0*/  STL.64 [R1+0x1f8], R26 ;  /* 0x0001f81a01007387 */ /* 0x000fe60000100a00 */
[----:B0-----:R-:W2:Y:S01]  /*459c0*/  LDL.LU.64 R24, [R1+0x4620] ;  /* 0x0046200001187983 */ /* 0x001ea20000300a00 */
[----:B------:R-:W2:Y:S02]  /*459d0*/  LDL.LU.64 R18, [R1+0x4618] ;  /* 0x0046180001127983 */ /* 0x000ea40000300a00 */
[----:B------:R-:W2:Y:S02]  /*459e0*/  LDL.LU.64 R16, [R1+0x4610] ;  /* 0x0046100001107983 */ /* 0x000ea40000300a00 */
[----:B------:R-:W-:Y:S01]  /*459f0*/  STL [R1+0x4570], R10 ;  /* 0x0045700a01007387 */ /* 0x000fe20000100800 */
[----:B------:R0:W-:Y:S04]  /*45a00*/  STL.64 [R1+0x4568], R8 ;  /* 0x0045680801007387 */ /* 0x0001e80000100a00 */
        /* <DEDUP_REMOVED lines=8> */
[----:B------:R0:W-:Y:S02]  /*45a90*/  STL.64 [R1+0x1e8], R18 ;  /* 0x0001e81201007387 */ /* 0x0001e40000100a00 */
[----:B0-----:R-:W-:Y:S02]  /*45aa0*/  IMAD.MOV.U32 R19, RZ, RZ, R24 ;  /* 0x000000ffff137224 */ /* 0x001fe400078e0018 */
[----:B------:R-:W-:Y:S02]  /*45ab0*/  IMAD.MOV.U32 R18, RZ, RZ, R25 ;  /* 0x000000ffff127224 */ /* 0x000fe400078e0019 */
[----:B------:R-:W4:Y:S03]  /*45ac0*/  LDL.LU.64 R24, [R1+0x4608] ;  /* 0x0046080001187983 */ /* 0x000f260000300a00 */
[----:B------:R0:W-:Y:S02]  /*45ad0*/  STL [R1+0x45a0], R18 ;  /* 0x0045a01201007387 */ /* 0x0001e40000100800 */
[----:B------:R1:W-:Y:S02]  /*45ae0*/  STL [R1+0x459c], R19 ;  /* 0x00459c1301007387 */ /* 0x0003e40000100800 */
[----:B------:R-:W2:Y:S01]  /*45af0*/  LDL.LU R16, [R1+0x11a0] ;  /* 0x0011a00001107983 */ /* 0x000ea20000300800 */
[----:B------:R-:W2:Y:S04]  /*45b00*/  LDL.LU R17, [R1+0x11a4] ;  /* 0x0011a40001117983 */ /* 0x000ea80000300800 */
[----:B0-----:R-:W2:Y:S01]  /*45b10*/  LDL.LU R18, [R1+0x11a8] ;  /* 0x0011a80001127983 */ /* 0x001ea20000300800 */
[----:B-1----:R-:W2:Y:S01]  /*45b20*/  LDL.LU R19, [R1+0x11ac] ;  /* 0x0011ac0001137983 */ /* 0x002ea20000300800 */
[----:B----4-:R-:W-:Y:S01]  /*45b30*/  HMMA.16816.F32 R12, R20, R24, R12 ;  /* 0x00000018140c723c */ /* 0x010fe2000000180c */
[----:B------:R-:W-:-:S02]  /*45b40*/  IMAD.MOV.U32 R3, RZ, RZ, R24 ;  /* 0x000000ffff037224 */ /* 0x000fc400078e0018 */
[----:B------:R-:W-:Y:S11]  /*45b50*/  IMAD.MOV.U32 R28, RZ, RZ, R25 ;  /* 0x000000ffff1c7224 */ /* 0x000ff600078e0019 */
[----:B------:R-:W-:Y:S09]  /*45b60*/  @!UPT UIADD3 URZ, URZ, URZ, URZ ;  /* 0x0000003f3f3ff290 */ /* 0x000ff2000fffe03f */
[----:B------:R0:W-:Y:S01]  /*45b70*/  STL.64 [R1+0x1d0], R12 ;  /* 0x0001d00c01007387 */ /* 0x0001e20000100a00 */
[----:B------:R-:W-:Y:S03]  /*45b80*/  STL.64 [R1+0x1d8], R14 ;  /* 0x0001d80e01007387 */ /* 0x000fe60000100a00 */
[----:B0-----:R-:W3:Y:S01]  /*45b90*/  LDL.LU.64 R12, [R1+0x4600] ;  /* 0x00460000010c7983 */ /* 0x001ee20000300a00 */
[----:B------:R-:W2:Y:S02]  /*45ba0*/  LDL.LU.64 R24, [R1+0x45f8] ;  /* 0x0045f80001187983 */ /* 0x000ea40000300a00 */
[----:B--2---:R-:W-:Y:S11]  /*45bb0*/  HMMA.16816.F32 R16, R20, R24, R16 ;  /* 0x000000181410723c */ /* 0x004ff60000001810 */
[----:B------:R-:W-:Y:S11]  /*45bc0*/  @!UPT UIADD3 URZ, URZ, URZ, URZ ;  /* 0x0000003f3f3ff290 */ /* 0x000ff6000fffe03f */
[----:B------:R-:W-:Y:S01]  /*45bd0*/  @!UPT UIADD3 URZ, URZ, URZ, URZ ;  /* 0x0000003f3f3ff290 */ /* 0x000fe2000fffe03f */
[----:B------:R-:W-:Y:S01]  /*45be0*/  STL.64 [R1+0x1c0], R16 ;  /* 0x0001c01001007387 */ /* 0x000fe20000100a00 */
[----:B------:R0:W-:Y:S02]  /*45bf0*/  STL.64 [R1+0x1c8], R18 ;  /* 0x0001c81201007387 */ /* 0x0001e40000100a00 */
[----:B------:R-:W2:Y:S02]  /*45c00*/  LDL.LU.64 R26, [R1+0x45f0] ;  /* 0x0045f000011a7983 */ /* 0x000ea40000300a00 */
[----:B0-----:R-:W-:Y:S02]  /*45c10*/  IMAD.MOV.U32 R18, RZ, RZ, R24 ;  /* 0x000000ffff127224 */ /* 0x001fe400078e0018 */
[----:B------:R-:W-:Y:S02]  /*45c20*/  IMAD.MOV.U32 R19, RZ, RZ, R25 ;  /* 0x000000ffff137224 */ /* 0x000fe400078e0019 */
[----:B------:R-:W2:Y:S01]  /*45c30*/  LDL.LU.64 R24, [R1+0x45e8] ;  /* 0x0045e80001187983 */ /* 0x000ea20000300a00 */
[----:B------:R-:W-:-:S02]  /*45c40*/  IMAD.MOV.U32 R4, RZ, RZ, R2 ;  /* 0x000000ffff047224 */ /* 0x000fc400078e0002 */
[----:B------:R-:W-:-:S07]  /*45c50*/  IMAD.MOV.U32 R5, RZ, RZ, R0 ;  /* 0x000000ffff057224 */ /* 0x000fce00078e0000 */
[C---:B--2---:R-:W-:Y:S01]  /*45c60*/  HMMA.16816.F32 R4, R20.reuse, R4, R24 ;  /* 0x000000041404723c */ /* 0x044fe20000001818 */
[----:B------:R-:W2:Y:S11]  /*45c70*/  LDL.LU.64 R24, [R1+0x45e0] ;  /* 0x0045e00001187983 */ /* 0x000eb60000300a00 */
[----:B------:R-:W-:Y:S11]  /*45c80*/  @!UPT UIADD3 URZ, URZ, URZ, URZ ;  /* 0x0000003f3f3ff290 */ /* 0x000ff6000fffe03f */
[----:B------:R-:W-:Y:S01]  /*45c90*/  STL.64 [R1+0x1b0], R4 ;  /* 0x0001b00401007387 */ /* 0x000fe20000100a00 */
[----:B------:R-:W-:Y:S02]  /*45ca0*/  STL.64 [R1+0x1b8], R6 ;  /* 0x0001b80601007387 */ /* 0x000fe40000100a00 */
[----:B------:R-:W0:Y:S04]  /*45cb0*/  LDSM.16.MT88.4 R4, [R29+0x8200] ;  /* 0x008200001d04783b */ /* 0x000e280000004200 */
[----:B------:R-:W-:Y:S01]  /*45cc0*/  STL [R1+0x44c0], R29 ;  /* 0x0044c01d01007387 */ /* 0x000fe20000100800 */
[----:B0-----:R-:W-:Y:S01]  /*45cd0*/  STL.64 [R1+0x43f8], R6 ;  /* 0x0043f80601007387 */ /* 0x001fe20000100a00 */
[----:B------:R3:W-:Y:S02]  /*45ce0*/  STL.64 [R1+0x43f0], R4 ;  /* 0x0043f00401007387 */ /* 0x0007e40000100a00 */
[C---:B---3--:R-:W-:Y:S01]  /*45cf0*/  HMMA.16816.F32 R4, R20.reuse, R12, R8 ;  /* 0x0000000c1404723c */ /* 0x048fe20000001808 */
[----:B------:R-:W3:Y:S11]  /*45d00*/  LDL.LU R12, [R1+0x1390] ;  /* 0x00139000010c7983 */ /* 0x000ef60000300800 */
[----:B------:R-:W-:Y:S11]  /*45d10*/  @!UPT UIADD3 URZ, URZ, URZ, URZ ;  /* 0x0000003f3f3ff290 */ /* 0x000ff6000fffe03f */
[----:B------:R0:W-:Y:S01]  /*45d20*/  STL.64 [R1+0x450], R4 ;  /* 0x0004500401007387 */ /* 0x0001e20000100a00 */
[----:B------:R1:W-:Y:S02]  /*45d30*/  STL.64 [R1+0x458], R6 ;  /* 0x0004580601007387 */ /* 0x0003e40000100a00 */
[----:B------:R-:W3:Y:S02]  /*45d40*/  LDL.LU R13, [R1+0x1394] ;  /* 0x00139400010d7983 */ /* 0x000ee40000300800 */
[----:B------:R-:W4:Y:S01]  /*45d50*/  LDL.LU R14, [R1+0x1398] ;  /* 0x00139800010e7983 */ /* 0x000f220000300800 */
[----:B------:R-:W4:Y:S04]  /*45d60*/  LDL.LU R15, [R1+0x139c] ;  /* 0x00139c00010f7983 */ /* 0x000f280000300800 */
[----:B0-----:R-:W2:Y:S01]  /*45d70*/  LDL.LU R4, [R1+0x13b0] ;  /* 0x0013b00001047983 */ /* 0x001ea20000300800 */
[----:B------:R-:W2:Y:S02]  /*45d80*/  LDL.LU R5, [R1+0x13b4] ;  /* 0x0013b40001057983 */ /* 0x000ea40000300800 */
[----:B-1----:R-:W2:Y:S02]  /*45d90*/  LDL.LU R6, [R1+0x13b8] ;  /* 0x0013b80001067983 */ /* 0x002ea40000300800 */
[----:B------:R-:W2:Y:S02]  /*45da0*/  LDL.LU R7, [R1+0x13bc] ;  /* 0x0013bc0001077983 */ /* 0x000ea40000300800 */
[----:B--2---:R-:W-:Y:S01]  /*45db0*/  STL.64 [R1+0x45d8], R6 ;  /* 0x0045d80601007387 */ /* 0x004fe20000100a00 */
[----:B------:R0:W-:Y:S03]  /*45dc0*/  STL.64 [R1+0x45d0], R4 ;  /* 0x0045d00401007387 */ /* 0x0001e60000100a00 */
[----:B0-----:R-:W2:Y:S01]  /*45dd0*/  LDL.LU R4, [R1+0x13c0] ;  /* 0x0013c00001047983 */ /* 0x001ea20000300800 */
[----:B------:R-:W2:Y:S02]  /*45de0*/  LDL.LU R5, [R1+0x13c4] ;  /* 0x0013c40001057983 */ /* 0x000ea40000300800 */
[----:B------:R-:W2:Y:S02]  /*45df0*/  LDL.LU R6, [R1+0x13c8] ;  /* 0x0013c80001067983 */ /* 0x000ea40000300800 */
[----:B------:R-:W2:Y:S01]  /*45e00*/  LDL.LU R7, [R1+0x13cc] ;  /* 0x0013cc0001077983 */ /* 0x000ea20000300800 */
[----:B----4-:R-:W-:Y:S01]  /*45e10*/  STL.64 [R1+0x45b0], R14 ;  /* 0x0045b00e01007387 */ /* 0x010fe20000100a00 */
[----:B---3--:R0:W-:Y:S03]  /*45e20*/  STL.64 [R1+0x45a8], R12 ;  /* 0x0045a80c01007387 */ /* 0x0081e60000100a00 */
[----:B0-----:R-:W3:Y:S04]  /*45e30*/  LDL.64 R12, [R1+0x30] ;  /* 0x00003000010c7983 */ /* 0x001ee80000100a00 */
[----:B---3--:R0:W-:Y:S01]  /*45e40*/  STL.64 [R1+0x45c8], R12 ;  /* 0x0045c80c01007387 */ /* 0x0081e20000100a00 */
[----:B------:R-:W3:Y:S03]  /*45e50*/  LDL.64 R16, [R1+0x10] ;  /* 0x0000100001107983 */ /* 0x000ee60000100a00 */
[----:B0-----:R-:W4:Y:S01]  /*45e60*/  LDL.64 R12, [R1+0x40] ;  /* 0x00004000010c7983 */ /* 0x001f220000100a00 */
[----:B------:R-:W-:Y:S03]  /*45e70*/  STL.64 [R1+0x45c0], R18 ;  /* 0x0045c01201007387 */ /* 0x000fe60000100a00 */
[----:B---3--:R0:W-:Y:S04]  /*45e80*/  STL.64 [R1+0x45b8], R16 ;  /* 0x0045b81001007387 */ /* 0x0081e80000100a00 */
        /* <DEDUP_REMOVED lines=19> */
[----:B------:R-:W4:Y:S02]  /*45fc0*/  LDL.LU.64 R4, [R1+0x45d0] ;  /* 0x0045d00001047983 */ /* 0x000f240000300a00 */
[----:B------:R-:W-:Y:S02]  /*45fd0*/  IMAD.MOV.U32 R2, RZ, RZ, R24 ;  /* 0x000000ffff027224 */ /* 0x000fe400078e0018 */
[----:B------:R-:W-:Y:S01]  /*45fe0*/  IMAD.MOV.U32 R0, RZ, RZ, R25 ;  /* 0x000000ffff007224 */ /* 0x000fe200078e0019 */
[----:B------:R-:W3:Y:S01]  /*45ff0*/  LDL.LU R24, [R1+0x1360] ;  /* 0x0013600001187983 */ /* 0x000ee20000300800 */
[----:B------:R-:W3:Y:S02]  /*46000*/  LDL.LU R25, [R1+0x1364] ;  /* 0x0013640001197983 */ /* 0x000ee40000300800 */
[----:B------:R-:W3:Y:S02]  /*46010*/  LDL.LU R26, [R1+0x1368] ;  /* 0x00136800011a7983 */ /* 0x000ee40000300800 */
[----:B------:R-:W3:Y:S01]  /*46020*/  LDL.LU R27, [R1+0x136c] ;  /* 0x00136c00011b7983 */ /* 0x000ee20000300800 */
[----:B------:R-:W-:Y:S01]  /*46030*/  STL [R1+0x44c4], R2 ;  /* 0x0044c40201007387 */ /* 0x000fe20000100800 */
[C---:B----4-:R-:W-:Y:S11]  /*46040*/  HMMA.16816.F32 R4, R20.reuse, R12, R4 ;  /* 0x0000000c1404723c */ /* 0x050ff60000001804 */
[----:B------:R-:W-:Y:S11]  /*46050*/  @!UPT UIADD3 URZ, URZ, URZ, URZ ;  /* 0x0000003f3f3ff290 */ /* 0x000ff6000fffe03f */
[----:B------:R-:W-:Y:S01]  /*46060*/  @!UPT UIADD3 URZ, URZ, URZ, URZ ;  /* 0x0000003f3f3ff290 */ /* 0x000fe2000fffe03f */
[----:B------:R0:W-:Y:S01]  /*46070*/  STL.64 [R1+0x430], R4 ;  /* 0x0004300401007387 */ /* 0x0001e20000100a00 */
[----:B------:R-:W-:Y:S02]  /*46080*/  STL.64 [R1+0x438], R6 ;  /* 0x0004380601007387 */ /* 0x000fe40000100a00 */
[----:B0-----:R-:W-:Y:S02]  /*46090*/  IMAD.MOV.U32 R5, RZ, RZ, R12 ;  /* 0x000000ffff057224 */ /* 0x001fe400078e000c */
[----:B------:R-:W-:Y:S02]  /*460a0*/  IMAD.MOV.U32 R4, RZ, RZ, R13 ;  /* 0x000000ffff047224 */ /* 0x000fe400078e000d */
[----:B------:R-:W4:Y:S02]  /*460b0*/  LDL.LU.64 R12, [R1+0x45c8] ;  /* 0x0045c800010c7983 */ /* 0x000f240000300a00 */
[----:B----4-:R-:W-:Y:S11]  /*460c0*/  HMMA.16816.F32 R16, R20, R12, R16 ;  /* 0x0000000c1410723c */ /* 0x010ff60000001810 */
        /* <DEDUP_REMOVED lines=8> */
[----:B------:R-:W2:Y:S01]  /*46150*/  LDL.LU.64 R14, [R1+0x45b0] ;  /* 0x0045b000010e7983 */ /* 0x000ea20000300a00 */
[----:B------:R-:W2:Y:S02]  /*46160*/  LDL.LU.64 R12, [R1+0x45a8] ;  /* 0x0045a800010c7983 */ /* 0x000ea40000300a00 */
[----:B------:R-:W-:Y:S02]  /*46170*/  STL.64 [R1+0x44d0], R6 ;  /* 0x0044d00601007387 */ /* 0x000fe40000100a00 */
[----:B------:R4:W-:Y:S02]  /*46180*/  STL.64 [R1+0x44c8], R4 ;  /* 0x0044c80401007387 */ /* 0x0009e40000100a00 */
[----:B----4-:R-:W-:-:S02]  /*46190*/  IMAD.MOV.U32 R4, RZ, RZ, R18 ;  /* 0x000000ffff047224 */ /* 0x010fc400078e0012 */
[----:B------:R-:W-:Y:S01]  /*461a0*/  IMAD.MOV.U32 R5, RZ, RZ, R19 ;  /* 0x000000ffff057224 */ /* 0x000fe200078e0013 */
[----:B------:R-:W4:Y:S01]  /*461b0*/  LDL.LU R18, [R1+0x45a0] ;  /* 0x0045a00001127983 */ /* 0x000f220000300800 */
[----:B------:R-:W3:Y:S03]  /*461c0*/  LDL.LU R19, [R1+0x459c] ;  /* 0x00459c0001137983 */ /* 0x000ee60000300800 */
[----:B------:R0:W-:Y:S02]  /*461d0*/  STL.64 [R1+0x44e8], R4 ;  /* 0x0044e80401007387 */ /* 0x0001e40000100a00 */
[----:B0-----:R-:W-:Y:S02]  /*461e0*/  IMAD.MOV.U32 R4, RZ, RZ, R3 ;  /* 0x000000ffff047224 */ /* 0x001fe400078e0003 */
[----:B------:R-:W-:Y:S01]  /*461f0*/  IMAD.MOV.U32 R5, RZ, RZ, R28 ;  /* 0x000000ffff057224 */ /* 0x000fe200078e001c */
[----:B------:R-:W3:Y:S04]  /*46200*/  LDL.LU R3, [R1+0x4598] ;  /* 0x0045980001037983 */ /* 0x000ee80000300800 */
[----:B------:R0:W-:Y:S04]  /*46210*/  STL.64 [R1+0x4500], R4 ;  /* 0x0045000401007387 */ /* 0x0001e80000100a00 */
[----:B0-----:R-:W3:Y:S01]  /*46220*/  LDL.64 R4, [R1+0x20] ;  /* 0x0000200001047983 */ /* 0x001ee20000100a00 */
[C---:B--2---:R-:W-:Y:S08]  /*46230*/  HMMA.16816.F32 R8, R20.reuse, R16, R8 ;  /* 0x000000101408723c */ /* 0x044ff00000001808 */
[----:B---3--:R-:W-:Y:S11]  /*46240*/  HMMA.16816.F32 R12, R20, R4, R12 ;  /* 0x00000004140c723c */ /* 0x008ff6000000180c */
[----:B------:R-:W-:Y:S11]  /*46250*/  @!UPT UIADD3 URZ, URZ, URZ, URZ ;  /* 0x0000003f3f3ff290 */ /* 0x000ff6000fffe03f */
[----:B------:R-:W-:Y:S01]  /*46260*/  @!UPT UIADD3 URZ, URZ, URZ, URZ ;  /* 0x0000003f3f3ff290 */ /* 0x000fe2000fffe03f */
[----:B------:R0:W-:Y:S01]  /*46270*/  STL.64 [R1+0x410], R12 ;  /* 0x0004100c01007387 */ /* 0x0001e20000100a00 */
[----:B------:R1:W-:Y:S03]  /*46280*/  STL.64 [R1+0x418], R14 ;  /* 0x0004180e01007387 */ /* 0x0003e60000100a00 */
[----:B0-----:R-:W2:Y:S01]  /*46290*/  LDL.LU.64 R12, [R1+0x4590] ;  /* 0x00459000010c7983 */ /* 0x001ea20000300a00 */
[----:B-1----:R-:W-:Y:S02]  /*462a0*/  IMAD.MOV.U32 R15, RZ, RZ, R4 ;  /* 0x000000ffff0f7224 */ /* 0x002fe400078e0004 */
[----:B------:R-:W-:Y:S02]  /*462b0*/  IMAD.MOV.U32 R14, RZ, RZ, R5 ;  /* 0x000000ffff0e7224 */ /* 0x000fe400078e0005 */
[----:B------:R-:W-:Y:S02]  /*462c0*/  IMAD.MOV.U32 R4, RZ, RZ, R19 ;  /* 0x000000ffff047224 */ /* 0x000fe400078e0013 */
[----:B----4-:R-:W-:-:S05]  /*462d0*/  IMAD.MOV.U32 R5, RZ, RZ, R18 ;  /* 0x000000ffff057224 */ /* 0x010fca00078e0012 */
[----:B------:R0:W-:Y:S04]  /*462e0*/  STL.64 [R1+0x4518], R4 ;  /* 0x0045180401007387 */ /* 0x0001e80000100a00 */
[----:B0-----:R-:W3:Y:S01]  /*462f0*/  LDL.64 R4, [R1] ;  /* 0x0000000001047983 */ /* 0x001ee20000100a00 */
[----:B------:R-:W-:Y:S02]  /*46300*/  STL.64 [R1+0x400], R8 ;  /* 0x0004000801007387 */ /* 0x000fe40000100a00 */
[----:B------:R0:W-:Y:S02]  /*46310*/  STL.64 [R1+0x408], R10 ;  /* 0x0004080a01007387 */ /* 0x0001e40000100a00 */
[----:B0-----:R-:W3:Y:S01]  /*46320*/  LDL.LU.64 R10, [R1+0x4588] ;  /* 0x00458800010a7983 */ /* 0x001ee20000300a00 */
[----:B------:R-:W3:Y:S02]  /*46330*/  LDL.LU.64 R8, [R1+0x4580] ;  /* 0x0045800001087983 */ /* 0x000ee40000300a00 */
[----:B------:R-:W-:-:S02]  /*46340*/  IMAD.MOV.U32 R28, RZ, RZ, R16 ;  /* 0x000000ffff1c7224 */ /* 0x000fc400078e0010 */
[----:B------:R-:W-:Y:S02]  /*46350*/  IMAD.MOV.U32 R19, RZ, RZ, R17 ;  /* 0x000000ffff137224 */ /* 0x000fe400078e0011 */
[----:B------:R-:W4:Y:S01]  /*46360*/  LDL.LU.64 R16, [R1+0x4578] ;  /* 0x0045780001107983 */ /* 0x000f220000300a00 */
[C---:B---3--:R-:W-:Y:S11]  /*46370*/  HMMA.16816.F32 R8, R20.reuse, R4, R8 ;  /* 0x000000041408723c */ /* 0x048ff60000001808 */
[----:B------:R-:W-:Y:S11]  /*46380*/  @!UPT UIADD3 URZ, URZ, URZ, URZ ;  /* 0x0000003f3f3ff290 */ /* 0x000ff6000fffe03f */
[----:B------:R-:W-:Y:S01]  /*46390*/  @!UPT UIADD3 URZ, URZ, URZ, URZ ;  /* 0x0000003f3f3ff290 */ /* 0x000fe2000fffe03f */
[----:B------:R-:W-:Y:S01]  /*463a0*/  STL.64 [R1+0x3f0], R8 ;  /* 0x0003f00801007387 */ /* 0x000fe20000100a00 */
[----:B------:R0:W-:Y:S03]  /*463b0*/  STL.64 [R1+0x3f8], R10 ;  /* 0x0003f80a01007387 */ /* 0x0001e60000100a00 */
[----:B0-----:R-:W3:Y:S01]  /*463c0*/  LDL.LU R10, [R1+0x4570] ;  /* 0x00457000010a7983 */ /* 0x001ee20000300800 */
[----:B------:R-:W2:Y:S01]  /*463d0*/  LDL.LU.64 R8, [R1+0x4568] ;  /* 0x0045680001087983 */ /* 0x000ea20000300a00 */
[----:B----4-:R-:W-:Y:S01]  /*463e0*/  HMMA.16816.F32 R24, R20, R16, R24 ;  /* 0x000000101418723c */ /* 0x010fe20000001818 */
[----:B------:R-:W-:Y:S02]  /*463f0*/  IMAD.MOV.U32 R2, RZ, RZ, R4 ;  /* 0x000000ffff027224 */ /* 0x000fe400078e0004 */
[----:B------:R-:W-:Y:S02]  /*46400*/  IMAD.MOV.U32 R29, RZ, RZ, R5 ;  /* 0x000000ffff1d7224 */ /* 0x000fe400078e0005 */
[----:B---3--:R-:W-:-:S02]  /*46410*/  IMAD.MOV.U32 R4, RZ, RZ, R10 ;  /* 0x000000ffff047224 */ /* 0x008fc400078e000a */
[----:B--2---:R-:W-:-:S05]  /*46420*/  IMAD.MOV.U32 R5, RZ, RZ, R9 ;  /* 0x000000ffff057224 */ /* 0x004fca00078e0009 */
[----:B------:R-:W-:Y:S11]  /*46430*/  STL.64 [R1+0x4530], R4 ;  /* 0x0045300401007387 */ /* 0x000ff60000100a00 */
[----:B------:R0:W-:Y:S02]  /*46440*/  STL.64 [R1+0x3e0], R24 ;  /* 0x0003e01801007387 */ /* 0x0001e40000100a00 */
[----:B------:R1:W-:Y:S01]  /*46450*/  STL.64 [R1+0x3e8], R26 ;  /* 0x0003e81a01007387 */ /* 0x0003e20000100a00 */
[----:B0-----:R-:W2:Y:S01]  /*46460*/  LDL.LU R24, [R1+0x1180] ;  /* 0x0011800001187983 */ /* 0x001ea20000300800 */
[----:B------:R-:W2:Y:S02]  /*46470*/  LDL.LU R25, [R1+0x1184] ;  /* 0x0011840001197983 */ /* 0x000ea40000300800 */
[----:B-1----:R-:W2:Y:S02]  /*46480*/  LDL.LU R26, [R1+0x1188] ;  /* 0x00118800011a7983 */ /* 0x002ea40000300800 */
[----:B------:R-:W-:Y:S01]  /*46490*/  IMAD.MOV.U32 R4, RZ, RZ, R8 ;  /* 0x000000ffff047224 */ /* 0x000fe200078e0008 */
[----:B------:R-:W2:Y:S01]  /*464a0*/  LDL.LU R27, [R1+0x118c] ;  /* 0x00118c00011b7983 */ /* 0x000ea20000300800 */
[----:B------:R-:W3:Y:S02]  /*464b0*/  LDL.LU R8, [R1+0x1350] ;  /* 0x0013500001087983 */ /* 0x000ee40000300800 */
[----:B------:R-:W3:Y:S02]  /*464c0*/  LDL.LU R9, [R1+0x1354] ;  /* 0x0013540001097983 */ /* 0x000ee40000300800 */
[----:B------:R-:W3:Y:S01]  /*464d0*/  LDL.LU R10, [R1+0x1358] ;  /* 0x00135800010a7983 */ /* 0x000ee20000300800 */
[----:B------:R-:W3:Y:S01]  /*464e0*/  LDL.LU R11, [R1+0x135c] ;  /* 0x00135c00010b7983 */ /* 0x000ee20000300800 */
[----:B------:R-:W-:Y:S02]  /*464f0*/  STL [R1+0x44e0], R19 ;  /* 0x0044e01301007387 */ /* 0x000fe40000100800 */
[----:B------:R0:W-:Y:S02]  /*46500*/  STL.64 [R1+0x44d8], R16 ;  /* 0x0044d81001007387 */ /* 0x0001e40000100a00 */
[----:B0-----:R-:W4:Y:S01]  /*46510*/  LDL.LU R16, [R1+0x1130] ;  /* 0x0011300001107983 */ /* 0x001f220000300800 */
[----:B------:R-:W4:Y:S02]  /*46520*/  LDL.LU R17, [R1+0x1134] ;  /* 0x0011340001117983 */ /* 0x000f240000300800 */
[----:B------:R-:W2:Y:S02]  /*46530*/  LDL.LU R18, [R1+0x1138] ;  /* 0x0011380001127983 */ /* 0x000ea40000300800 */
        /* <DEDUP_REMOVED lines=13> */
[C---:B---3--:R-:W-:Y:S01]  /*46610*/  HMMA.16816.F32 R8, R20.reuse, R12, R8 ;  /* 0x0000000c1408723c */ /* 0x048fe20000001808 */
        /* <DEDUP_REMOVED lines=16> */
[----:B------:R-:W-:Y:S02]  /*46720*/  STL.64 [R1+0x4410], R12 ;  /* 0x0044100c01007387 */ /* 0x000fe40000100a00 */
[----:B------:R-:W-:Y:S01]  /*46730*/  IMAD.MOV.U32 R5, RZ, RZ, R3 ;  /* 0x000000ffff057224 */ /* 0x000fe200078e0003 */
[----:B----4-:R-:W-:Y:S01]  /*46740*/  HMMA.16816.F32 R20, R20, R8, R24 ;  /* 0x000000081414723c */ /* 0x010fe20000001818 */
[----:B------:R-:W2:Y:S01]  /*46750*/  LDL.LU.64 R26, [R1+0x4550] ;  /* 0x00455000011a7983 */ /* 0x000ea20000300a00 */
[----:B------:R-:W2:Y:S11]  /*46760*/  LDL.LU.64 R24, [R1+0x4548] ;  /* 0x0045480001187983 */ /* 0x000eb60000300a00 */
[----:B------:R-:W-:Y:S10]  /*46770*/  @!UPT UIADD3 URZ, URZ, URZ, URZ ;  /* 0x0000003f3f3ff290 */ /* 0x000ff4000fffe03f */
[----:B------:R0:W-:Y:S01]  /*46780*/  STL.64 [R1+0x1a0], R20 ;  /* 0x0001a01401007387 */ /* 0x0001e20000100a00 */
[----:B------:R-:W-:Y:S03]  /*46790*/  STL.64 [R1+0x1a8], R22 ;  /* 0x0001a81601007387 */ /* 0x000fe60000100a00 */
[----:B0-----:R-:W4:Y:S01]  /*467a0*/  LDL.64 R20, [R1+0x70] ;  /* 0x0000700001147983 */ /* 0x001f220000100a00 */
[----:B---3--:R-:W-:Y:S02]  /*467b0*/  STL.64 [R1+0x4408], R10 ;  /* 0x0044080a01007387 */ /* 0x008fe40000100a00 */
[----:B------:R0:W-:Y:S02]  /*467c0*/  STL.64 [R1+0x4400], R8 ;  /* 0x0044000801007387 */ /* 0x0001e40000100a00 */
        /* <DEDUP_REMOVED lines=31> */
[----:B0-----:R-:W2:Y:S01]  /*469c0*/  LDL.LU.64 R4, [R1+0x44e8] ;  /* 0x0044e80001047983 */ /* 0x001ea20000300a00 */
[C---:B----4-:R-:W-:Y:S08]  /*469d0*/  HMMA.16816.F32 R8, R24.reuse, R20, R8 ;  /* 0x000000141808723c */ /* 0x050ff00000001808 */
[----:B--2---:R-:W-:Y:S01]  /*469e0*/  HMMA.16816.F32 R4, R24, R4, R16 ;  /* 0x000000041804723c */ /* 0x004fe20000001810 */
[----:B------:R-:W2:Y:S01]  /*469f0*/  LDL.LU R19, [R1+0x44e0] ;  /* 0x0044e00001137983 */ /* 0x000ea20000300800 */
[----:B------:R-:W3:Y:S05]  /*46a00*/  LDL.LU.64 R16, [R1+0x44d8] ;  /* 0x0044d80001107983 */ /* 0x000eea0000300a00 */
[----:B------:R-:W-:Y:S11]  /*46a10*/  IMAD.MOV.U32 R18, RZ, RZ, R20 ;  /* 0x000000ffff127224 */ /* 0x000ff600078e0014 */
[----:B------:R-:W-:Y:S05]  /*46a20*/  @!UPT UIADD3 URZ, URZ, URZ, URZ ;  /* 0x0000003f3f3ff290 */ /* 0x000fea000fffe03f */
[----:B------:R-:W-:Y:S01]  /*46a30*/  STL.64 [R1+0x150], R4 ;  /* 0x0001500401007387 */ /* 0x000fe20000100a00 */
[----:B------:R0:W-:Y:S03]  /*46a40*/  STL.64 [R1+0x158], R6 ;  /* 0x0001580601007387 */ /* 0x0001e60000100a00 */
[----:B0-----:R-:W4:Y:S01]  /*46a50*/  LDL.LU.64 R6, [R1+0x44d0] ;  /* 0x0044d00001067983 */ /* 0x001f220000300a00 */
[----:B------:R-:W2:Y:S02]  /*46a60*/  LDL.LU.64 R4, [R1+0x44c8] ;  /* 0x0044c80001047983 */ /* 0x000ea40000300a00 */
[----:B------:R0:W-:Y:S02]  /*46a70*/  STL.64 [R1+0x140], R8 ;  /* 0x0001400801007387 */ /* 0x0001e40000100a00 */
[----:B------:R1:W-:Y:S01]  /*46a80*/  STL.64 [R1+0x148], R10 ;  /* 0x0001480a01007387 */ /* 0x0003e20000100a00 */
[----:B------:R-:W-:Y:S04]  /*46a90*/  STL [R1+0x4420], R18 ;  /* 0x0044201201007387 */ /* 0x000fe80000100800 */
[----:B---3--:R3:W-:Y:S01]  /*46aa0*/  STL.64 [R1+0x4418], R16 ;  /* 0x0044181001007387 */ /* 0x0087e20000100a00 */
[----:B0-----:R-:W2:Y:S02]  /*46ab0*/  LDL.LU R8, [R1+0x12c0] ;  /* 0x0012c00001087983 */ /* 0x001ea40000300800 */
[----:B------:R-:W2:Y:S02]  /*46ac0*/  LDL.LU R9, [R1+0x12c4] ;  /* 0x0012c40001097983 */ /* 0x000ea40000300800 */
[----:B-1----:R-:W2:Y:S01]  /*46ad0*/  LDL.LU R10, [R1+0x12c8] ;  /* 0x0012c800010a7983 */ /* 0x002ea20000300800 */
[----:B------:R-:W2:Y:S01]  /*46ae0*/  LDL.LU R11, [R1+0x12cc] ;  /* 0x0012cc00010b7983 */ /* 0x000ea20000300800 */
[----:B---3--:R-:W-:-:S02]  /*46af0*/  IMAD.MOV.U32 R16, RZ, RZ, R2 ;  /* 0x000000ffff107224 */ /* 0x008fc400078e0002 */
[----:B------:R-:W-:Y:S01]  /*46b00*/  IMAD.MOV.U32 R17, RZ, RZ, R29 ;  /* 0x000000ffff117224 */ /* 0x000fe200078e001d */
[----:B--2---:R-:W-:Y:S01]  /*46b10*/  STL.64 [R1+0x4430], R10 ;  /* 0x0044300a01007387 */ /* 0x004fe20000100a00 */
[----:B------:R0:W-:Y:S02]  /*46b20*/  STL.64 [R1+0x4428], R8 ;  /* 0x0044280801007387 */ /* 0x0001e40000100a00 */
[----:B------:R-:W2:Y:S02]  /*46b30*/  LDL.LU R2, [R1+0x44c4] ;  /* 0x0044c40001027983 */ /* 0x000ea40000300800 */
[----:B------:R-:W3:Y:S01]  /*46b40*/  LDL.LU R29, [R1+0x44c0] ;  /* 0x0044c000011d7983 */ /* 0x000ee20000300800 */
[----:B------:R1:W-:Y:S04]  /*46b50*/  STL.64 [R1+0x4438], R16 ;  /* 0x0044381001007387 */ /* 0x0003e80000100a00 */
[----:B0-----:R-:W2:Y:S01]  /*46b60*/  LDL.LU R8, [R1+0x12e0] ;  /* 0x0012e00001087983 */ /* 0x001ea20000300800 */
[----:B------:R-:W2:Y:S02]  /*46b70*/  LDL.LU R9, [R1+0x12e4] ;  /* 0x0012e40001097983 */ /* 0x000ea40000300800 */
[----:B------:R-:W2:Y:S02]  /*46b80*/  LDL.LU R10, [R1+0x12e8] ;  /* 0x0012e800010a7983 */ /* 0x000ea40000300800 */
[----:B------:R-:W2:Y:S02]  /*46b90*/  LDL.LU R11, [R1+0x12ec] ;  /* 0x0012ec00010b7983 */ /* 0x000ea40000300800 */
[----:B-1----:R-:W-:-:S02]  /*46ba0*/  IMAD.MOV.U32 R16, RZ, RZ, R28 ;  /* 0x000000ffff107224 */ /* 0x002fc400078e001c */
[----:B------:R-:W-:Y:S01]  /*46bb0*/  IMAD.MOV.U32 R17, RZ, RZ, R19 ;  /* 0x000000ffff117224 */ /* 0x000fe200078e0013 */
[----:B--2---:R-:W-:Y:S01]  /*46bc0*/  STL.64 [R1+0x4448], R10 ;  /* 0x0044480a01007387 */ /* 0x004fe20000100a00 */
[----:B------:R0:W-:Y:S03]  /*46bd0*/  STL.64 [R1+0x4440], R8 ;  /* 0x0044400801007387 */ /* 0x0001e60000100a00 */
[----:B------:R1:W-:Y:S01]  /*46be0*/  STL.64 [R1+0x4450], R16 ;  /* 0x0044501001007387 */ /* 0x0003e20000100a00 */
        /* <DEDUP_REMOVED lines=13> */
[----:B----4-:R-:W-:-:S02]  /*46cc0*/  IMAD.MOV.U32 R16, RZ, RZ, R7 ;  /* 0x000000ffff107224 */ /* 0x010fc400078e0007 */
[----:B------:R-:W-:Y:S01]  /*46cd0*/  IMAD.MOV.U32 R17, RZ, RZ, R6 ;  /* 0x000000ffff117224 */ /* 0x000fe200078e0006 */
[----:B--2---:R-:W-:Y:S01]  /*46ce0*/  STL.64 [R1+0x4478], R10 ;  /* 0x0044780a01007387 */ /* 0x004fe20000100a00 */
[----:B------:R-:W-:Y:S03]  /*46cf0*/  STL.64 [R1+0x4470], R8 ;  /* 0x0044700801007387 */ /* 0x000fe60000100a00 */
[----:B------:R0:W-:Y:S02]  /*46d00*/  STL.64 [R1+0x4480], R16 ;  /* 0x0044801001007387 */ /* 0x0001e40000100a00 */
[----:B0-----:R-:W-:Y:S02]  /*46d10*/  IMAD.MOV.U32 R16, RZ, RZ, R5 ;  /* 0x000000ffff107224 */ /* 0x001fe400078e0005 */
[----:B------:R-:W-:-:S05]  /*46d20*/  IMAD.MOV.U32 R17, RZ, RZ, R4 ;  /* 0x000000ffff117224 */ /* 0x000fca00078e0004 */
[----:B------:R0:W-:Y:S04]  /*46d30*/  STL.64 [R1+0x4498], R16 ;  /* 0x0044981001007387 */ /* 0x0001e80000100a00 */
[----:B0-----:R-:W2:Y:S01]  /*46d40*/  LDL.LU R16, [R1+0x1330] ;  /* 0x0013300001107983 */ /* 0x001ea20000300800 */
[----:B------:R-:W2:Y:S02]  /*46d50*/  LDL.LU R17, [R1+0x1334] ;  /* 0x0013340001117983 */ /* 0x000ea40000300800 */
[----:B------:R-:W4:Y:S02]  /*46d60*/  LDL.LU R18, [R1+0x1338] ;  /* 0x0013380001127983 */ /* 0x000f240000300800 */
[----:B------:R-:W4:Y:S02]  /*46d70*/  LDL.LU R19, [R1+0x133c] ;  /* 0x00133c0001137983 */ /* 0x000f240000300800 */
[----:B----4-:R-:W-:Y:S01]  /*46d80*/  STL.64 [R1+0x44a8], R18 ;  /* 0x0044a81201007387 */ /* 0x010fe20000100a00 */
[----:B--2---:R0:W-:Y:S03]  /*46d90*/  STL.64 [R1+0x44a0], R16 ;  /* 0x0044a01001007387 */ /* 0x0041e60000100a00 */
[----:B0-----:R-:W2:Y:S01]  /*46da0*/  LDL.64 R16, [R1+0x60] ;  /* 0x0000600001107983 */ /* 0x001ea20000100a00 */
[----:B------:R-:W4:Y:S02]  /*46db0*/  LDL.LU R8, [R1+0x1310] ;  /* 0x0013100001087983 */ /* 0x000f240000300800 */
[----:B------:R-:W4:Y:S02]  /*46dc0*/  LDL.LU R9, [R1+0x1314] ;  /* 0x0013140001097983 */ /* 0x000f240000300800 */
[----:B------:R-:W2:Y:S01]  /*46dd0*/  LDL.LU R10, [R1+0x1318] ;  /* 0x00131800010a7983 */ /* 0x000ea20000300800 */
[----:B------:R-:W2:Y:S04]  /*46de0*/  LDL.LU R11, [R1+0x131c] ;  /* 0x00131c00010b7983 */ /* 0x000ea80000300800 */
[----:B--2---:R-:W-:Y:S01]  /*46df0*/  STL.64 [R1+0x4490], R10 ;  /* 0x0044900a01007387 */ /* 0x004fe20000100a00 */
[----:B----4-:R0:W-:Y:S03]  /*46e00*/  STL.64 [R1+0x4488], R8 ;  /* 0x0044880801007387 */ /* 0x0101e60000100a00 */
[----:B0-----:R-:W2:Y:S01]  /*46e10*/  LDL.LU R8, [R1+0x1320] ;  /* 0x0013200001087983 */ /* 0x001ea20000300800 */
[----:B------:R-:W2:Y:S02]  /*46e20*/  LDL.LU R9, [R1+0x1324] ;  /* 0x0013240001097983 */ /* 0x000ea40000300800 */
[----:B------:R-:W4:Y:S02]  /*46e30*/  LDL.LU R10, [R1+0x1328] ;  /* 0x00132800010a7983 */ /* 0x000f240000300800 */
[----:B------:R-:W4:Y:S02]  /*46e40*/  LDL.LU R11, [R1+0x132c] ;  /* 0x00132c00010b7983 */ /* 0x000f240000300800 */
[----:B------:R-:W-:-:S02]  /*46e50*/  IMAD.MOV.U32 R3, RZ, RZ, R21 ;  /* 0x000000ffff037224 */ /* 0x000fc400078e0015 */
[----:B---3--:R-:W0:Y:S04]  /*46e60*/  LDSM.16.MT88.4 R20, [R29+0x8280] ;  /* 0x008280001d14783b */ /* 0x008e280000004200 */
[----:B----4-:R-:W-:Y:S01]  /*46e70*/  STL.64 [R1+0x44b8], R10 ;  /* 0x0044b80a01007387 */ /* 0x010fe20000100a00 */
[----:B--2---:R1:W-:Y:S03]  /*46e80*/  STL.64 [R1+0x44b0], R8 ;  /* 0x0044b00801007387 */ /* 0x0043e60000100a00 */
[----:B-1----:R-:W2:Y:S01]  /*46e90*/  LDL.LU R8, [R1+0x1340] ;  /* 0x0013400001087983 */ /* 0x002ea20000300800 */
[----:B------:R-:W2:Y:S02]  /*46ea0*/  LDL.LU R9, [R1+0x1344] ;  /* 0x0013440001097983 */ /* 0x000ea40000300800 */
[----:B------:R-:W2:Y:S02]  /*46eb0*/  LDL.LU R10, [R1+0x1348] ;  /* 0x00134800010a7983 */ /* 0x000ea40000300800 */
[----:B------:R-:W2:Y:S01]  /*46ec0*/  LDL.LU R11, [R1+0x134c] ;  /* 0x00134c00010b7983 */ /* 0x000ea20000300800 */
[----:B------:R-:W3:Y:S01]  /*46ed0*/  LDL.LU R12, [R1+0x12d0] ;  /* 0x0012d000010c7983 */ /* 0x000ee20000300800 */
[----:B------:R-:W3:Y:S02]  /*46ee0*/  LDL.LU R13, [R1+0x12d4] ;  /* 0x0012d400010d7983 */ /* 0x000ee40000300800 */
[----:B------:R-:W3:Y:S02]  /*46ef0*/  LDL.LU R14, [R1+0x12d8] ;  /* 0x0012d800010e7983 */ /* 0x000ee40000300800 */
[----:B------:R-:W3:Y:S01]  /*46f00*/  LDL.LU R15, [R1+0x12dc] ;  /* 0x0012dc00010f7983 */ /* 0x000ee20000300800 */
[----:B0-----:R-:W-:Y:S01]  /*46f10*/  STL.64 [R1+0x4320], R22 ;  /* 0x0043201601007387 */ /* 0x001fe20000100a00 */
[----:B------:R0:W-:Y:S02]  /*46f20*/  STL.64 [R1+0x4318], R20 ;  /* 0x0043181401007387 */ /* 0x0001e40000100a00 */
[----:B------:R-:W4:Y:S02]  /*46f30*/  LDL.LU R4, [R1+0x1110] ;  /* 0x0011100001047983 */ /* 0x000f240000300800 */
[----:B------:R-:W4:Y:S01]  /*46f40*/  LDL.LU R5, [R1+0x1114] ;  /* 0x0011140001057983 */ /* 0x000f220000300800 */
[----:B------:R-:W4:Y:S01]  /*46f50*/  LDL.LU R6, [R1+0x1118] ;  /* 0x0011180001067983 */ /* 0x000f220000300800 */
[----:B------:R-:W4:Y:S02]  /*46f60*/  LDL.LU R7, [R1+0x111c] ;  /* 0x00111c0001077983 */ /* 0x000f240000300800 */
[----:B0-----:R-:W-:-:S02]  /*46f70*/  IMAD.MOV.U32 R20, RZ, RZ, R2 ;  /* 0x000000ffff147224 */ /* 0x001fc400078e0002 */
[----:B------:R-:W-:Y:S02]  /*46f80*/  IMAD.MOV.U32 R21, RZ, RZ, R0 ;  /* 0x000000ffff157224 */ /* 0x000fe400078e0000 */
[----:B------:R-:W-:Y:S02]  /*46f90*/  IMAD.MOV.U32 R2, RZ, RZ, R16 ;  /* 0x000000ffff027224 */ /* 0x000fe400078e0010 */
        /* <DEDUP_REMOVED lines=9> */
[----:B------:R-:W2:Y:S02]  /*47030*/  LDL.LU.64 R16, [R1+0x44a0] ;  /* 0x0044a00001107983 */ /* 0x000ea40000300a00 */
[C---:B--2---:R-:W-:Y:S11]  /*47040*/  HMMA.16816.F32 R16, R24.reuse, R20, R16 ;  /* 0x000000141810723c */ /* 0x044ff60000001810 */
[----:B------:R-:W-:Y:S11]  /*47050*/  @!UPT UIADD3 URZ, URZ, URZ, URZ ;  /* 0x0000003f3f3ff290 */ /* 0x000ff6000fffe03f */
[----:B------:R-:W-:Y:S01]  /*47060*/  @!UPT UIADD3 URZ, URZ, URZ, URZ ;  /* 0x0000003f3f3ff290 */ /* 0x000fe2000fffe03f */
[----:B------:R0:W-:Y:S01]  /*47070*/  STL.64 [R1+0x3b0], R16 ;  /* 0x0003b01001007387 */ /* 0x0001e20000100a00 */
[----:B------:R-:W-:Y:S03]  /*47080*/  STL.64 [R1+0x3b8], R18 ;  /* 0x0003b81201007387 */ /* 0x000fe60000100a00 */
[----:B0-----:R-:W2:Y:S01]  /*47090*/  LDL.LU.64 R16, [R1+0x4498] ;  /* 0x0044980001107983 */ /* 0x001ea20000300a00 */
[----:B------:R0:W-:Y:S03]  /*470a0*/  STL.64 [R1+0x43a8], R20 ;  /* 0x0043a81401007387 */ /* 0x0001e60000100a00 */
[----:B0-----:R-:W2:Y:S04]  /*470b0*/  LDL.64 R20, [R1+0x90] ;  /* 0x0000900001147983 */ /* 0x001ea80000100a00 */
[----:B--2---:R0:W-:Y:S04]  /*470c0*/  STL.64 [R1+0x43d0], R20 ;  /* 0x0043d01401007387 */ /* 0x0041e80000100a00 */
[----:B0-----:R-:W2:Y:S01]  /*470d0*/  LDL.LU R20, [R1+0x10e0] ;  /* 0x0010e00001147983 */ /* 0x001ea20000300800 */
[----:B------:R-:W2:Y:S02]  /*470e0*/  LDL.LU R21, [R1+0x10e4] ;  /* 0x0010e40001157983 */ /* 0x000ea40000300800 */
[----:B------:R-:W2:Y:S02]  /*470f0*/  LDL.LU R22, [R1+0x10e8] ;  /* 0x0010e80001167983 */ /* 0x000ea40000300800 */
[----:B------:R-:W2:Y:S01]  /*47100*/  LDL.LU R23, [R1+0x10ec] ;  /* 0x0010ec0001177983 */ /* 0x000ea20000300800 */
[C---:B------:R-:W-:Y:S01]  /*47110*/  HMMA.16816.F32 R16, R24.reuse, R16, R8 ;  /* 0x000000101810723c */ /* 0x040fe20000001808 */
[----:B--2---:R-:W-:Y:S01]  /*47120*/  STL.64 [R1+0x43e0], R22 ;  /* 0x0043e01601007387 */ /* 0x004fe20000100a00 */
[----:B------:R0:W-:Y:S03]  /*47130*/  STL.64 [R1+0x43d8], R20 ;  /* 0x0043d81401007387 */ /* 0x0001e60000100a00 */
[----:B0-----:R-:W2:Y:S04]  /*47140*/  LDL.64 R20, [R1+0xb0] ;  /* 0x0000b00001147983 */ /* 0x001ea80000100a00 */
[----:B--2---:R0:W-:Y:S04]  /*47150*/  STL.64 [R1+0x43e8], R20 ;  /* 0x0043e81401007387 */ /* 0x0041e80000100a00 */
[----:B0-----:R-:W2:Y:S01]  /*47160*/  LDL.64 R20, [R1+0xc0] ;  /* 0x0000c00001147983 */ /* 0x001ea20000100a00 */
[----:B------:R-:W2:Y:S02]  /*47170*/  LDL.LU.64 R10, [R1+0x4490] ;  /* 0x00449000010a7983 */ /* 0x000ea40000300a00 */
[----:B------:R-:W2:Y:S07]  /*47180*/  LDL.LU.64 R8, [R1+0x4488] ;  /* 0x0044880001087983 */ /* 0x000eae0000300a00 */
[----:B------:R0:W-:Y:S01]  /*47190*/  STL.64 [R1+0x3a0], R16 ;  /* 0x0003a01001007387 */ /* 0x0001e20000100a00 */
[----:B------:R2:W-:Y:S04]  /*471a0*/  STL.64 [R1+0x3a8], R18 ;  /* 0x0003a81201007387 */ /* 0x0005e80000100a00 */
        /* <DEDUP_REMOVED lines=28> */
[----:B0-----:R-:W2:Y:S01]  /*47370*/  LDL.LU R18, [R1+0x4420] ;  /* 0x0044200001127983 */ /* 0x001ea20000300800 */
[----:B------:R-:W3:Y:S02]  /*47380*/  LDL.LU.64 R16, [R1+0x4418] ;  /* 0x0044180001107983 */ /* 0x000ee40000300a00 */
[C---:B---3--:R-:W-:Y:S11]  /*47390*/  HMMA.16816.F32 R12, R24.reuse, R16, R12 ;  /* 0x00000010180c723c */ /* 0x048ff6000000180c */
[----:B------:R-:W-:Y:S11]  /*473a0*/  @!UPT UIADD3 URZ, URZ, URZ, URZ ;  /* 0x0000003f3f3ff290 */ /* 0x000ff6000fffe03f */
[----:B------:R-:W-:Y:S01]  /*473b0*/  @!UPT UIADD3 URZ, URZ, URZ, URZ ;  /* 0x0000003f3f3ff290 */ /* 0x000fe2000fffe03f */
[----:B------:R0:W-:Y:S01]  /*473c0*/  STL.64 [R1+0x350], R12 ;  /* 0x0003500c01007387 */ /* 0x0001e20000100a00 */
[----:B------:R-:W-:Y:S03]  /*473d0*/  STL.64 [R1+0x358], R14 ;  /* 0x0003580e01007387 */ /* 0x000fe60000100a00 */
[----:B0-----:R-:W2:Y:S01]  /*473e0*/  LDL.LU.64 R12, [R1+0x4410] ;  /* 0x00441000010c7983 */ /* 0x001ea20000300a00 */
        /* <DEDUP_REMOVED lines=8> */
[----:B------:R-:W4:Y:S02]  /*47470*/  LDL.LU.64 R8, [R1+0x4400] ;  /* 0x0044000001087983 */ /* 0x000f240000300a00 */
[----:B------:R0:W-:Y:S02]  /*47480*/  STL.64 [R1+0x4338], R12 ;  /* 0x0043380c01007387 */ /* 0x0001e40000100a00 */
[----:B0-----:R-:W3:Y:S01]  /*47490*/  LDL.LU R12, [R1+0x10d0] ;  /* 0x0010d000010c7983 */ /* 0x001ee20000300800 */
[----:B------:R-:W3:Y:S02]  /*474a0*/  LDL.LU R13, [R1+0x10d4] ;  /* 0x0010d400010d7983 */ /* 0x000ee40000300800 */
[----:B------:R-:W3:Y:S02]  /*474b0*/  LDL.LU R14, [R1+0x10d8] ;  /* 0x0010d800010e7983 */ /* 0x000ee40000300800 */
[----:B------:R-:W3:Y:S01]  /*474c0*/  LDL.LU R15, [R1+0x10dc] ;  /* 0x0010dc00010f7983 */ /* 0x000ee20000300800 */
[----:B----4-:R-:W-:Y:S01]  /*474d0*/  HMMA.16816.F32 R24, R24, R8, R4 ;  /* 0x000000081818723c */ /* 0x010fe20000001804 */
[----:B------:R-:W4:Y:S01]  /*474e0*/  LDL.LU.64 R6, [R1+0x43f8] ;  /* 0x0043f80001067983 */ /* 0x000f220000300a00 */
[----:B------:R-:W4:Y:S11]  /*474f0*/  LDL.LU.64 R4, [R1+0x43f0] ;  /* 0x0043f00001047983 */ /* 0x000f360000300a00 */
[----:B------:R-:W-:Y:S10]  /*47500*/  @!UPT UIADD3 URZ, URZ, URZ, URZ ;  /* 0x0000003f3f3ff290 */ /* 0x000ff4000fffe03f */
[----:B------:R0:W-:Y:S01]  /*47510*/  STL.64 [R1+0x130], R24 ;  /* 0x0001301801007387 */ /* 0x0001e20000100a00 */
[----:B------:R-:W-:Y:S03]  /*47520*/  STL.64 [R1+0x138], R26 ;  /* 0x0001381a01007387 */ /* 0x000fe60000100a00 */
[----:B0-----:R-:W3:Y:S01]  /*47530*/  LDL.64 R24, [R1+0xa0] ;  /* 0x0000a00001187983 */ /* 0x001ee20000100a00 */
[----:B--2---:R-:W-:Y:S02]  /*47540*/  STL.64 [R1+0x4330], R10 ;  /* 0x0043300a01007387 */ /* 0x004fe40000100a00 */
[----:B------:R0:W-:Y:S02]  /*47550*/  STL.64 [R1+0x4328], R8 ;  /* 0x0043280801007387 */ /* 0x0001e40000100a00 */
[----:B0-----:R-:W4:Y:S01]  /*47560*/  LDL.LU R8, [R1+0x1100] ;  /* 0x0011000001087983 */ /* 0x001f220000300800 */
[----:B------:R-:W4:Y:S02]  /*47570*/  LDL.LU R9, [R1+0x1104] ;  /* 0x0011040001097983 */ /* 0x000f240000300800 */
[----:B------:R-:W4:Y:S02]  /*47580*/  LDL.LU R10, [R1+0x1108] ;  /* 0x00110800010a7983 */ /* 0x000f240000300800 */
[----:B------:R-:W4:Y:S02]  /*47590*/  LDL.LU R11, [R1+0x110c] ;  /* 0x00110c00010b7983 */ /* 0x000f240000300800 */
[C---:B----4-:R-:W-:Y:S11]  /*475a0*/  HMMA.16816.F32 R8, R4.reuse, R20, R8 ;  /* 0x000000140408723c */ /* 0x050ff60000001808 */
[----:B------:R-:W-:Y:S11]  /*475b0*/  @!UPT UIADD3 URZ, URZ, URZ, URZ ;  /* 0x0000003f3f3ff290 */ /* 0x000ff6000fffe03f */
[----:B------:R-:W-:Y:S01]  /*475c0*/  @!UPT UIADD3 URZ, URZ, URZ, URZ ;  /* 0x0000003f3f3ff290 */ /* 0x000fe2000fffe03f */
[----:B------:R0:W-:Y:S01]  /*475d0*/  STL.64 [R1+0x120], R8 ;  /* 0x0001200801007387 */ /* 0x0001e20000100a00 */
[----:B------:R-:W-:Y:S02]  /*475e0*/  STL.64 [R1+0x128], R10 ;  /* 0x0001280a01007387 */ /* 0x000fe40000100a00 */
[----:B0-----:R-:W-:Y:S02]  /*475f0*/  IMAD.MOV.U32 R8, RZ, RZ, R21 ;  /* 0x000000ffff087224 */ /* 0x001fe400078e0015 */
[----:B------:R-:W-:Y:S02]  /*47600*/  IMAD.MOV.U32 R9, RZ, RZ, R20 ;  /* 0x000000ffff097224 */ /* 0x000fe400078e0014 */
[----:B------:R-:W2:Y:S01]  /*47610*/  LDL.LU.64 R20, [R1+0x43e8] ;  /* 0x0043e80001147983 */ /* 0x000ea20000300a00 */
[----:B------:R0:W-:Y:S02]  /*47620*/  STL [R1+0x434c], R8 ;  /* 0x00434c0801007387 */ /* 0x0001e40000100800 */
[----:B------:R1:W-:Y:S01]  /*47630*/  STL [R1+0x4348], R9 ;  /* 0x0043480901007387 */ /* 0x0003e20000100800 */
[----:B0-----:R-:W2:Y:S01]  /*47640*/  LDL.LU R8, [R1+0x10f0] ;  /* 0x0010f00001087983 */ /* 0x001ea20000300800 */
[----:B-1----:R-:W2:Y:S02]  /*47650*/  LDL.LU R9, [R1+0x10f4] ;  /* 0x0010f40001097983 */ /* 0x002ea40000300800 */
[----:B------:R-:W2:Y:S02]  /*47660*/  LDL.LU R10, [R1+0x10f8] ;  /* 0x0010f800010a7983 */ /* 0x000ea40000300800 */
[----:B------:R-:W2:Y:S02]  /*47670*/  LDL.LU R11, [R1+0x10fc] ;  /* 0x0010fc00010b7983 */ /* 0x000ea40000300800 */
[C---:B--2---:R-:W-:Y:S11]  /*47680*/  HMMA.16816.F32 R8, R4.reuse, R20, R8 ;  /* 0x000000140408723c */ /* 0x044ff60000001808 */
[----:B------:R-:W-:Y:S11]  /*47690*/  @!UPT UIADD3 URZ, URZ, URZ, URZ ;  /* 0x0000003f3f3ff290 */ /* 0x000ff6000fffe03f */
[----:B------:R-:W-:Y:S01]  /*476a0*/  @!UPT UIADD3 URZ, URZ, URZ, URZ ;  /* 0x0000003f3f3ff290 */ /* 0x000fe2000fffe03f */
[----:B------:R-:W-:Y:S01]  /*476b0*/  STL.64 [R1+0x110], R8 ;  /* 0x0001100801007387 */ /* 0x000fe20000100a00 */
[----:B------:R0:W-:Y:S02]  /*476c0*/  STL.64 [R1+0x118], R10 ;  /* 0x0001180a01007387 */ /* 0x0001e40000100a00 */
[----:B------:R-:W3:Y:S02]  /*476d0*/  LDL.LU.64 R22, [R1+0x43e0] ;  /* 0x0043e00001167983 */ /* 0x000ee40000300a00 */
[----:B0-----:R-:W-:Y:S02]  /*476e0*/  IMAD.MOV.U32 R11, RZ, RZ, R20 ;  /* 0x000000ffff0b7224 */ /* 0x001fe400078e0014 */
[----:B------:R-:W-:Y:S02]  /*476f0*/  IMAD.MOV.U32 R10, RZ, RZ, R21 ;  /* 0x000000ffff0a7224 */ /* 0x000fe400078e0015 */
[----:B------:R-:W3:Y:S01]  /*47700*/  LDL.LU.64 R20, [R1+0x43d8] ;  /* 0x0043d80001147983 */ /* 0x000ee20000300a00 */
[----:B------:R-:W-:Y:S01]  /*47710*/  STL [R1+0x4350], R11 ;  /* 0x0043500b01007387 */ /* 0x000fe20000100800 */
[C---:B---3--:R-:W-:Y:S11]  /*47720*/  HMMA.16816.F32 R20, R4.reuse, R24, R20 ;  /* 0x000000180414723c */ /* 0x048ff60000001814 */
[----:B------:R-:W-:Y:S11]  /*47730*/  @!UPT UIADD3 URZ, URZ, URZ, URZ ;  /* 0x0000003f3f3ff290 */ /* 0x000ff6000fffe03f */
[----:B------:R-:W-:Y:S01]  /*47740*/  @!UPT UIADD3 URZ, URZ, URZ, URZ ;  /* 0x0000003f3f3ff290 */ /* 0x000fe2000fffe03f */
[----:B------:R0:W-:Y:S01]  /*47750*/  STL.64 [R1+0x100], R20 ;  /* 0x0001001401007387 */ /* 0x0001e20000100a00 */
[----:B------:R-:W-:Y:S03]  /*47760*/  STL.64 [R1+0x108], R22 ;  /* 0x0001081601007387 */ /* 0x000fe60000100a00 */
[----:B0-----:R-:W2:Y:S02]  /*47770*/  LDL.LU.64 R20, [R1+0x43d0] ;  /* 0x0043d00001147983 */ /* 0x001ea40000300a00 */
[----:B--2---:R-:W-:Y:S01]  /*47780*/  HMMA.16816.F32 R12, R4, R20, R12 ;  /* 0x00000014040c723c */ /* 0x004fe2000000180c */
[----:B------:R-:W-:Y:S11]  /*47790*/  IMAD.MOV.U32 R9, RZ, RZ, R20 ;  /* 0x000000ffff097224 */ /* 0x000ff600078e0014 */
[----:B------:R-:W-:Y:S11]  /*477a0*/  @!UPT UIADD3 URZ, URZ, URZ, URZ ;  /* 0x0000003f3f3ff290 */ /* 0x000ff6000fffe03f */
[----:B------:R-:W-:Y:S01]  /*477b0*/  STL.64 [R1+0xf0], R12 ;  /* 0x0000f00c01007387 */ /* 0x000fe20000100a00 */
[----:B------:R-:W-:Y:S02]  /*477c0*/  STL.64 [R1+0xf8], R14 ;  /* 0x0000f80e01007387 */ /* 0x000fe40000100a00 */
[----:B------:R-:W-:Y:S02]  /*477d0*/  STL [R1+0x43cc], R10 ;  /* 0x0043cc0a01007387 */ /* 0x000fe40000100800 */
[----:B------:R0:W-:Y:S01]  /*477e0*/  STL [R1+0x43c8], R9 ;  /* 0x0043c80901007387 */ /* 0x0001e20000100800 */
[----:B------:R-:W2:Y:S04]  /*477f0*/  LDL.LU R8, [R1+0x10c0] ;  /* 0x0010c00001087983 */ /* 0x000ea80000300800 */
[----:B0-----:R-:W2:Y:S01]  /*47800*/  LDL.LU R9, [R1+0x10c4] ;  /* 0x0010c40001097983 */ /* 0x001ea20000300800 */
[----:B------:R-:W2:Y:S02]  /*47810*/  LDL.LU R10, [R1+0x10c8] ;  /* 0x0010c800010a7983 */ /* 0x000ea40000300800 */
[----:B------:R-:W2:Y:S02]  /*47820*/  LDL.LU R11, [R1+0x10cc] ;  /* 0x0010cc00010b7983 */ /* 0x000ea40000300800 */
[----:B------:R-:W3:Y:S01]  /*47830*/  LDL.LU R12, [R1+0x12a0] ;  /* 0x0012a000010c7983 */ /* 0x000ee20000300800 */
[----:B------:R-:W3:Y:S01]  /*47840*/  LDL.LU R13, [R1+0x12a4] ;  /* 0x0012a400010d7983 */ /* 0x000ee20000300800 */
[----:B------:R-:W4:Y:S02]  /*47850*/  LDL.LU R14, [R1+0x12a8] ;  /* 0x0012a800010e7983 */ /* 0x000f240000300800 */
[----:B------:R-:W4:Y:S02]  /*47860*/  LDL.LU R15, [R1+0x12ac] ;  /* 0x0012ac00010f7983 */ /* 0x000f240000300800 */
[----:B------:R-:W-:-:S02]  /*47870*/  IMAD.MOV.U32 R16, RZ, RZ, R21 ;  /* 0x000000ffff107224 */ /* 0x000fc400078e0015 */
[----:B------:R-:W-:Y:S02]  /*47880*/  IMAD.MOV.U32 R20, RZ, RZ, R2 ;  /* 0x000000ffff147224 */ /* 0x000fe400078e0002 */
[----:B------:R-:W-:Y:S02]  /*47890*/  IMAD.MOV.U32 R21, RZ, RZ, R0 ;  /* 0x000000ffff157224 */ /* 0x000fe400078e0000 */
[----:B------:R-:W-:Y:S01]  /*478a0*/  IMAD.MOV.U32 R17, RZ, RZ, R24 ;  /* 0x000000ffff117224 */ /* 0x000fe200078e0018 */
[----:B----4-:R-:W-:Y:S01]  /*478b0*/  STL.64 [R1+0x43b8], R14 ;  /* 0x0043b80e01007387 */ /* 0x010fe20000100a00 */
[----:B---3--:R-:W-:Y:S02]  /*478c0*/  STL.64 [R1+0x43b0], R12 ;  /* 0x0043b00c01007387 */ /* 0x008fe40000100a00 */
[----:B------:R0:W-:Y:S02]  /*478d0*/  STL.64 [R1+0x43c0], R20 ;  /* 0x0043c01401007387 */ /* 0x0001e40000100a00 */
[----:B0-----:R-:W3:Y:S01]  /*478e0*/  LDL.LU R20, [R1+0x10b0] ;  /* 0x0010b00001147983 */ /* 0x001ee20000300800 */
[----:B------:R-:W3:Y:S02]  /*478f0*/  LDL.LU R21, [R1+0x10b4] ;  /* 0x0010b40001157983 */ /* 0x000ee40000300800 */
[----:B------:R-:W3:Y:S02]  /*47900*/  LDL.LU R22, [R1+0x10b8] ;  /* 0x0010b80001167983 */ /* 0x000ee40000300800 */
[----:B------:R-:W3:Y:S01]  /*47910*/  LDL.LU R23, [R1+0x10bc] ;  /* 0x0010bc0001177983 */ /* 0x000ee20000300800 */
[----:B------:R-:W4:Y:S01]  /*47920*/  LDL.LU R12, [R1+0x12b0] ;  /* 0x0012b000010c7983 */ /* 0x000f220000300800 */
[----:B------:R-:W4:Y:S02]  /*47930*/  LDL.LU R13, [R1+0x12b4] ;  /* 0x0012b400010d7983 */ /* 0x000f240000300800 */
[----:B------:R-:W4:Y:S02]  /*47940*/  LDL.LU R14, [R1+0x12b8] ;  /* 0x0012b800010e7983 */ /* 0x000f240000300800 */
[----:B------:R-:W4:Y:S01]  /*47950*/  LDL.LU R15, [R1+0x12bc] ;  /* 0x0012bc00010f7983 */ /* 0x000f220000300800 */
[----:B------:R0:W-:Y:S04]  /*47960*/  STL.64 [R1+0x4388], R16 ;  /* 0x0043881001007387 */ /* 0x0001e80000100a00 */
[----:B0-----:R-:W2:Y:S01]  /*47970*/  LDL.64 R16, [R1+0x80] ;  /* 0x0000800001107983 */ /* 0x001ea20000100a00 */
[----:B------:R-:W-:Y:S01]  /*47980*/  IMAD.MOV.U32 R24, RZ, RZ, R18 ;  /* 0x000000ffff187224 */ /* 0x000fe200078e0012 */
[----:B--2---:R-:W-:Y:S11]  /*47990*/  HMMA.16816.F32 R8, R4, R16, R8 ;  /* 0x000000100408723c */ /* 0x004ff60000001808 */
[----:B------:R-:W-:Y:S11]  /*479a0*/  @!UPT UIADD3 URZ, URZ, URZ, URZ ;  /* 0x0000003f3f3ff290 */ /* 0x000ff6000fffe03f */
[----:B------:R-:W-:Y:S01]  /*479b0*/  @!UPT UIADD3 URZ, URZ, URZ, URZ ;  /* 0x0000003f3f3ff290 */ /* 0x000fe2000fffe03f */
[----:B------:R-:W-:Y:S01]  /*479c0*/  STL.64 [R1+0xe0], R8 ;  /* 0x0000e00801007387 */ /* 0x000fe20000100a00 */
[----:B------:R0:W-:Y:S03]  /*479d0*/  STL.64 [R1+0xe8], R10 ;  /* 0x0000e80a01007387 */ /* 0x0001e60000100a00 */
[----:B0-----:R-:W2:Y:S01]  /*479e0*/  LDL.LU R10, [R1+0x43cc] ;  /* 0x0043cc00010a7983 */ /* 0x001ea20000300800 */
[----:B------:R-:W2:Y:S02]  /*479f0*/  LDL.LU R9, [R1+0x43c8] ;  /* 0x0043c80001097983 */ /* 0x000ea40000300800 */
[----:B------:R-:W-:Y:S02]  /*47a00*/  IMAD.MOV.U32 R11, RZ, RZ, R16 ;  /* 0x000000ffff0b7224 */ /* 0x000fe400078e0010 */
[----:B------:R-:W-:Y:S01]  /*47a10*/  IMAD.MOV.U32 R8, RZ, RZ, R17 ;  /* 0x000000ffff087224 */ /* 0x000fe200078e0011 */
[----:B------:R-:W2:Y:S01]  /*47a20*/  LDL.LU R16, [R1+0x1280] ;  /* 0x0012800001107983 */ /* 0x000ea20000300800 */
[----:B------:R-:W2:Y:S02]  /*47a30*/  LDL.LU R17, [R1+0x1284] ;  /* 0x0012840001117983 */ /* 0x000ea40000300800 */
[----:B------:R-:W2:Y:S02]  /*47a40*/  LDL.LU R18, [R1+0x1288] ;  /* 0x0012880001127983 */ /* 0x000ea40000300800 */
[----:B------:R-:W2:Y:S02]  /*47a50*/  LDL.LU R19, [R1+0x128c] ;  /* 0x00128c0001137983 */ /* 0x000ea40000300800 */
[----:B--2---:R-:W-:Y:S01]  /*47a60*/  STL.64 [R1+0x4398], R18 ;  /* 0x0043981201007387 */ /* 0x004fe20000100a00 */
[----:B------:R0:W-:Y:S03]  /*47a70*/  STL.64 [R1+0x4390], R16 ;  /* 0x0043901001007387 */ /* 0x0001e60000100a00 */
[----:B0-----:R-:W2:Y:S01]  /*47a80*/  LDL.64 R16, [R1+0x40] ;  /* 0x0000400001107983 */ /* 0x001ea20000100a00 */
[----:B------:R-:W-:Y:S02]  /*47a90*/  STL.64 [R1+0x4360], R10 ;  /* 0x0043600a01007387 */ /* 0x000fe40000100a00 */
[----:B------:R0:W-:Y:S02]  /*47aa0*/  STL.64 [R1+0x4358], R8 ;  /* 0x0043580801007387 */ /* 0x0001e40000100a00 */
[----:B0-----:R-:W2:Y:S04]  /*47ab0*/  LDL.64 R8, [R1+0x10] ;  /* 0x0000100001087983 */ /* 0x001ea80000100a00 */
[----:B--2---:R0:W-:Y:S04]  /*47ac0*/  STL.64 [R1+0x4378], R8 ;  /* 0x0043780801007387 */ /* 0x0041e80000100a00 */
[----:B0-----:R-:W2:Y:S01]  /*47ad0*/  LDL.64 R8, [R1+0x20] ;  /* 0x0000200001087983 */ /* 0x001ea20000100a00 */
[----:B------:R-:W-:-:S02]  /*47ae0*/  IMAD.MOV.U32 R28, RZ, RZ, R25 ;  /* 0x000000ffff1c7224 */ /* 0x000fc400078e0019 */
[----:B------:R-:W-:Y:S01]  /*47af0*/  IMAD.MOV.U32 R25, RZ, RZ, R3 ;  /* 0x000000ffff197224 */ /* 0x000fe200078e0003 */
[----:B--2---:R0:W-:Y:S04]  /*47b00*/  STL.64 [R1+0x4380], R8 ;  /* 0x0043800801007387 */ /* 0x0041e80000100a00 */
[----:B0-----:R-:W2:Y:S02]  /*47b10*/  LDL.64 R8, [R1+0x30] ;  /* 0x0000300001087983 */ /* 0x001ea40000100a00 */
[C---:B---3--:R-:W-:Y:S02]  /*47b20*/  HMMA.16816.F32 R24, R4.reuse, R24, R20 ;  /* 0x000000180418723c */ /* 0x048fe40000001814 */
[----:B--2---:R0:W-:Y:S04]  /*47b30*/  STL.64 [R1+0x43a0], R8 ;  /* 0x0043a00801007387 */ /* 0x0041e80000100a00 */
[----:B0-----:R-:W2:Y:S01]  /*47b40*/  LDL.LU R8, [R1+0x1290] ;  /* 0x0012900001087983 */ /* 0x001ea20000300800 */
[----:B------:R-:W2:Y:S02]  /*47b50*/  LDL.LU R9, [R1+0x1294] ;  /* 0x0012940001097983 */ /* 0x000ea40000300800 */
[----:B------:R-:W2:Y:S02]  /*47b60*/  LDL.LU R10, [R1+0x1298] ;  /* 0x00129800010a7983 */ /* 0x000ea40000300800 */
[----:B------:R-:W2:Y:S01]  /*47b70*/  LDL.LU R11, [R1+0x129c] ;  /* 0x00129c00010b7983 */ /* 0x000ea20000300800 */
[----:B------:R-:W4:Y:S11]  /*47b80*/  LDL.LU.64 R20, [R1+0x43c0] ;  /* 0x0043c00001147983 */ /* 0x000f360000300a00 */
[----:B------:R-:W-:Y:S02]  /*47b90*/  STL.64 [R1+0xd0], R24 ;  /* 0x0000d01801007387 */ /* 0x000fe40000100a00 */
[----:B------:R-:W-:Y:S02]  /*47ba0*/  STL.64 [R1+0xd8], R26 ;  /* 0x0000d81a01007387 */ /* 0x000fe40000100a00 */
[----:B------:R-:W0:Y:S04]  /*47bb0*/  LDSM.16.MT88.4 R24, [R29+0x8300] ;  /* 0x008300001d18783b */ /* 0x000e280000004200 */
[----:B------:R-:W-:Y:S04]  /*47bc0*/  STL [R1+0x4298], R29 ;  /* 0x0042981d01007387 */ /* 0x000fe80000100800 */
[----:B0-----:R-:W-:Y:S01]  /*47bd0*/  STL.64 [R1+0x41c8], R26 ;  /* 0x0041c81a01007387 */ /* 0x001fe20000100a00 */
[----:B------:R0:W-:Y:S03]  /*47be0*/  STL.64 [R1+0x41c0], R24 ;  /* 0x0041c01801007387 */ /* 0x0001e60000100a00 */
[----:B0-----:R-:W3:Y:S01]  /*47bf0*/  LDL.LU R24, [R1+0x1270] ;  /* 0x0012700001187983 */ /* 0x001ee20000300800 */
[----:B------:R-:W3:Y:S02]  /*47c00*/  LDL.LU R25, [R1+0x1274] ;  /* 0x0012740001197983 */ /* 0x000ee40000300800 */
[----:B------:R-:W3:Y:S02]  /*47c10*/  LDL.LU R26, [R1+0x1278] ;  /* 0x00127800011a7983 */ /* 0x000ee40000300800 */
[----:B------:R-:W3:Y:S01]  /*47c20*/  LDL.LU R27, [R1+0x127c] ;  /* 0x00127c00011b7983 */ /* 0x000ee20000300800 */
[C---:B----4-:R-:W-:Y:S01]  /*47c30*/  HMMA.16816.F32 R20, R4.reuse, R20, R12 ;  /* 0x000000140414723c */ /* 0x050fe2000000180c */
[----:B------:R-:W4:Y:S01]  /*47c40*/  LDL.LU.64 R14, [R1+0x43b8] ;  /* 0x0043b800010e7983 */ /* 0x000f220000300a00 */
[----:B------:R-:W4:Y:S11]  /*47c50*/  LDL.LU.64 R12, [R1+0x43b0] ;  /* 0x0043b000010c7983 */ /* 0x000f360000300a00 */
[----:B------:R-:W-:Y:S10]  /*47c60*/  @!UPT UIADD3 URZ, URZ, URZ, URZ ;  /* 0x0000003f3f3ff290 */ /* 0x000ff4000fffe03f */
[----:B------:R0:W-:Y:S01]  /*47c70*/  STL.64 [R1+0x330], R20 ;  /* 0x0003301401007387 */ /* 0x0001e20000100a00 */
[----:B------:R4:W-:Y:S03]  /*47c80*/  STL.64 [R1+0x338], R22 ;  /* 0x0003381601007387 */ /* 0x0009e60000100a00 */
[----:B0-----:R-:W4:Y:S02]  /*47c90*/  LDL.LU.64 R20, [R1+0x43a8] ;  /* 0x0043a80001147983 */ /* 0x001f240000300a00 */
[C---:B----4-:R-:W-:Y:S02]  /*47ca0*/  HMMA.16816.F32 R20, R4.reuse, R20, R12 ;  /* 0x000000140414723c */ /* 0x050fe4000000180c */
[----:B------:R-:W4:Y:S11]  /*47cb0*/  LDL.LU R12, [R1+0x1090] ;  /* 0x00109000010c7983 */ /* 0x000f360000300800 */
[----:B------:R-:W-:Y:S10]  /*47cc0*/  @!UPT UIADD3 URZ, URZ, URZ, URZ ;  /* 0x0000003f3f3ff290 */ /* 0x000ff4000fffe03f */
[----:B------:R-:W-:Y:S01]  /*47cd0*/  STL.64 [R1+0x320], R20 ;  /* 0x0003201401007387 */ /* 0x000fe20000100a00 */
[----:B------:R-:W-:Y:S02]  /*47ce0*/  STL.64 [R1+0x328], R22 ;  /* 0x0003281601007387 */ /* 0x000fe40000100a00 */
[----:B------:R-:W4:Y:S02]  /*47cf0*/  LDL.LU R13, [R1+0x1094] ;  /* 0x00109400010d7983 */ /* 0x000f240000300800 */
[----:B------:R-:W3:Y:S01]  /*47d00*/  LDL.LU R14, [R1+0x1098] ;  /* 0x00109800010e7983 */ /* 0x000ee20000300800 */
[----:B------:R-:W3:Y:S01]  /*47d10*/  LDL.LU R15, [R1+0x109c] ;  /* 0x00109c00010f7983 */ /* 0x000ee20000300800 */
[C---:B--2---:R-:W-:Y:S01]  /*47d20*/  HMMA.16816.F32 R8, R4.reuse, R16, R8 ;  /* 0x000000100408723c */ /* 0x044fe20000001808 */
[----:B------:R-:W-:Y:S02]  /*47d30*/  IMAD.MOV.U32 R2, RZ, RZ, R16 ;  /* 0x000000ffff027224 */ /* 0x000fe400078e0010 */
[----:B------:R-:W-:Y:S01]  /*47d40*/  IMAD.MOV.U32 R0, RZ, RZ, R17 ;  /* 0x000000ffff007224 */ /* 0x000fe200078e0011 */
[----:B---3--:R-:W-:Y:S01]  /*47d50*/  STL.64 [R1+0x4370], R14 ;  /* 0x0043700e01007387 */ /* 0x008fe20000100a00 */
[----:B----4-:R0:W-:Y:S03]  /*47d60*/  STL.64 [R1+0x4368], R12 ;  /* 0x0043680c01007387 */ /* 0x0101e60000100a00 */
[----:B0-----:R-:W2:Y:S01]  /*47d70*/  LDL.LU R12, [R1+0x10a0] ;  /* 0x0010a000010c7983 */ /* 0x001ea20000300800 */
[----:B------:R-:W2:Y:S02]  /*47d80*/  LDL.LU R13, [R1+0x10a4] ;  /* 0x0010a400010d7983 */ /* 0x000ea40000300800 */
[----:B------:R-:W2:Y:S02]  /*47d90*/  LDL.LU R14, [R1+0x10a8] ;  /* 0x0010a800010e7983 */ /* 0x000ea40000300800 */
[----:B------:R-:W2:Y:S01]  /*47da0*/  LDL.LU R15, [R1+0x10ac] ;  /* 0x0010ac00010f7983 */ /* 0x000ea20000300800 */
[----:B------:R-:W3:Y:S01]  /*47db0*/  LDL.LU R20, [R1+0x1080] ;  /* 0x0010800001147983 */ /* 0x000ee20000300800 */
[----:B------:R-:W3:Y:S02]  /*47dc0*/  LDL.LU R21, [R1+0x1084] ;  /* 0x0010840001157983 */ /* 0x000ee40000300800 */
[----:B------:R-:W3:Y:S02]  /*47dd0*/  LDL.LU R22, [R1+0x1088] ;  /* 0x0010880001167983 */ /* 0x000ee40000300800 */
[----:B------:R-:W3:Y:S04]  /*47de0*/  LDL.LU R23, [R1+0x108c] ;  /* 0x00108c0001177983 */ /* 0x000ee80000300800 */
[----:B------:R0:W-:Y:S01]  /*47df0*/  STL.64 [R1+0x310], R8 ;  /* 0x0003100801007387 */ /* 0x0001e20000100a00 */
[----:B------:R-:W-:Y:S03]  /*47e00*/  STL.64 [R1+0x318], R10 ;  /* 0x0003180a01007387 */ /* 0x000fe60000100a00 */
[----:B0-----:R-:W4:Y:S01]  /*47e10*/  LDL.LU.64 R8, [R1+0x43a0] ;  /* 0x0043a00001087983 */ /* 0x001f220000300a00 */
[----:B------:R-:W4:Y:S02]  /*47e20*/  LDL.LU.64 R18, [R1+0x4398] ;  /* 0x0043980001127983 */ /* 0x000f240000300a00 */
[----:B------:R-:W4:Y:S02]  /*47e30*/  LDL.LU.64 R16, [R1+0x4390] ;  /* 0x0043900001107983 */ /* 0x000f240000300a00 */
[----:B------:R-:W2:Y:S01]  /*47e40*/  LDL R3, [R1+0x1730] ;  /* 0x0017300001037983 */ /* 0x000ea20000100800 */
[C---:B----4-:R-:W-:Y:S11]  /*47e50*/  HMMA.16816.F32 R16, R4.reuse, R8, R16 ;  /* 0x000000080410723c */ /* 0x050ff60000001810 */
[----:B------:R-:W-:Y:S11]  /*47e60*/  @!UPT UIADD3 URZ, URZ, URZ, URZ ;  /* 0x0000003f3f3ff290 */ /* 0x000ff6000fffe03f */
[----:B------:R-:W-:Y:S01]  /*47e70*/  @!UPT UIADD3 URZ, URZ, URZ, URZ ;  /* 0x0000003f3f3ff290 */ /* 0x000fe2000fffe03f */
[----:B------:R0:W-:Y:S01]  /*47e80*/  STL.64 [R1+0x300], R16 ;  /* 0x0003001001007387 */ /* 0x0001e20000100a00 */
[----:B------:R1:W-:Y:S03]  /*47e90*/  STL.64 [R1+0x308], R18 ;  /* 0x0003081201007387 */ /* 0x0003e60000100a00 */
[----:B0-----:R-:W4:Y:S01]  /*47ea0*/  LDL.LU.64 R16, [R1+0x4388] ;  /* 0x0043880001107983 */ /* 0x001f220000300a00 */
        /* <DEDUP_REMOVED lines=8> */
[----:B0-----:R-:W-:Y:S02]  /*47f30*/  IMAD.MOV.U32 R25, RZ, RZ, R8 ;  /* 0x000000ffff197224 */ /* 0x001fe400078e0008 */
[----:B------:R-:W-:Y:S02]  /*47f40*/  IMAD.MOV.U32 R24, RZ, RZ, R9 ;  /* 0x000000ffff187224 */ /* 0x000fe400078e0009 */
[----:B------:R-:W2:Y:S02]  /*47f50*/  LDL.LU.64 R8, [R1+0x4378] ;  /* 0x0043780001087983 */ /* 0x000ea40000300a00 */
[----:B--2---:R-:W-:Y:S11]  /*47f60*/  HMMA.16816.F32 R12, R4, R8, R12 ;  /* 0x00000008040c723c */ /* 0x004ff6000000180c */
[----:B------:R-:W-:Y:S11]  /*47f70*/  @!UPT UIADD3 URZ, URZ, URZ, URZ ;  /* 0x0000003f3f3ff290 */ /* 0x000ff6000fffe03f */
[----:B------:R-:W-:Y:S01]  /*47f80*/  @!UPT UIADD3 URZ, URZ, URZ, URZ ;  /* 0x0000003f3f3ff290 */ /* 0x000fe2000fffe03f */
[----:B------:R-:W-:Y:S01]  /*47f90*/  STL.64 [R1+0x1420], R12 ;  /* 0x0014200c01007387 */ /* 0x000fe20000100a00 */
[----:B------:R0:W-:Y:S03]  /*47fa0*/  STL.64 [R1+0x1428], R14 ;  /* 0x0014280e01007387 */ /* 0x0001e60000100a00 */
[----:B0-----:R-:W2:Y:S01]  /*47fb0*/  LDL.LU.64 R14, [R1+0x4370] ;  /* 0x00437000010e7983 */ /* 0x001ea20000300a00 */
[----:B------:R-:W2:Y:S02]  /*47fc0*/  LDL.LU.64 R12, [R1+0x4368] ;  /* 0x00436800010c7983 */ /* 0x000ea40000300a00 */
[----:B------:R-:W2:Y:S02]  /*47fd0*/  LDL.LU.64 R10, [R1+0x4360] ;  /* 0x00436000010a7983 */ /* 0x000ea40000300a00 */
[----:B------:R-:W-:Y:S02]  /*47fe0*/  IMAD.MOV.U32 R27, RZ, RZ, R8 ;  /* 0x000000ffff1b7224 */ /* 0x000fe400078e0008 */
[----:B------:R-:W-:-:S02]  /*47ff0*/  IMAD.MOV.U32 R26, RZ, RZ, R9 ;  /* 0x000000ffff1a7224 */ /* 0x000fc400078e0009 */
[----:B------:R-:W3:Y:S03]  /*48000*/  LDL.LU.64 R8, [R1+0x4358] ;  /* 0x0043580001087983 */ /* 0x000ee60000300a00 */
[----:B------:R-:W-:Y:S02]  /*48010*/  STL.64 [R1+0x42a8], R26 ;  /* 0x0042a81a01007387 */ /* 0x000fe40000100a00 */
[----:B------:R2:W-:Y:S02]  /*48020*/  STL.64 [R1+0x42a0], R24 ;  /* 0x0042a01801007387 */ /* 0x0005e40000100a00 */
[----:B--2---:R-:W-:Y:S02]  /*48030*/  IMAD.MOV.U32 R24, RZ, RZ, R11 ;  /* 0x000000ffff187224 */ /* 0x004fe400078e000b */
[----:B------:R-:W2:Y:S01]  /*48040*/  LDL.LU R11, [R1+0x4350] ;  /* 0x00435000010b7983 */ /* 0x000ea20000300800 */
[----:B---3--:R-:W-:-:S03]  /*48050*/  IMAD.MOV.U32 R25, RZ, RZ, R8 ;  /* 0x000000ffff197224 */ /* 0x008fc600078e0008 */
[----:B------:R-:W3:Y:S02]  /*48060*/  LDL.LU R8, [R1+0x434c] ;  /* 0x00434c0001087983 */ /* 0x000ee40000300800 */
[----:B------:R0:W-:Y:S02]  /*48070*/  STL.64 [R1+0x42b8], R24 ;  /* 0x0042b81801007387 */ /* 0x0001e40000100a00 */
[----:B0-----:R-:W-:Y:S02]  /*48080*/  IMAD.MOV.U32 R24, RZ, RZ, R9 ;  /* 0x000000ffff187224 */ /* 0x001fe400078e0009 */
[----:B----4-:R-:W-:Y:S01]  /*48090*/  IMAD.MOV.U32 R25, RZ, RZ, R16 ;  /* 0x000000ffff197224 */ /* 0x010fe200078e0010 */
[----:B------:R-:W4:Y:S01]  /*480a0*/  LDL.LU R9, [R1+0x4348] ;  /* 0x0043480001097983 */ /* 0x000f220000300800 */
[----:B------:R-:W3:Y:S03]  /*480b0*/  LDL.LU R16, [R1+0x4344] ;  /* 0x0043440001107983 */ /* 0x000ee60000300800 */
[----:B------:R0:W-:Y:S02]  /*480c0*/  STL.64 [R1+0x42d0], R24 ;  /* 0x0042d01801007387 */ /* 0x0001e40000100a00 */
[----:B0-----:R-:W-:-:S02]  /*480d0*/  IMAD.MOV.U32 R24, RZ, RZ, R17 ;  /* 0x000000ffff187224 */ /* 0x001fc400078e0011 */
[----:B------:R-:W-:Y:S01]  /*480e0*/  IMAD.MOV.U32 R25, RZ, RZ, R28 ;  /* 0x000000ffff197224 */ /* 0x000fe200078e001c */
[----:B------:R-:W3:Y:S04]  /*480f0*/  LDL.LU R17, [R1+0x4340] ;  /* 0x0043400001117983 */ /* 0x000ee80000300800 */
[----:B------:R0:W-:Y:S02]  /*48100*/  STL.64 [R1+0x42e8], R24 ;  /* 0x0042e81801007387 */ /* 0x0001e40000100a00 */
[----:B0-----:R-:W-:Y:S02]  /*48110*/  IMAD.MOV.U32 R25, RZ, RZ, R10 ;  /* 0x000000ffff197224 */ /* 0x001fe400078e000a */
[----:B--2---:R-:W-:-:S05]  /*48120*/  IMAD.MOV.U32 R24, RZ, RZ, R11 ;  /* 0x000000ffff187224 */ /* 0x004fca00078e000b */
[----:B------:R0:W-:Y:S04]  /*48130*/  STL.64 [R1+0x4300], R24 ;  /* 0x0043001801007387 */ /* 0x0001e80000100a00 */
[----:B0-----:R-:W2:Y:S01]  /*48140*/  LDL.64 R24, [R1] ;  /* 0x0000000001187983 */ /* 0x001ea20000100a00 */
[C---:B---3--:R-:W-:Y:S08]  /*48150*/  HMMA.16816.F32 R20, R4.reuse, R16, R20 ;  /* 0x000000100414723c */ /* 0x048ff00000001814 */
[----:B--2---:R-:W-:Y:S01]  /*48160*/  HMMA.16816.F32 R12, R4, R24, R12 ;  /* 0x00000018040c723c */ /* 0x004fe2000000180c */
[----:B------:R-:W-:-:S02]  /*48170*/  IMAD.MOV.U32 R28, RZ, RZ, R25 ;  /* 0x000000ffff1c7224 */ /* 0x000fc400078e0019 */
[----:B------:R-:W-:-:S04]  /*48180*/  IMAD.MOV.U32 R29, RZ, RZ, R24 ;  /* 0x000000ffff1d7224 */ /* 0x000fc800078e0018 */
[----:B------:R-:W-:Y:S02]  /*48190*/  IMAD.MOV.U32 R25, RZ, RZ, R8 ;  /* 0x000000ffff197224 */ /* 0x000fe400078e0008 */
[----:B----4-:R-:W-:Y:S11]  /*481a0*/  IMAD.MOV.U32 R24, RZ, RZ, R9 ;  /* 0x000000ffff187224 */ /* 0x010ff600078e0009 */
[----:B------:R-:W-:Y:S03]  /*481b0*/  @!UPT UIADD3 URZ, URZ, URZ, URZ ;  /* 0x0000003f3f3ff290 */ /* 0x000fe6000fffe03f */
[----:B------:R0:W-:Y:S01]  /*481c0*/  STL.64 [R1+0x1410], R12 ;  /* 0x0014100c01007387 */ /* 0x0001e20000100a00 */
[----:B------:R-:W-:Y:S03]  /*481d0*/  STL.64 [R1+0x1418], R14 ;  /* 0x0014180e01007387 */ /* 0x000fe60000100a00 */
[----:B0-----:R-:W2:Y:S01]  /*481e0*/  LDL.LU.64 R12, [R1+0x4338] ;  /* 0x00433800010c7983 */ /* 0x001ea20000300a00 */
[----:B------:R0:W-:Y:S02]  /*481f0*/  STL.64 [R1+0x1400], R20 ;  /* 0x0014001401007387 */ /* 0x0001e40000100a00 */
[----:B------:R1:W-:Y:S01]  /*48200*/  STL.64 [R1+0x1408], R22 ;  /* 0x0014081601007387 */ /* 0x0003e20000100a00 */
        /* <DEDUP_REMOVED lines=39> */
[----:B------:R-:W-:Y:S01]  /*48480*/  STL.64 [R1+0x13f0], R8 ;  /* 0x0013f00801007387 */ /* 0x000fe20000100a00 */
[----:B------:R0:W-:Y:S03]  /*48490*/  STL.64 [R1+0x13f8], R10 ;  /* 0x0013f80a01007387 */ /* 0x0001e60000100a00 */
[----:B0-----:R-:W4:Y:S01]  /*484a0*/  LDL.LU.64 R10, [R1+0x4330] ;  /* 0x00433000010a7983 */ /* 0x001f220000300a00 */
[----:B------:R-:W3:Y:S02]  /*484b0*/  LDL.LU.64 R8, [R1+0x4328] ;  /* 0x0043280001087983 */ /* 0x000ee40000300a00 */
[----:B---3--:R-:W-:Y:S01]  /*484c0*/  HMMA.16816.F32 R4, R4, R8, R20 ;  /* 0x000000080404723c */ /* 0x008fe20000001814 */
[----:B------:R-:W2:Y:S01]  /*484d0*/  LDL.LU.64 R22, [R1+0x4320] ;  /* 0x0043200001167983 */ /* 0x000ea20000300a00 */
[----:B------:R-:W2:Y:S11]  /*484e0*/  LDL.LU.64 R20, [R1+0x4318] ;  /* 0x0043180001147983 */ /* 0x000eb60000300a00 */
[----:B------:R-:W-:Y:S10]  /*484f0*/  @!UPT UIADD3 URZ, URZ, URZ, URZ ;  /* 0x0000003f3f3ff290 */ /* 0x000ff4000fffe03f */
[----:B------:R0:W-:Y:S01]  /*48500*/  STL.64 [R1+0x1200], R4 ;  /* 0x0012000401007387 */ /* 0x0001e20000100a00 */
[----:B------:R-:W-:Y:S03]  /*48510*/  STL.64 [R1+0x1208], R6 ;  /* 0x0012080601007387 */ /* 0x000fe60000100a00 */
[----:B0-----:R-:W3:Y:S01]  /*48520*/  LDL.64 R4, [R1+0x70] ;  /* 0x0000700001047983 */ /* 0x001ee20000100a00 */
[----:B----4-:R-:W-:Y:S02]  /*48530*/  STL.64 [R1+0x41d8], R10 ;  /* 0x0041d80a01007387 */ /* 0x010fe40000100a00 */
[----:B------:R0:W-:Y:S02]  /*48540*/  STL.64 [R1+0x41d0], R8 ;  /* 0x0041d00801007387 */ /* 0x0001e40000100a00 */
        /* <DEDUP_REMOVED lines=32> */
[----:B---3--:R-:W-:Y:S01]  /*48750*/  HMMA.16816.F32 R8, R20, R4, R8 ;  /* 0x000000041408723c */ /* 0x008fe20000001808 */
[----:B------:R-:W-:Y:S02]  /*48760*/  IMAD.MOV.U32 R15, RZ, RZ, R4 ;  /* 0x000000ffff0f7224 */ /* 0x000fe400078e0004 */
[----:B------:R-:W-:-:S05]  /*48770*/  IMAD.MOV.U32 R14, RZ, RZ, R5 ;  /* 0x000000ffff0e7224 */ /* 0x000fca00078e0005 */
[----:B--2---:R-:W-:Y:S01]  /*48780*/  HMMA.16816.F32 R24, R20, R24, R16 ;  /* 0x000000181418723c */ /* 0x004fe20000001810 */
[----:B------:R-:W2:Y:S11]  /*48790*/  LDL.LU.64 R18, [R1+0x42b0] ;  /* 0x0042b00001127983 */ /* 0x000eb60000300a00 */
[----:B------:R-:W-:Y:S11]  /*487a0*/  @!UPT UIADD3 URZ, URZ, URZ, URZ ;  /* 0x0000003f3f3ff290 */ /* 0x000ff6000fffe03f */
[----:B------:R-:W-:Y:S01]  /*487b0*/  STL.64 [R1+0x11b0], R24 ;  /* 0x0011b01801007387 */ /* 0x000fe20000100a00 */
[----:B------:R0:W-:Y:S03]  /*487c0*/  STL.64 [R1+0x11b8], R26 ;  /* 0x0011b81a01007387 */ /* 0x0001e60000100a00 */
[----:B0-----:R-:W3:Y:S01]  /*487d0*/  LDL.LU.64 R26, [R1+0x42a8] ;  /* 0x0042a800011a7983 */ /* 0x001ee20000300a00 */
[----:B------:R-:W4:Y:S02]  /*487e0*/  LDL.LU.64 R24, [R1+0x42a0] ;  /* 0x0042a00001187983 */ /* 0x000f240000300a00 */
[----:B------:R-:W-:Y:S02]  /*487f0*/  STL.64 [R1+0x11a0], R8 ;  /* 0x0011a00801007387 */ /* 0x000fe40000100a00 */
[----:B------:R-:W-:Y:S01]  /*48800*/  STL.64 [R1+0x11a8], R10 ;  /* 0x0011a80a01007387 */ /* 0x000fe20000100a00 */
[----:B------:R-:W-:Y:S01]  /*48810*/  STL.64 [R1+0x41e8], R14 ;  /* 0x0041e80e01007387 */ /* 0x000fe20000100a00 */
[----:B------:R0:W-:Y:S03]  /*48820*/  STL.64 [R1+0x41e0], R12 ;  /* 0x0041e00c01007387 */ /* 0x0001e60000100a00 */
[----:B0-----:R-:W2:Y:S01]  /*48830*/  LDL.LU R12, [R1+0xf00] ;  /* 0x000f0000010c7983 */ /* 0x001ea20000300800 */
[----:B------:R-:W2:Y:S02]  /*48840*/  LDL.LU R13, [R1+0xf04] ;  /* 0x000f0400010d7983 */ /* 0x000ea40000300800 */
[----:B------:R-:W2:Y:S02]  /*48850*/  LDL.LU R14, [R1+0xf08] ;  /* 0x000f0800010e7983 */ /* 0x000ea40000300800 */
[----:B------:R-:W2:Y:S02]  /*48860*/  LDL.LU R15, [R1+0xf0c] ;  /* 0x000f0c00010f7983 */ /* 0x000ea40000300800 */
[----:B--2---:R-:W-:Y:S01]  /*48870*/  STL.64 [R1+0x41f8], R14 ;  /* 0x0041f80e01007387 */ /* 0x004fe20000100a00 */
[----:B------:R0:W-:Y:S02]  /*48880*/  STL.64 [R1+0x41f0], R12 ;  /* 0x0041f00c01007387 */ /* 0x0001e40000100a00 */
[----:B0-----:R-:W-:-:S02]  /*48890*/  IMAD.MOV.U32 R12, RZ, RZ, R29 ;  /* 0x000000ffff0c7224 */ /* 0x001fc400078e001d */
[----:B------:R-:W-:Y:S01]  /*488a0*/  IMAD.MOV.U32 R13, RZ, RZ, R28 ;  /* 0x000000ffff0d7224 */ /* 0x000fe200078e001c */
[----:B------:R-:W2:Y:S04]  /*488b0*/  LDL.LU R29, [R1+0x4298] ;  /* 0x00429800011d7983 */ /* 0x000ea80000300800 */
[----:B------:R3:W-:Y:S01]  /*488c0*/  STL.64 [R1+0x4210], R12 ;  /* 0x0042100c01007387 */ /* 0x0007e20000100a00 */
[----:B------:R-:W4:Y:S02]  /*488d0*/  LDL.LU R8, [R1+0xef0] ;  /* 0x000ef00001087983 */ /* 0x000f240000300800 */
[----:B------:R-:W4:Y:S02]  /*488e0*/  LDL.LU R9, [R1+0xef4] ;  /* 0x000ef40001097983 */ /* 0x000f240000300800 */
[----:B------:R-:W4:Y:S01]  /*488f0*/  LDL.LU R10, [R1+0xef8] ;  /* 0x000ef800010a7983 */ /* 0x000f220000300800 */
[----:B------:R-:W4:Y:S01]  /*48900*/  LDL.LU R11, [R1+0xefc] ;  /* 0x000efc00010b7983 */ /* 0x000f220000300800 */
[----:B---3--:R-:W-:-:S02]  /*48910*/  IMAD.MOV.U32 R12, RZ, RZ, R27 ;  /* 0x000000ffff0c7224 */ /* 0x008fc400078e001b */
[----:B------:R-:W-:-:S05]  /*48920*/  IMAD.MOV.U32 R13, RZ, RZ, R26 ;  /* 0x000000ffff0d7224 */ /* 0x000fca00078e001a */
[----:B------:R-:W-:Y:S04]  /*48930*/  STL.64 [R1+0x4228], R12 ;  /* 0x0042280c01007387 */ /* 0x000fe80000100a00 */
[----:B--2---:R-:W0:Y:S04]  /*48940*/  LDSM.16.MT88.4 R4, [R29+0x8380] ;  /* 0x008380001d04783b */ /* 0x004e280000004200 */
[----:B----4-:R-:W-:Y:S01]  /*48950*/  STL.64 [R1+0x4208], R10 ;  /* 0x0042080a01007387 */ /* 0x010fe20000100a00 */
[----:B------:R1:W-:Y:S03]  /*48960*/  STL.64 [R1+0x4200], R8 ;  /* 0x0042000801007387 */ /* 0x0003e60000100a00 */
[----:B-1----:R-:W2:Y:S01]  /*48970*/  LDL.LU R8, [R1+0xf20] ;  /* 0x000f200001087983 */ /* 0x002ea20000300800 */
        /* <DEDUP_REMOVED lines=20> */
[----:B------:R-:W3:Y:S01]  /*48ac0*/  LDL.LU R11, [R1+0xf5c] ;  /* 0x000f5c00010b7983 */ /* 0x000ee20000300800 */
[----:B------:R-:W4:Y:S01]  /*48ad0*/  LDL.LU R16, [R1+0xf90] ;  /* 0x000f900001107983 */ /* 0x000f220000300800 */
[----:B------:R-:W4:Y:S02]  /*48ae0*/  LDL.LU R17, [R1+0xf94] ;  /* 0x000f940001117983 */ /* 0x000f240000300800 */
[----:B------:R-:W2:Y:S02]  /*48af0*/  LDL.LU R18, [R1+0xf98] ;  /* 0x000f980001127983 */ /* 0x000ea40000300800 */
[----:B------:R-:W2:Y:S02]  /*48b00*/  LDL.LU R19, [R1+0xf9c] ;  /* 0x000f9c0001137983 */ /* 0x000ea40000300800 */
[----:B------:R-:W-:-:S02]  /*48b10*/  IMAD.MOV.U32 R12, RZ, RZ, R2 ;  /* 0x000000ffff0c7224 */ /* 0x000fc400078e0002 */
[----:B------:R-:W-:Y:S01]  /*48b20*/  IMAD.MOV.U32 R13, RZ, RZ, R0 ;  /* 0x000000ffff0d7224 */ /* 0x000fe200078e0000 */
[----:B--2---:R-:W-:Y:S01]  /*48b30*/  STL.64 [R1+0x4288], R18 ;  /* 0x0042881201007387 */ /* 0x004fe20000100a00 */
[----:B----4-:R1:W-:Y:S03]  /*48b40*/  STL.64 [R1+0x4280], R16 ;  /* 0x0042801001007387 */ /* 0x0103e60000100a00 */
[----:B-1----:R-:W2:Y:S01]  /*48b50*/  LDL.64 R16, [R1+0x60] ;  /* 0x0000600001107983 */ /* 0x002ea20000100a00 */
[----:B------:R1:W-:Y:S03]  /*48b60*/  STL.64 [R1+0x4270], R12 ;  /* 0x0042700c01007387 */ /* 0x0003e60000100a00 */
[----:B-1----:R-:W4:Y:S04]  /*48b70*/  LDL.64 R12, [R1+0x50] ;  /* 0x00005000010c7983 */ /* 0x002f280000100a00 */
[----:B----4-:R1:W-:Y:S04]  /*48b80*/  STL.64 [R1+0x4290], R12 ;  /* 0x0042900c01007387 */ /* 0x0103e80000100a00 */
[----:B-1----:R-:W2:Y:S01]  /*48b90*/  LDL.LU R12, [R1+0xff0] ;  /* 0x000ff000010c7983 */ /* 0x002ea20000300800 */
[----:B------:R-:W2:Y:S02]  /*48ba0*/  LDL.LU R13, [R1+0xff4] ;  /* 0x000ff400010d7983 */ /* 0x000ea40000300800 */
[----:B------:R-:W2:Y:S02]  /*48bb0*/  LDL.LU R14, [R1+0xff8] ;  /* 0x000ff800010e7983 */ /* 0x000ea40000300800 */
[----:B------:R-:W2:Y:S01]  /*48bc0*/  LDL.LU R15, [R1+0xffc] ;  /* 0x000ffc00010f7983 */ /* 0x000ea20000300800 */
[----:B---3--:R-:W-:Y:S01]  /*48bd0*/  STL.64 [R1+0x4250], R10 ;  /* 0x0042500a01007387 */ /* 0x008fe20000100a00 */
[----:B------:R1:W-:Y:S03]  /*48be0*/  STL.64 [R1+0x4248], R8 ;  /* 0x0042480801007387 */ /* 0x0003e60000100a00 */
[----:B-1----:R-:W3:Y:S01]  /*48bf0*/  LDL.LU R8, [R1+0xf60] ;  /* 0x000f600001087983 */ /* 0x002ee20000300800 */
[----:B------:R-:W3:Y:S02]  /*48c00*/  LDL.LU R9, [R1+0xf64] ;  /* 0x000f640001097983 */ /* 0x000ee40000300800 */
[----:B------:R-:W4:Y:S02]  /*48c10*/  LDL.LU R10, [R1+0xf68] ;  /* 0x000f6800010a7983 */ /* 0x000f240000300800 */
[----:B------:R-:W4:Y:S02]  /*48c20*/  LDL.LU R11, [R1+0xf6c] ;  /* 0x000f6c00010b7983 */ /* 0x000f240000300800 */
[----:B----4-:R-:W-:Y:S01]  /*48c30*/  STL.64 [R1+0x4268], R10 ;  /* 0x0042680a01007387 */ /* 0x010fe20000100a00 */
[----:B---3--:R1:W-:Y:S03]  /*48c40*/  STL.64 [R1+0x4260], R8 ;  /* 0x0042600801007387 */ /* 0x0083e60000100a00 */
[----:B-1----:R-:W3:Y:S01]  /*48c50*/  LDL.LU R8, [R1+0xf80] ;  /* 0x000f800001087983 */ /* 0x002ee20000300800 */
[----:B------:R-:W3:Y:S02]  /*48c60*/  LDL.LU R9, [R1+0xf84] ;  /* 0x000f840001097983 */ /* 0x000ee40000300800 */
[----:B------:R-:W3:Y:S02]  /*48c70*/  LDL.LU R10, [R1+0xf88] ;  /* 0x000f8800010a7983 */ /* 0x000ee40000300800 */
[----:B------:R-:W3:Y:S01]  /*48c80*/  LDL.LU R11, [R1+0xf8c] ;  /* 0x000f8c00010b7983 */ /* 0x000ee20000300800 */
[----:B------:R-:W4:Y:S01]  /*48c90*/  LDL.LU R24, [R1+0xee0] ;  /* 0x000ee00001187983 */ /* 0x000f220000300800 */
[----:B------:R-:W4:Y:S02]  /*48ca0*/  LDL.LU R25, [R1+0xee4] ;  /* 0x000ee40001197983 */ /* 0x000f240000300800 */
[----:B------:R-:W4:Y:S02]  /*48cb0*/  LDL.LU R26, [R1+0xee8] ;  /* 0x000ee800011a7983 */ /* 0x000f240000300800 */
[----:B------:R-:W4:Y:S01]  /*48cc0*/  LDL.LU R27, [R1+0xeec] ;  /* 0x000eec00011b7983 */ /* 0x000f220000300800 */
[----:B0-----:R-:W-:Y:S01]  /*48cd0*/  STL.64 [R1+0x40d0], R6 ;  /* 0x0040d00601007387 */ /* 0x001fe20000100a00 */
[----:B------:R0:W-:Y:S03]  /*48ce0*/  STL.64 [R1+0x40c8], R4 ;  /* 0x0040c80401007387 */ /* 0x0001e60000100a00 */
[----:B0-----:R-:W3:Y:S01]  /*48cf0*/  LDL.LU R4, [R1+0xec0] ;  /* 0x000ec00001047983 */ /* 0x001ee20000300800 */
[----:B------:R-:W3:Y:S02]  /*48d00*/  LDL.LU R5, [R1+0xec4] ;  /* 0x000ec40001057983 */ /* 0x000ee40000300800 */
[----:B------:R-:W3:Y:S02]  /*48d10*/  LDL.LU R6, [R1+0xec8] ;  /* 0x000ec80001067983 */ /* 0x000ee40000300800 */
[----:B------:R-:W3:Y:S01]  /*48d20*/  LDL.LU R7, [R1+0xecc] ;  /* 0x000ecc0001077983 */ /* 0x000ee20000300800 */
[----:B--2---:R-:W-:Y:S01]  /*48d30*/  HMMA.16816.F32 R12, R20, R16, R12 ;  /* 0x00000010140c723c */ /* 0x004fe2000000180c */
[----:B------:R-:W-:-:S02]  /*48d40*/  IMAD.MOV.U32 R2, RZ, RZ, R16 ;  /* 0x000000ffff027224 */ /* 0x000fc400078e0010 */
[----:B------:R-:W-:Y:S01]  /*48d50*/  IMAD.MOV.U32 R0, RZ, RZ, R17 ;  /* 0x000000ffff007224 */ /* 0x000fe200078e0011 */
[----:B---3--:R-:W-:Y:S01]  /*48d60*/  STL.64 [R1+0x41b8], R6 ;  /* 0x0041b80601007387 */ /* 0x008fe20000100a00 */
[----:B------:R0:W-:Y:S03]  /*48d70*/  STL.64 [R1+0x41b0], R4 ;  /* 0x0041b00401007387 */ /* 0x0001e60000100a00 */
[----:B0-----:R-:W2:Y:S01]  /*48d80*/  LDL.LU R4, [R1+0xed0] ;  /* 0x000ed00001047983 */ /* 0x001ea20000300800 */
[----:B------:R-:W2:Y:S02]  /*48d90*/  LDL.LU R5, [R1+0xed4] ;  /* 0x000ed40001057983 */ /* 0x000ea40000300800 */
[----:B------:R-:W2:Y:S02]  /*48da0*/  LDL.LU R6, [R1+0xed8] ;  /* 0x000ed80001067983 */ /* 0x000ea40000300800 */
[----:B------:R-:W2:Y:S01]  /*48db0*/  LDL.LU R7, [R1+0xedc] ;  /* 0x000edc0001077983 */ /* 0x000ea20000300800 */
[----:B------:R-:W-:Y:S09]  /*48dc0*/  STL [R1+0x39ec], R29 ;  /* 0x0039ec1d01007387 */ /* 0x000ff20000100800 */
[----:B------:R0:W-:Y:S02]  /*48dd0*/  STL.64 [R1+0x13e0], R12 ;  /* 0x0013e00c01007387 */ /* 0x0001e40000100a00 */
[----:B------:R-:W-:Y:S01]  /*48de0*/  STL.64 [R1+0x13e8], R14 ;  /* 0x0013e80e01007387 */ /* 0x000fe20000100a00 */
        /* <DEDUP_REMOVED lines=11> */
[----:B------:R-:W2:Y:S02]  /*48ea0*/  LDL.LU.64 R12, [R1+0x4270] ;  /* 0x00427000010c7983 */ /* 0x000ea40000300a00 */
        /* <DEDUP_REMOVED lines=43> */
[----:B------:R0:W-:Y:S02]  /*49160*/  STL.64 [R1+0x4188], R16 ;  /* 0x0041881001007387 */ /* 0x0001e40000100a00 */
[----:B------:R-:W-:Y:S01]  /*49170*/  STL.64 [R1+0x41a8], R18 ;  /* 0x0041a81201007387 */ /* 0x000fe20000100a00 */
[----:B0-----:R-:W3:Y:S01]  /*49180*/  LDL.64 R16, [R1+0xb0] ;  /* 0x0000b00001107983 */ /* 0x001ee20000100a00 */
        /* <DEDUP_REMOVED lines=17> */
[----:B0-----:R-:W4:Y:S02]  /*492a0*/  LDL.64 R8, [R1+0xc0] ;  /* 0x0000c00001087983 */ /* 0x001f240000100a00 */
[----:B----4-:R-:W-:Y:S01]  /*492b0*/  HMMA.16816.F32 R4, R24, R8, R4 ;  /* 0x000000081804723c */ /* 0x010fe20000001804 */
[----:B------:R-:W-:-:S02]  /*492c0*/  IMAD.MOV.U32 R29, RZ, RZ, R8 ;  /* 0x000000ffff1d7224 */ /* 0x000fc400078e0008 */
[----:B------:R-:W-:Y:S11]  /*492d0*/  IMAD.MOV.U32 R28, RZ, RZ, R9 ;  /* 0x000000ffff1c7224 */ /* 0x000ff600078e0009 */
[----:B------:R-:W-:Y:S09]  /*492e0*/  @!UPT UIADD3 URZ, URZ, URZ, URZ ;  /* 0x0000003f3f3ff290 */ /* 0x000ff2000fffe03f */
[----:B------:R-:W-:Y:S01]  /*492f0*/  STL.64 [R1+0x1180], R4 ;  /* 0x0011800401007387 */ /* 0x000fe20000100a00 */
[----:B------:R0:W-:Y:S03]  /*49300*/  STL.64 [R1+0x1188], R6 ;  /* 0x0011880601007387 */ /* 0x0001e60000100a00 */
[----:B0-----:R-:W3:Y:S01]  /*49310*/  LDL.LU.64 R6, [R1+0x41b8] ;  /* 0x0041b80001067983 */ /* 0x001ee20000300a00 */
[----:B------:R-:W3:Y:S02]  /*49320*/  LDL.LU.64 R4, [R1+0x41b0] ;  /* 0x0041b00001047983 */ /* 0x000ee40000300a00 */
[----:B------:R-:W2:Y:S02]  /*49330*/  LDL.64 R8, [R1+0x20] ;  /* 0x0000200001087983 */ /* 0x000ea40000100a00 */
[----:B--2---:R0:W-:Y:S04]  /*49340*/  STL.64 [R1+0x4130], R8 ;  /* 0x0041300801007387 */ /* 0x0041e80000100a00 */
[----:B0-----:R-:W2:Y:S01]  /*49350*/  LDL.64 R8, [R1+0x40] ;  /* 0x0000400001087983 */ /* 0x001ea20000100a00 */
[----:B---3--:R-:W-:Y:S03]  /*49360*/  HMMA.16816.F32 R4, R24, R16, R4 ;  /* 0x000000101804723c */ /* 0x008fe60000001804 */
[----:B--2---:R0:W-:Y:S04]  /*49370*/  STL.64 [R1+0x4148], R8 ;  /* 0x0041480801007387 */ /* 0x0041e80000100a00 */
[----:B0-----:R-:W2:Y:S01]  /*49380*/  LDL.LU R8, [R1+0xeb0] ;  /* 0x000eb00001087983 */ /* 0x001ea20000300800 */
[----:B------:R-:W2:Y:S02]  /*49390*/  LDL.LU R9, [R1+0xeb4] ;  /* 0x000eb40001097983 */ /* 0x000ea40000300800 */
[----:B------:R-:W2:Y:S02]  /*493a0*/  LDL.LU R10, [R1+0xeb8] ;  /* 0x000eb800010a7983 */ /* 0x000ea40000300800 */
[----:B------:R-:W2:Y:S11]  /*493b0*/  LDL.LU R11, [R1+0xebc] ;  /* 0x000ebc00010b7983 */ /* 0x000eb60000300800 */
[----:B------:R0:W-:Y:S01]  /*493c0*/  STL.64 [R1+0x1170], R4 ;  /* 0x0011700401007387 */ /* 0x0001e20000100a00 */
[----:B------:R-:W-:Y:S02]  /*493d0*/  STL.64 [R1+0x1178], R6 ;  /* 0x0011780601007387 */ /* 0x000fe40000100a00 */
[----:B------:R-:W3:Y:S02]  /*493e0*/  LDL.LU.64 R18, [R1+0x41a8] ;  /* 0x0041a80001127983 */ /* 0x000ee40000300a00 */
[----:B0-----:R-:W-:-:S02]  /*493f0*/  IMAD.MOV.U32 R5, RZ, RZ, R16 ;  /* 0x000000ffff057224 */ /* 0x001fc400078e0010 */
[----:B------:R-:W-:Y:S01]  /*49400*/  IMAD.MOV.U32 R4, RZ, RZ, R17 ;  /* 0x000000ffff047224 */ /* 0x000fe200078e0011 */
[----:B--2---:R-:W-:Y:S11]  /*49410*/  HMMA.16816.F32 R8, R24, R20, R8 ;  /* 0x000000141808723c */ /* 0x004ff60000001808 */
[----:B------:R-:W-:Y:S11]  /*49420*/  @!UPT UIADD3 URZ, URZ, URZ, URZ ;  /* 0x0000003f3f3ff290 */ /* 0x000ff6000fffe03f */
[----:B------:R-:W-:Y:S01]  /*49430*/  @!UPT UIADD3 URZ, URZ, URZ, URZ ;  /* 0x0000003f3f3ff290 */ /* 0x000fe2000fffe03f */
[----:B------:R3:W-:Y:S01]  /*49440*/  STL.64 [R1+0x1160], R8 ;  /* 0x0011600801007387 */ /* 0x0007e20000100a00 */
[----:B------:R-:W-:Y:S02]  /*49450*/  STL.64 [R1+0x1168], R10 ;  /* 0x0011680a01007387 */ /* 0x000fe40000100a00 */
[----:B------:R-:W2:Y:S02]  /*49460*/  LDL.LU R16, [R1+0xe90] ;  /* 0x000e900001107983 */ /* 0x000ea40000300800 */
[----:B------:R-:W2:Y:S02]  /*49470*/  LDL.LU R17, [R1+0xe94] ;  /* 0x000e940001117983 */ /* 0x000ea40000300800 */
[----:B---3--:R-:W-:Y:S02]  /*49480*/  IMAD.MOV.U32 R9, RZ, RZ, R18 ;  /* 0x000000ffff097224 */ /* 0x008fe400078e0012 */
[----:B------:R-:W-:Y:S01]  /*49490*/  IMAD.MOV.U32 R8, RZ, RZ, R19 ;  /* 0x000000ffff087224 */ /* 0x000fe200078e0013 */
[----:B------:R-:W3:Y:S01]  /*494a0*/  LDL.LU R18, [R1+0xe98] ;  /* 0x000e980001127983 */ /* 0x000ee20000300800 */
[----:B------:R-:W3:Y:S02]  /*494b0*/  LDL.LU R19, [R1+0xe9c] ;  /* 0x000e9c0001137983 */ /* 0x000ee40000300800 */
[----:B------:R-:W-:-:S02]  /*494c0*/  IMAD.MOV.U32 R6, RZ, RZ, R21 ;  /* 0x000000ffff067224 */ /* 0x000fc400078e0015 */
[----:B------:R-:W4:Y:S02]  /*494d0*/  LDL.LU R12, [R1+0xea0] ;  /* 0x000ea000010c7983 */ /* 0x000f240000300800 */
[----:B------:R-:W-:Y:S02]  /*494e0*/  IMAD.MOV.U32 R7, RZ, RZ, R20 ;  /* 0x000000ffff077224 */ /* 0x000fe400078e0014 */
[----:B------:R-:W-:Y:S01]  /*494f0*/  IMAD.MOV.U32 R21, RZ, RZ, R14 ;  /* 0x000000ffff157224 */ /* 0x000fe200078e000e */
[----:B------:R-:W4:Y:S01]  /*49500*/  LDL.LU R13, [R1+0xea4] ;  /* 0x000ea400010d7983 */ /* 0x000f220000300800 */
[----:B------:R-:W-:Y:S02]  /*49510*/  IMAD.MOV.U32 R20, RZ, RZ, R15 ;  /* 0x000000ffff147224 */ /* 0x000fe400078e000f */
[----:B------:R-:W4:Y:S02]  /*49520*/  LDL.LU R14, [R1+0xea8] ;  /* 0x000ea800010e7983 */ /* 0x000f240000300800 */
[----:B------:R-:W4:Y:S01]  /*49530*/  LDL.LU R15, [R1+0xeac] ;  /* 0x000eac00010f7983 */ /* 0x000f220000300800 */
[----:B---3--:R-:W-:Y:S01]  /*49540*/  STL.64 [R1+0x4198], R18 ;  /* 0x0041981201007387 */ /* 0x008fe20000100a00 */
[----:B--2---:R0:W-:Y:S03]  /*49550*/  STL.64 [R1+0x4190], R16 ;  /* 0x0041901001007387 */ /* 0x0041e60000100a00 */
[----:B0-----:R-:W4:Y:S01]  /*49560*/  LDL.64 R16, [R1+0x90] ;  /* 0x0000900001107983 */ /* 0x001f220000100a00 */
[----:B------:R0:W-:Y:S03]  /*49570*/  STL.64 [R1+0x4180], R20 ;  /* 0x0041801401007387 */ /* 0x0001e60000100a00 */
[----:B0-----:R-:W2:Y:S01]  /*49580*/  LDL.64 R20, [R1+0x80] ;  /* 0x0000800001147983 */ /* 0x001ea20000100a00 */
[----:B------:R-:W-:Y:S02]  /*49590*/  STL.64 [R1+0x4160], R8 ;  /* 0x0041600801007387 */ /* 0x000fe40000100a00 */
[----:B------:R-:W-:Y:S02]  /*495a0*/  STL.64 [R1+0x4140], R6 ;  /* 0x0041400601007387 */ /* 0x000fe40000100a00 */
[----:B------:R0:W-:Y:S02]  /*495b0*/  STL.64 [R1+0x4138], R4 ;  /* 0x0041380401007387 */ /* 0x0001e40000100a00 */
[----:B0-----:R-:W3:Y:S01]  /*495c0*/  LDL.LU R4, [R1+0xe50] ;  /* 0x000e500001047983 */ /* 0x001ee20000300800 */
[----:B------:R-:W3:Y:S02]  /*495d0*/  LDL.LU R5, [R1+0xe54] ;  /* 0x000e540001057983 */ /* 0x000ee40000300800 */
[----:B------:R-:W2:Y:S02]  /*495e0*/  LDL.LU R6, [R1+0xe58] ;  /* 0x000e580001067983 */ /* 0x000ea40000300800 */
[----:B------:R-:W2:Y:S02]  /*495f0*/  LDL.LU R7, [R1+0xe5c] ;  /* 0x000e5c0001077983 */ /* 0x000ea40000300800 */
[----:B------:R-:W-:-:S02]  /*49600*/  IMAD.MOV.U32 R8, RZ, RZ, R2 ;  /* 0x000000ffff087224 */ /* 0x000fc400078e0002 */
[----:B------:R-:W-:-:S05]  /*49610*/  IMAD.MOV.U32 R9, RZ, RZ, R0 ;  /* 0x000000ffff097224 */ /* 0x000fca00078e0000 */
[----:B------:R0:W-:Y:S04]  /*49620*/  STL.64 [R1+0x4178], R8 ;  /* 0x0041780801007387 */ /* 0x0001e80000100a00 */
[----:B0-----:R-:W4:Y:S01]  /*49630*/  LDL.LU R8, [R1+0xe80] ;  /* 0x000e800001087983 */ /* 0x001f220000300800 */
[----:B------:R-:W4:Y:S02]  /*49640*/  LDL.LU R9, [R1+0xe84] ;  /* 0x000e840001097983 */ /* 0x000f240000300800 */
[----:B------:R-:W4:Y:S02]  /*49650*/  LDL.LU R10, [R1+0xe88] ;  /* 0x000e8800010a7983 */ /* 0x000f240000300800 */
[----:B------:R-:W4:Y:S01]  /*49660*/  LDL.LU R11, [R1+0xe8c] ;  /* 0x000e8c00010b7983 */ /* 0x000f220000300800 */
[----:B--2---:R-:W-:Y:S01]  /*49670*/  STL.64 [R1+0x4158], R6 ;  /* 0x0041580601007387 */ /* 0x004fe20000100a00 */
[----:B---3--:R0:W-:Y:S03]  /*49680*/  STL.64 [R1+0x4150], R4 ;  /* 0x0041500401007387 */ /* 0x0081e60000100a00 */
[----:B0-----:R-:W2:Y:S01]  /*49690*/  LDL.LU R4, [R1+0xe60] ;  /* 0x000e600001047983 */ /* 0x001ea20000300800 */
[----:B------:R-:W2:Y:S02]  /*496a0*/  LDL.LU R5, [R1+0xe64] ;  /* 0x000e640001057983 */ /* 0x000ea40000300800 */
[----:B------:R-:W3:Y:S02]  /*496b0*/  LDL.LU R6, [R1+0xe68] ;  /* 0x000e680001067983 */ /* 0x000ee40000300800 */
[----:B------:R-:W3:Y:S01]  /*496c0*/  LDL.LU R7, [R1+0xe6c] ;  /* 0x000e6c0001077983 */ /* 0x000ee20000300800 */
[C---:B----4-:R-:W-:Y:S01]  /*496d0*/  HMMA.16816.F32 R12, R24.reuse, R16, R12 ;  /* 0x00000010180c723c */ /* 0x050fe2000000180c */
[----:B---3--:R-:W-:Y:S01]  /*496e0*/  STL.64 [R1+0x4170], R6 ;  /* 0x0041700601007387 */ /* 0x008fe20000100a00 */
[----:B--2---:R0:W-:Y:S03]  /*496f0*/  STL.64 [R1+0x4168], R4 ;  /* 0x0041680401007387 */ /* 0x0041e60000100a00 */
[----:B0-----:R-:W2:Y:S01]  /*49700*/  LDL.LU R4, [R1+0xe70] ;  /* 0x000e700001047983 */ /* 0x001ea20000300800 */
[----:B------:R-:W2:Y:S02]  /*49710*/  LDL.LU R5, [R1+0xe74] ;  /* 0x000e740001057983 */ /* 0x000ea40000300800 */
[----:B------:R-:W2:Y:S02]  /*49720*/  LDL.LU R6, [R1+0xe78] ;  /* 0x000e780001067983 */ /* 0x000ea40000300800 */
[----:B------:R-:W2:Y:S11]  /*49730*/  LDL.LU R7, [R1+0xe7c] ;  /* 0x000e7c0001077983 */ /* 0x000eb60000300800 */
[----:B------:R-:W-:Y:S02]  /*49740*/  @!UPT UIADD3 URZ, URZ, URZ, URZ ;  /* 0x0000003f3f3ff290 */ /* 0x000fe4000fffe03f */
        /* <DEDUP_REMOVED lines=8> */
[C---:B----4-:R-:W-:Y:S01]  /*497d0*/  HMMA.16816.F32 R16, R24.reuse, R20, R16 ;  /* 0x000000141810723c */ /* 0x050fe20000001810 */
[----:B---3--:R0:W-:Y:S04]  /*497e0*/  STL.64 [R1+0x40e8], R12 ;  /* 0x0040e80c01007387 */ /* 0x0081e80000100a00 */
[----:B0-----:R-:W3:Y:S01]  /*497f0*/  LDL.LU R12, [R1+0xe30] ;  /* 0x000e3000010c7983 */ /* 0x001ee20000300800 */
[----:B------:R-:W3:Y:S02]  /*49800*/  LDL.LU R13, [R1+0xe34] ;  /* 0x000e3400010d7983 */ /* 0x000ee40000300800 */
[----:B------:R-:W3:Y:S02]  /*49810*/  LDL.LU R14, [R1+0xe38] ;  /* 0x000e3800010e7983 */ /* 0x000ee40000300800 */
[----:B------:R-:W3:Y:S11]  /*49820*/  LDL.LU R15, [R1+0xe3c] ;  /* 0x000e3c00010f7983 */ /* 0x000ef60000300800 */
[----:B------:R-:W-:Y:S02]  /*49830*/  @!UPT UIADD3 URZ, URZ, URZ, URZ ;  /* 0x0000003f3f3ff290 */ /* 0x000fe4000fffe03f */
[----:B------:R0:W-:Y:S01]  /*49840*/  STL.64 [R1+0x1140], R16 ;  /* 0x0011401001007387 */ /* 0x0001e20000100a00 */
[----:B------:R1:W-:Y:S03]  /*49850*/  STL.64 [R1+0x1148], R18 ;  /* 0x0011481201007387 */ /* 0x0003e60000100a00 */
[----:B0-----:R-:W4:Y:S01]  /*49860*/  LDL.LU.64 R16, [R1+0x4188] ;  /* 0x0041880001107983 */ /* 0x001f220000300a00 */
[----:B-1----:R-:W-:Y:S02]  /*49870*/  IMAD.MOV.U32 R19, RZ, RZ, R20 ;  /* 0x000000ffff137224 */ /* 0x002fe400078e0014 */
[----:B------:R-:W-:Y:S02]  /*49880*/  IMAD.MOV.U32 R18, RZ, RZ, R21 ;  /* 0x000000ffff127224 */ /* 0x000fe400078e0015 */
[----:B------:R-:W2:Y:S03]  /*49890*/  LDL.LU.64 R20, [R1+0x4180] ;  /* 0x0041800001147983 */ /* 0x000ea60000300a00 */
[----:B------:R-:W-:Y:S01]  /*498a0*/  STL.64 [R1+0x4100], R18 ;  /* 0x0041001201007387 */ /* 0x000fe20000100a00 */
[----:B----4-:R0:W-:Y:S01]  /*498b0*/  STL.64 [R1+0x40f8], R16 ;  /* 0x0040f81001007387 */ /* 0x0101e20000100a00 */
[C---:B--2---:R-:W-:Y:S03]  /*498c0*/  HMMA.16816.F32 R20, R24.reuse, R20, R8 ;  /* 0x000000141814723c */ /* 0x044fe60000001808 */
[----:B0-----:R-:W2:Y:S01]  /*498d0*/  LDL.64 R16, [R1+0x30] ;  /* 0x0000300001107983 */ /* 0x001ea20000100a00 */
[----:B------:R-:W4:Y:S11]  /*498e0*/  LDL.LU.64 R8, [R1+0x4178] ;  /* 0x0041780001087983 */ /* 0x000f360000300a00 */
[----:B------:R-:W-:Y:S08]  /*498f0*/  @!UPT UIADD3 URZ, URZ, URZ, URZ ;  /* 0x0000003f3f3ff290 */ /* 0x000ff0000fffe03f */
[----:B------:R-:W-:Y:S01]  /*49900*/  STL.64 [R1+0x1130], R20 ;  /* 0x0011301401007387 */ /* 0x000fe20000100a00 */
[----:B------:R-:W-:Y:S02]  /*49910*/  STL.64 [R1+0x1138], R22 ;  /* 0x0011381601007387 */ /* 0x000fe40000100a00 */
[----:B------:R-:W0:Y:S04]  /*49920*/  LDSM.16.MT88.4 R20, [R3+0x8000] ;  /* 0x008000000314783b */ /* 0x000e280000004200 */
[----:B------:R-:W-:Y:S01]  /*49930*/  STL [R1+0x4060], R3 ;  /* 0x0040600301007387 */ /* 0x000fe20000100800 */
[----:B0-----:R-:W-:Y:S01]  /*49940*/  STL.64 [R1+0x3f90], R22 ;  /* 0x003f901601007387 */ /* 0x001fe20000100a00 */
[----:B------:R0:W-:Y:S03]  /*49950*/  STL.64 [R1+0x3f88], R20 ;  /* 0x003f881401007387 */ /* 0x0001e60000100a00 */
[----:B0-----:R-:W2:Y:S01]  /*49960*/  LDL.LU R20, [R1+0xe40] ;  /* 0x000e400001147983 */ /* 0x001ea20000300800 */
[----:B------:R-:W2:Y:S02]  /*49970*/  LDL.LU R21, [R1+0xe44] ;  /* 0x000e440001157983 */ /* 0x000ea40000300800 */
[----:B------:R-:W2:Y:S02]  /*49980*/  LDL.LU R22, [R1+0xe48] ;  /* 0x000e480001167983 */ /* 0x000ea40000300800 */
[----:B------:R-:W2:Y:S01]  /*49990*/  LDL.LU R23, [R1+0xe4c] ;  /* 0x000e4c0001177983 */ /* 0x000ea20000300800 */
        /* <DEDUP_REMOVED lines=12> */
[----:B------:R-:W-:Y:S03]  /*49a60*/  STL.64 [R1+0x1348], R10 ;  /* 0x0013480a01007387 */ /* 0x000fe60000100a00 */
        /* <DEDUP_REMOVED lines=8> */
[----:B------:R-:W3:Y:S02]  /*49af0*/  LDL.LU.64 R4, [R1+0x4138] ;  /* 0x0041380001047983 */ /* 0x000ee40000300a00 */
[----:B------:R-:W3:Y:S01]  /*49b00*/  LDL.LU.64 R8, [R1+0x4130] ;  /* 0x0041300001087983 */ /* 0x000ee20000300a00 */
[C---:B--2---:R-:W-:Y:S01]  /*49b10*/  HMMA.16816.F32 R20, R24.reuse, R16, R20 ;  /* 0x000000101814723c */ /* 0x044fe20000001814 */
[----:B------:R-:W-:Y:S11]  /*49b20*/  STL [R1+0x4064], R2 ;  /* 0x0040640201007387 */ /* 0x000ff60000100800 */
[----:B------:R-:W-:Y:S11]  /*49b30*/  @!UPT UIADD3 URZ, URZ, URZ, URZ ;  /* 0x0000003f3f3ff290 */ /* 0x000ff6000fffe03f */
[----:B------:R0:W-:Y:S01]  /*49b40*/  STL.64 [R1+0x1320], R20 ;  /* 0x0013201401007387 */ /* 0x0001e20000100a00 */
[----:B------:R1:W-:Y:S02]  /*49b50*/  STL.64 [R1+0x1328], R22 ;  /* 0x0013281601007387 */ /* 0x0003e40000100a00 */
[----:B0-----:R-:W-:Y:S02]  /*49b60*/  IMAD.MOV.U32 R21, RZ, RZ, R16 ;  /* 0x000000ffff157224 */ /* 0x001fe400078e0010 */
[----:B------:R-:W-:Y:S01]  /*49b70*/  IMAD.MOV.U32 R20, RZ, RZ, R17 ;  /* 0x000000ffff147224 */ /* 0x000fe200078e0011 */
[C---:B---3--:R-:W-:Y:S01]  /*49b80*/  HMMA.16816.F32 R12, R24.reuse, R8, R12 ;  /* 0x00000008180c723c */ /* 0x048fe2000000180c */
[----:B-1----:R-:W-:Y:S02]  /*49b90*/  IMAD.MOV.U32 R23, RZ, RZ, R8 ;  /* 0x000000ffff177224 */ /* 0x002fe400078e0008 */
[----:B------:R-:W-:Y:S11]  /*49ba0*/  IMAD.MOV.U32 R22, RZ, RZ, R9 ;  /* 0x000000ffff167224 */ /* 0x000ff600078e0009 */
[----:B------:R-:W-:Y:S09]  /*49bb0*/  @!UPT UIADD3 URZ, URZ, URZ, URZ ;  /* 0x0000003f3f3ff290 */ /* 0x000ff2000fffe03f */
[----:B------:R-:W-:Y:S01]  /*49bc0*/  STL.64 [R1+0x1310], R12 ;  /* 0x0013100c01007387 */ /* 0x000fe20000100a00 */
[----:B------:R-:W-:Y:S02]  /*49bd0*/  STL.64 [R1+0x1318], R14 ;  /* 0x0013180e01007387 */ /* 0x000fe40000100a00 */
[----:B------:R-:W-:Y:S02]  /*49be0*/  STL.64 [R1+0x4058], R22 ;  /* 0x0040581601007387 */ /* 0x000fe40000100a00 */
[----:B------:R0:W-:Y:S02]  /*49bf0*/  STL.64 [R1+0x4050], R20 ;  /* 0x0040501401007387 */ /* 0x0001e40000100a00 */
[----:B0-----:R-:W2:Y:S01]  /*49c00*/  LDL.LU R20, [R1+0xd90] ;  /* 0x000d900001147983 */ /* 0x001ea20000300800 */
[----:B------:R-:W2:Y:S02]  /*49c10*/  LDL.LU R21, [R1+0xd94] ;  /* 0x000d940001157983 */ /* 0x000ea40000300800 */
[----:B------:R-:W3:Y:S02]  /*49c20*/  LDL.LU R22, [R1+0xd98] ;  /* 0x000d980001167983 */ /* 0x000ee40000300800 */
[----:B------:R-:W3:Y:S01]  /*49c30*/  LDL.LU R23, [R1+0xd9c] ;  /* 0x000d9c0001177983 */ /* 0x000ee20000300800 */
[----:B------:R-:W2:Y:S04]  /*49c40*/  LDL.64 R16, [R1] ;  /* 0x0000000001107983 */ /* 0x000ea80000100a00 */
[----:B--2---:R0:W-:Y:S01]  /*49c50*/  STL.64 [R1+0x4118], R16 ;  /* 0x0041181001007387 */ /* 0x0041e20000100a00 */
[----:B------:R-:W2:Y:S02]  /*49c60*/  LDL.LU R12, [R1+0xe00] ;  /* 0x000e0000010c7983 */ /* 0x000ea40000300800 */
[----:B------:R-:W2:Y:S02]  /*49c70*/  LDL.LU R13, [R1+0xe04] ;  /* 0x000e0400010d7983 */ /* 0x000ea40000300800 */
[----:B------:R-:W2:Y:S01]  /*49c80*/  LDL.LU R14, [R1+0xe08] ;  /* 0x000e0800010e7983 */ /* 0x000ea20000300800 */
[----:B------:R-:W2:Y:S04]  /*49c90*/  LDL.LU R15, [R1+0xe0c] ;  /* 0x000e0c00010f7983 */ /* 0x000ea80000300800 */
[----:B0-----:R-:W3:Y:S04]  /*49ca0*/  LDL.64 R16, [R1+0x10] ;  /* 0x0000100001107983 */ /* 0x001ee80000100a00 */
        /* <DEDUP_REMOVED lines=16> */
[----:B------:R-:W3:Y:S02]  /*49db0*/  LDL.LU R22, [R1+0xda8] ;  /* 0x000da80001167983 */ /* 0x000ee40000300800 */
[----:B------:R-:W3:Y:S01]  /*49dc0*/  LDL.LU R23, [R1+0xdac] ;  /* 0x000dac0001177983 */ /* 0x000ee20000300800 */
[----:B--2---:R-:W-:Y:S01]  /*49dd0*/  HMMA.16816.F32 R12, R24, R16, R12 ;  /* 0x00000010180c723c */ /* 0x004fe2000000180c */
[----:B---3--:R-:W-:Y:S01]  /*49de0*/  STL.64 [R1+0x4080], R22 ;  /* 0x0040801601007387 */ /* 0x008fe20000100a00 */
[----:B------:R4:W-:Y:S02]  /*49df0*/  STL.64 [R1+0x4078], R20 ;  /* 0x0040781401007387 */ /* 0x0009e40000100a00 */
[----:B----4-:R-:W-:-:S02]  /*49e00*/  IMAD.MOV.U32 R20, RZ, RZ, R7 ;  /* 0x000000ffff147224 */ /* 0x010fc400078e0007 */
[----:B------:R-:W-:-:S05]  /*49e10*/  IMAD.MOV.U32 R21, RZ, RZ, R6 ;  /* 0x000000ffff157224 */ /* 0x000fca00078e0006 */
[----:B------:R0:W-:Y:S01]  /*49e20*/  STL.64 [R1+0x4098], R20 ;  /* 0x0040981401007387 */ /* 0x0001e20000100a00 */
[----:B------:R-:W2:Y:S02]  /*49e30*/  LDL.LU R8, [R1+0xdf0] ;  /* 0x000df00001087983 */ /* 0x000ea40000300800 */
[----:B------:R-:W2:Y:S02]  /*49e40*/  LDL.LU R9, [R1+0xdf4] ;  /* 0x000df40001097983 */ /* 0x000ea40000300800 */
[----:B------:R-:W2:Y:S01]  /*49e50*/  LDL.LU R10, [R1+0xdf8] ;  /* 0x000df800010a7983 */ /* 0x000ea20000300800 */
[----:B------:R-:W2:Y:S01]  /*49e60*/  LDL.LU R11, [R1+0xdfc] ;  /* 0x000dfc00010b7983 */ /* 0x000ea20000300800 */
[----:B0-----:R-:W-:Y:S02]  /*49e70*/  IMAD.MOV.U32 R20, RZ, RZ, R5 ;  /* 0x000000ffff147224 */ /* 0x001fe400078e0005 */
[----:B------:R-:W-:Y:S02]  /*49e80*/  IMAD.MOV.U32 R21, RZ, RZ, R4 ;  /* 0x000000ffff157224 */ /* 0x000fe400078e0004 */
[----:B------:R-:W3:Y:S01]  /*49e90*/  LDL.LU R4, [R1+0xde0] ;  /* 0x000de00001047983 */ /* 0x000ee20000300800 */
[----:B------:R-:W3:Y:S02]  /*49ea0*/  LDL.LU R5, [R1+0xde4] ;  /* 0x000de40001057983 */ /* 0x000ee40000300800 */
[----:B------:R-:W3:Y:S02]  /*49eb0*/  LDL.LU R6, [R1+0xde8] ;  /* 0x000de80001067983 */ /* 0x000ee40000300800 */
[----:B------:R-:W3:Y:S01]  /*49ec0*/  LDL.LU R7, [R1+0xdec] ;  /* 0x000dec0001077983 */ /* 0x000ee20000300800 */
[----:B------:R0:W-:Y:S01]  /*49ed0*/  STL.64 [R1+0x40b0], R20 ;  /* 0x0040b01401007387 */ /* 0x0001e20000100a00 */
[----:B------:R-:W-:Y:S02]  /*49ee0*/  STL.64 [R1+0x1300], R12 ;  /* 0x0013000c01007387 */ /* 0x000fe40000100a00 */
[----:B------:R1:W-:Y:S02]  /*49ef0*/  STL.64 [R1+0x1308], R14 ;  /* 0x0013080e01007387 */ /* 0x0003e40000100a00 */
[----:B0-----:R-:W-:-:S02]  /*49f00*/  IMAD.MOV.U32 R20, RZ, RZ, R29 ;  /* 0x000000ffff147224 */ /* 0x001fc400078e001d */
[----:B------:R-:W-:Y:S01]  /*49f10*/  IMAD.MOV.U32 R21, RZ, RZ, R28 ;  /* 0x000000ffff157224 */ /* 0x000fe200078e001c */
[----:B-1----:R-:W4:Y:S01]  /*49f20*/  LDL.LU.64 R14, [R1+0x4128] ;  /* 0x00412800010e7983 */ /* 0x002f220000300a00 */
[----:B------:R-:W4:Y:S02]  /*49f30*/  LDL.LU.64 R12, [R1+0x4120] ;  /* 0x00412000010c7983 */ /* 0x000f240000300a00 */
[----:B------:R-:W-:Y:S02]  /*49f40*/  IMAD.MOV.U32 R29, RZ, RZ, R16 ;  /* 0x000000ffff1d7224 */ /* 0x000fe400078e0010 */
[----:B------:R-:W-:Y:S02]  /*49f50*/  IMAD.MOV.U32 R28, RZ, RZ, R17 ;  /* 0x000000ffff1c7224 */ /* 0x000fe400078e0011 */
        /* <DEDUP_REMOVED lines=9> */
[----:B------:R-:W2:Y:S02]  /*49ff0*/  LDL.LU.64 R18, [R1+0x4100] ;  /* 0x0041000001127983 */ /* 0x000ea40000300a00 */
        /* <DEDUP_REMOVED lines=21> */
[----:B--2---:R-:W-:Y:S01]  /*4a150*/  STL.64 [R1+0x40c0], R18 ;  /* 0x0040c01201007387 */ /* 0x004fe20000100a00 */
        /* <DEDUP_REMOVED lines=8> */
[----:B0-----:R-:W3:Y:S01]  /*4a1e0*/  LDL.LU.64 R10, [R1+0x40e0] ;  /* 0x0040e000010a7983 */ /* 0x001ee20000300a00 */
[----:B------:R-:W2:Y:S02]  /*4a1f0*/  LDL.LU.64 R8, [R1+0x40d8] ;  /* 0x0040d80001087983 */ /* 0x000ea40000300a00 */
[----:B------:R-:W-:Y:S01]  /*4a200*/  STL.64 [R1+0x3fa8], R12 ;  /* 0x003fa80c01007387 */ /* 0x000fe20000100a00 */
[----:B--2---:R-:W-:Y:S01]  /*4a210*/  HMMA.16816.F32 R24, R24, R8, R4 ;  /* 0x000000081818723c */ /* 0x004fe20000001804 */
        /* <DEDUP_REMOVED lines=34> */
[----:B----4-:R-:W-:Y:S02]  /*4a440*/  IMAD.MOV.U32 R12, RZ, RZ, R15 ;  /* 0x000000ffff0c7224 */ /* 0x010fe400078e000f */
[----:B------:R-:W-:-:S07]  /*4a450*/  IMAD.MOV.U32 R13, RZ, RZ, R14 ;  /* 0x000000ffff0d7224 */ /* 0x000fce00078e000e */
[C---:B--2---:R-:W-:Y:S01]  /*4a460*/  HMMA.16816.F32 R12, R4.reuse, R12, R20 ;  /* 0x0000000c040c723c */ /* 0x044fe20000001814 */
[----:B------:R-:W2:Y:S01]  /*4a470*/  LDL.LU.64 R22, [R1+0x4070] ;  /* 0x0040700001167983 */ /* 0x000ea20000300a00 */
[----:B------:R-:W2:Y:S11]  /*4a480*/  LDL.LU.64 R20, [R1+0x4068] ;  /* 0x0040680001147983 */ /* 0x000eb60000300a00 */
[----:B------:R-:W-:Y:S10]  /*4a490*/  @!UPT UIADD3 URZ, URZ, URZ, URZ ;  /* 0x0000003f3f3ff290 */ /* 0x000ff4000fffe03f */
[----:B------:R0:W-:Y:S01]  /*4a4a0*/  STL.64 [R1+0x10e0], R12 ;  /* 0x0010e00c01007387 */ /* 0x0001e20000100a00 */
[----:B------:R1:W-:Y:S03]  /*4a4b0*/  STL.64 [R1+0x10e8], R14 ;  /* 0x0010e80e01007387 */ /* 0x0003e60000100a00 */
[----:B0-----:R-:W4:Y:S01]  /*4a4c0*/  LDL.LU R12, [R1+0xd00] ;  /* 0x000d0000010c7983 */ /* 0x001f220000300800 */
[----:B------:R-:W4:Y:S02]  /*4a4d0*/  LDL.LU R13, [R1+0xd04] ;  /* 0x000d0400010d7983 */ /* 0x000f240000300800 */
[----:B-1----:R-:W2:Y:S02]  /*4a4e0*/  LDL.LU R14, [R1+0xd08] ;  /* 0x000d0800010e7983 */ /* 0x002ea40000300800 */
[----:B------:R-:W2:Y:S01]  /*4a4f0*/  LDL.LU R15, [R1+0xd0c] ;  /* 0x000d0c00010f7983 */ /* 0x000ea20000300800 */
[----:B---3--:R-:W-:Y:S01]  /*4a500*/  HMMA.16816.F32 R8, R4, R24, R8 ;  /* 0x000000180408723c */ /* 0x008fe20000001808 */
[----:B--2---:R-:W-:Y:S01]  /*4a510*/  STL.64 [R1+0x3fb8], R14 ;  /* 0x003fb80e01007387 */ /* 0x004fe20000100a00 */
[----:B----4-:R0:W-:Y:S02]  /*4a520*/  STL.64 [R1+0x3fb0], R12 ;  /* 0x003fb00c01007387 */ /* 0x0101e40000100a00 */
[----:B0-----:R-:W-:-:S02]  /*4a530*/  IMAD.MOV.U32 R12, RZ, RZ, R2 ;  /* 0x000000ffff0c7224 */ /* 0x001fc400078e0002 */
[----:B------:R-:W-:Y:S01]  /*4a540*/  IMAD.MOV.U32 R13, RZ, RZ, R3 ;  /* 0x000000ffff0d7224 */ /* 0x000fe200078e0003 */
[----:B------:R-:W2:Y:S01]  /*4a550*/  LDL.LU R2, [R1+0x4064] ;  /* 0x0040640001027983 */ /* 0x000ea20000300800 */
[----:B------:R-:W3:Y:S03]  /*4a560*/  LDL.LU R3, [R1+0x4060] ;  /* 0x0040600001037983 */ /* 0x000ee60000300800 */
[----:B------:R0:W-:Y:S02]  /*4a570*/  STL.64 [R1+0x3fd0], R12 ;  /* 0x003fd00c01007387 */ /* 0x0001e40000100a00 */
[----:B0-----:R-:W-:Y:S02]  /*4a580*/  IMAD.MOV.U32 R12, RZ, RZ, R19 ;  /* 0x000000ffff0c7224 */ /* 0x001fe400078e0013 */
[----:B------:R-:W-:-:S07]  /*4a590*/  IMAD.MOV.U32 R13, RZ, RZ, R18 ;  /* 0x000000ffff0d7224 */ /* 0x000fce00078e0012 */
[----:B------:R-:W-:Y:S01]  /*4a5a0*/  HMMA.16816.F32 R12, R4, R12, R20 ;  /* 0x0000000c040c723c */ /* 0x000fe20000001814 */
[----:B------:R-:W4:Y:S01]  /*4a5b0*/  LDL.LU.64 R22, [R1+0x4058] ;  /* 0x0040580001167983 */ /* 0x000f220000300a00 */
[----:B------:R-:W2:Y:S02]  /*4a5c0*/  LDL.LU.64 R20, [R1+0x4050] ;  /* 0x0040500001147983 */ /* 0x000ea40000300a00 */
[----:B------:R-:W-:Y:S02]  /*4a5d0*/  IMAD.MOV.U32 R19, RZ, RZ, R24 ;  /* 0x000000ffff137224 */ /* 0x000fe400078e0018 */
[----:B------:R-:W-:Y:S11]  /*4a5e0*/  IMAD.MOV.U32 R18, RZ, RZ, R25 ;  /* 0x000000ffff127224 */ /* 0x000ff600078e0019 */
[----:B------:R-:W-:Y:S06]  /*4a5f0*/  @!UPT UIADD3 URZ, URZ, URZ, URZ ;  /* 0x0000003f3f3ff290 */ /* 0x000fec000fffe03f */
[----:B------:R0:W-:Y:S01]  /*4a600*/  STL.64 [R1+0x10d0], R12 ;  /* 0x0010d00c01007387 */ /* 0x0001e20000100a00 */
[----:B------:R-:W-:Y:S02]  /*4a610*/  STL.64 [R1+0x10d8], R14 ;  /* 0x0010d80e01007387 */ /* 0x000fe40000100a00 */
[----:B------:R-:W-:Y:S02]  /*4a620*/  STL.64 [R1+0x10c0], R8 ;  /* 0x0010c00801007387 */ /* 0x000fe40000100a00 */
[----:B------:R-:W-:Y:S02]  /*4a630*/  STL.64 [R1+0x10c8], R10 ;  /* 0x0010c80a01007387 */ /* 0x000fe40000100a00 */
[----:B0-----:R-:W-:Y:S02]  /*4a640*/  IMAD.MOV.U32 R12, RZ, RZ, R29 ;  /* 0x000000ffff0c7224 */ /* 0x001fe400078e001d */
[----:B------:R-:W-:-:S05]  /*4a650*/  IMAD.MOV.U32 R13, RZ, RZ, R28 ;  /* 0x000000ffff0d7224 */ /* 0x000fca00078e001c */
[----:B------:R4:W-:Y:S04]  /*4a660*/  STL.64 [R1+0x3fe8], R12 ;  /* 0x003fe80c01007387 */ /* 0x0009e80000100a00 */
[----:B---3--:R-:W0:Y:S01]  /*4a670*/  LDSM.16.MT88.4 R24, [R3+0x8080] ;  /* 0x008080000318783b */ /* 0x008e220000004200 */
[----:B----4-:R-:W-:Y:S02]  /*4a680*/  IMAD.MOV.U32 R12, RZ, RZ, R23 ;  /* 0x000000ffff0c7224 */ /* 0x010fe400078e0017 */
[----:B------:R-:W-:-:S05]  /*4a690*/  IMAD.MOV.U32 R13, RZ, RZ, R22 ;  /* 0x000000ffff0d7224 */ /* 0x000fca00078e0016 */
[----:B------:R-:W-:Y:S01]  /*4a6a0*/  STL.64 [R1+0x4000], R12 ;  /* 0x0040000c01007387 */ /* 0x000fe20000100a00 */
[----:B------:R-:W-:Y:S02]  /*4a6b0*/  STL.64 [R1+0x3fc8], R18 ;  /* 0x003fc81201007387 */ /* 0x000fe40000100a00 */
[----:B------:R1:W-:Y:S02]  /*4a6c0*/  STL.64 [R1+0x3fc0], R16 ;  /* 0x003fc01001007387 */ /* 0x0003e40000100a00 */
[----:B-1----:R-:W3:Y:S01]  /*4a6d0*/  LDL.LU R16, [R1+0xd10] ;  /* 0x000d100001107983 */ /* 0x002ee20000300800 */
[----:B------:R-:W3:Y:S02]  /*4a6e0*/  LDL.LU R17, [R1+0xd14] ;  /* 0x000d140001117983 */ /* 0x000ee40000300800 */
[----:B------:R-:W4:Y:S02]  /*4a6f0*/  LDL.LU R18, [R1+0xd18] ;  /* 0x000d180001127983 */ /* 0x000f240000300800 */
[----:B------:R-:W4:Y:S02]  /*4a700*/  LDL.LU R19, [R1+0xd1c] ;  /* 0x000d1c0001137983 */ /* 0x000f240000300800 */
[----:B--2---:R-:W-:-:S02]  /*4a710*/  IMAD.MOV.U32 R12, RZ, RZ, R21 ;  /* 0x000000ffff0c7224 */ /* 0x004fc400078e0015 */
[----:B------:R-:W-:-:S05]  /*4a720*/  IMAD.MOV.U32 R13, RZ, RZ, R20 ;  /* 0x000000ffff0d7224 */ /* 0x000fca00078e0014 */
[----:B------:R1:W-:Y:S02]  /*4a730*/  STL.64 [R1+0x4018], R12 ;  /* 0x0040180c01007387 */ /* 0x0003e40000100a00 */
[----:B-1----:R-:W-:Y:S02]  /*4a740*/  IMAD.MOV.U32 R12, RZ, RZ, R2 ;  /* 0x000000ffff0c7224 */ /* 0x002fe400078e0002 */
[----:B------:R-:W-:Y:S01]  /*4a750*/  IMAD.MOV.U32 R13, RZ, RZ, R0 ;  /* 0x000000ffff0d7224 */ /* 0x000fe200078e0000 */
[----:B----4-:R-:W-:Y:S01]  /*4a760*/  STL.64 [R1+0x3fe0], R18 ;  /* 0x003fe01201007387 */ /* 0x010fe20000100a00 */
[----:B---3--:R1:W-:Y:S03]  /*4a770*/  STL.64 [R1+0x3fd8], R16 ;  /* 0x003fd81001007387 */ /* 0x0083e60000100a00 */
[----:B-1----:R-:W2:Y:S01]  /*4a780*/  LDL.LU R16, [R1+0xd20] ;  /* 0x000d200001107983 */ /* 0x002ea20000300800 */
[----:B------:R-:W2:Y:S02]  /*4a790*/  LDL.LU R17, [R1+0xd24] ;  /* 0x000d240001117983 */ /* 0x000ea40000300800 */
[----:B------:R-:W3:Y:S02]  /*4a7a0*/  LDL.LU R18, [R1+0xd28] ;  /* 0x000d280001127983 */ /* 0x000ee40000300800 */
[----:B------:R-:W3:Y:S01]  /*4a7b0*/  LDL.LU R19, [R1+0xd2c] ;  /* 0x000d2c0001137983 */ /* 0x000ee20000300800 */
[----:B------:R1:W-:Y:S04]  /*4a7c0*/  STL.64 [R1+0x4030], R12 ;  /* 0x0040300c01007387 */ /* 0x0003e80000100a00 */
[----:B-1----:R-:W4:Y:S04]  /*4a7d0*/  LDL.64 R12, [R1+0x50] ;  /* 0x00005000010c7983 */ /* 0x002f280000100a00 */
[----:B----4-:R1:W-:Y:S04]  /*4a7e0*/  STL.64 [R1+0x4038], R12 ;  /* 0x0040380c01007387 */ /* 0x0103e80000100a00 */
[----:B-1----:R-:W4:Y:S01]  /*4a7f0*/  LDL.64 R12, [R1+0x60] ;  /* 0x00006000010c7983 */ /* 0x002f220000100a00 */
[----:B---3--:R-:W-:Y:S02]  /*4a800*/  STL.64 [R1+0x3ff8], R18 ;  /* 0x003ff81201007387 */ /* 0x008fe40000100a00 */
[----:B--2---:R1:W-:Y:S02]  /*4a810*/  STL.64 [R1+0x3ff0], R16 ;  /* 0x003ff01001007387 */ /* 0x0043e40000100a00 */
        /* <DEDUP_REMOVED lines=30> */
[----:B0-----:R-:W-:Y:S01]  /*4aa00*/  STL.64 [R1+0x3ea0], R26 ;  /* 0x003ea01a01007387 */ /* 0x001fe20000100a00 */
[----:B------:R0:W-:Y:S02]  /*4aa10*/  STL.64 [R1+0x3e98], R24 ;  /* 0x003e981801007387 */ /* 0x0001e40000100a00 */
[----:B----4-:R-:W-:-:S02]  /*4aa20*/  IMAD.MOV.U32 R2, RZ, RZ, R12 ;  /* 0x000000ffff027224 */ /* 0x010fc400078e000c */
[----:B------:R-:W-:Y:S01]  /*4aa30*/  IMAD.MOV.U32 R0, RZ, RZ, R13 ;  /* 0x000000ffff007224 */ /* 0x000fe200078e000d */
[----:B0-----:R-:W4:Y:S01]  /*4aa40*/  LDL.LU R24, [R1+0xd60] ;  /* 0x000d600001187983 */ /* 0x001f220000300800 */
[----:B------:R-:W4:Y:S02]  /*4aa50*/  LDL.LU R25, [R1+0xd64] ;  /* 0x000d640001197983 */ /* 0x000f240000300800 */
[----:B------:R-:W4:Y:S02]  /*4aa60*/  LDL.LU R26, [R1+0xd68] ;  /* 0x000d6800011a7983 */ /* 0x000f240000300800 */
[----:B------:R-:W4:Y:S01]  /*4aa70*/  LDL.LU R27, [R1+0xd6c] ;  /* 0x000d6c00011b7983 */ /* 0x000f220000300800 */
[C---:B--2---:R-:W-:Y:S11]  /*4aa80*/  HMMA.16816.F32 R16, R4.reuse, R12, R16 ;  /* 0x0000000c0410723c */ /* 0x044ff60000001810 */
[----:B------:R-:W-:Y:S11]  /*4aa90*/  @!UPT UIADD3 URZ, URZ, URZ, URZ ;  /* 0x0000003f3f3ff290 */ /* 0x000ff6000fffe03f */
[----:B------:R-:W-:Y:S01]  /*4aaa0*/  @!UPT UIADD3 URZ, URZ, URZ, URZ ;  /* 0x0000003f3f3ff290 */ /* 0x000fe2000fffe03f */
[----:B------:R-:W-:Y:S01]  /*4aab0*/  STL.64 [R1+0x12c0], R16 ;  /* 0x0012c01001007387 */ /* 0x000fe20000100a00 */
[----:B------:R0:W-:Y:S03]  /*4aac0*/  STL.64 [R1+0x12c8], R18 ;  /* 0x0012c81201007387 */ /* 0x0001e60000100a00 */
[----:B0-----:R-:W2:Y:S01]  /*4aad0*/  LDL.LU.64 R18, [R1+0x4048] ;  /* 0x0040480001127983 */ /* 0x001ea20000300a00 */
[----:B------:R-:W2:Y:S02]  /*4aae0*/  LDL.LU.64 R16, [R1+0x4040] ;  /* 0x0040400001107983 */ /* 0x000ea40000300a00 */
        /* <DEDUP_REMOVED lines=8> */
[----:B------:R-:W2:Y:S03]  /*4ab70*/  LDL.LU.64 R12, [R1+0x4030] ;  /* 0x00403000010c7983 */ /* 0x000ea60000300a00 */
[----:B------:R0:W-:Y:S02]  /*4ab80*/  STL.64 [R1+0x3f70], R24 ;  /* 0x003f701801007387 */ /* 0x0001e40000100a00 */
[----:B0-----:R-:W4:Y:S01]  /*4ab90*/  LDL.64 R24, [R1+0xb0] ;  /* 0x0000b00001187983 */ /* 0x001f220000100a00 */
[C---:B--2---:R-:W-:Y:S03]  /*4aba0*/  HMMA.16816.F32 R12, R4.reuse, R12, R16 ;  /* 0x0000000c040c723c */ /* 0x044fe60000001810 */
[----:B----4-:R0:W-:Y:S04]  /*4abb0*/  STL.64 [R1+0x3f80], R24 ;  /* 0x003f801801007387 */ /* 0x0101e80000100a00 */
[----:B0-----:R-:W2:Y:S01]  /*4abc0*/  LDL.64 R24, [R1+0xc0] ;  /* 0x0000c00001187983 */ /* 0x001ea20000100a00 */
[----:B------:R-:W4:Y:S02]  /*4abd0*/  LDL.LU.64 R18, [R1+0x4028] ;  /* 0x0040280001127983 */ /* 0x000f240000300a00 */
[----:B------:R-:W4:Y:S11]  /*4abe0*/  LDL.LU.64 R16, [R1+0x4020] ;  /* 0x0040200001107983 */ /* 0x000f360000300a00 */
[----:B------:R-:W-:Y:S02]  /*4abf0*/  @!UPT UIADD3 URZ, URZ, URZ, URZ ;  /* 0x0000003f3f3ff290 */ /* 0x000fe4000fffe03f */
        /* <DEDUP_REMOVED lines=36> */
[----:B------:R-:W-:Y:S03]  /*4ae40*/  STL.64 [R1+0x1258], R14 ;  /* 0x0012580e01007387 */ /* 0x000fe60000100a00 */
[----:B0-----:R-:W3:Y:S01]  /*4ae50*/  LDL.LU.64 R12, [R1+0x3fa8] ;  /* 0x003fa800010c7983 */ /* 0x001ee20000300a00 */
[----:B------:R0:W-:Y:S02]  /*4ae60*/  STL [R1+0x3ec4], R16 ;  /* 0x003ec41001007387 */ /* 0x0001e40000100800 */
[----:B------:R1:W-:Y:S02]  /*4ae70*/  STL [R1+0x3ec0], R17 ;  /* 0x003ec01101007387 */ /* 0x0003e40000100800 */
[----:B----4-:R2:W-:Y:S01]  /*4ae80*/  STL.64 [R1+0x3f78], R18 ;  /* 0x003f781201007387 */ /* 0x0105e20000100a00 */
[----:B0-----:R-:W4:Y:S01]  /*4ae90*/  LDL.LU R16, [R1+0xcc0] ;  /* 0x000cc00001107983 */ /* 0x001f220000300800 */
[----:B-1----:R-:W4:Y:S03]  /*4aea0*/  LDL.LU R17, [R1+0xcc4] ;  /* 0x000cc40001117983 */ /* 0x002f260000300800 */
[----:B--2---:R-:W4:Y:S01]  /*4aeb0*/  LDL.LU R18, [R1+0xcc8] ;  /* 0x000cc80001127983 */ /* 0x004f220000300800 */
[----:B------:R-:W4:Y:S01]  /*4aec0*/  LDL.LU R19, [R1+0xccc] ;  /* 0x000ccc0001137983 */ /* 0x000f220000300800 */
[C---:B---3--:R-:W-:Y:S11]  /*4aed0*/  HMMA.16816.F32 R8, R4.reuse, R12, R8 ;  /* 0x0000000c0408723c */ /* 0x048ff60000001808 */
[----:B------:R-:W-:Y:S11]  /*4aee0*/  @!UPT UIADD3 URZ, URZ, URZ, URZ ;  /* 0x0000003f3f3ff290 */ /* 0x000ff6000fffe03f */
[----:B------:R-:W-:Y:S01]  /*4aef0*/  @!UPT UIADD3 URZ, URZ, URZ, URZ ;  /* 0x0000003f3f3ff290 */ /* 0x000fe2000fffe03f */
[----:B------:R-:W-:Y:S01]  /*4af00*/  STL.64 [R1+0x1240], R8 ;  /* 0x0012400801007387 */ /* 0x000fe20000100a00 */
[----:B------:R0:W-:Y:S03]  /*4af10*/  STL.64 [R1+0x1248], R10 ;  /* 0x0012480a01007387 */ /* 0x0001e60000100a00 */
[----:B0-----:R-:W2:Y:S01]  /*4af20*/  LDL.LU.64 R10, [R1+0x3fa0] ;  /* 0x003fa000010a7983 */ /* 0x001ea20000300a00 */
[----:B------:R-:W3:Y:S02]  /*4af30*/  LDL.LU.64 R8, [R1+0x3f98] ;  /* 0x003f980001087983 */ /* 0x000ee40000300a00 */
[----:B------:R0:W-:Y:S02]  /*4af40*/  STL [R1+0x3ebc], R12 ;  /* 0x003ebc0c01007387 */ /* 0x0001e40000100800 */
[----:B------:R1:W-:Y:S01]  /*4af50*/  STL [R1+0x3eb8], R13 ;  /* 0x003eb80d01007387 */ /* 0x0003e20000100800 */
[----:B0-----:R-:W2:Y:S01]  /*4af60*/  LDL.LU R12, [R1+0xcb0] ;  /* 0x000cb000010c7983 */ /* 0x001ea20000300800 */
[----:B-1----:R-:W2:Y:S02]  /*4af70*/  LDL.LU R13, [R1+0xcb4] ;  /* 0x000cb400010d7983 */ /* 0x002ea40000300800 */
[----:B------:R-:W2:Y:S02]  /*4af80*/  LDL.LU R14, [R1+0xcb8] ;  /* 0x000cb800010e7983 */ /* 0x000ea40000300800 */
[----:B------:R-:W2:Y:S01]  /*4af90*/  LDL.LU R15, [R1+0xcbc] ;  /* 0x000cbc00010f7983 */ /* 0x000ea20000300800 */
[----:B---3--:R-:W-:Y:S01]  /*4afa0*/  HMMA.16816.F32 R4, R4, R8, R20 ;  /* 0x000000080404723c */ /* 0x008fe20000001814 */
[----:B------:R-:W3:Y:S01]  /*4afb0*/  LDL.LU.64 R22, [R1+0x3f90] ;  /* 0x003f900001167983 */ /* 0x000ee20000300a00 */
[----:B------:R-:W3:Y:S11]  /*4afc0*/  LDL.LU.64 R20, [R1+0x3f88] ;  /* 0x003f880001147983 */ /* 0x000ef60000300a00 */
[----:B------:R-:W-:Y:S10]  /*4afd0*/  @!UPT UIADD3 URZ, URZ, URZ, URZ ;  /* 0x0000003f3f3ff290 */ /* 0x000ff4000fffe03f */
[----:B------:R0:W-:Y:S01]  /*4afe0*/  STL.64 [R1+0x10b0], R4 ;  /* 0x0010b00401007387 */ /* 0x0001e20000100a00 */
[----:B------:R-:W-:Y:S03]  /*4aff0*/  STL.64 [R1+0x10b8], R6 ;  /* 0x0010b80601007387 */ /* 0x000fe60000100a00 */
[----:B0-----:R-:W3:Y:S01]  /*4b000*/  LDL.64 R4, [R1+0x90] ;  /* 0x0000900001047983 */ /* 0x001ee20000100a00 */
[----:B--2---:R-:W-:Y:S02]  /*4b010*/  STL.64 [R1+0x3eb0], R10 ;  /* 0x003eb00a01007387 */ /* 0x004fe40000100a00 */
[----:B------:R0:W-:Y:S02]  /*4b020*/  STL.64 [R1+0x3ea8], R8 ;  /* 0x003ea80801007387 */ /* 0x0001e40000100a00 */
[----:B0-----:R-:W3:Y:S01]  /*4b030*/  LDL.LU R8, [R1+0xcd0] ;  /* 0x000cd00001087983 */ /* 0x001ee20000300800 */
[----:B------:R-:W3:Y:S02]  /*4b040*/  LDL.LU R9, [R1+0xcd4] ;  /* 0x000cd40001097983 */ /* 0x000ee40000300800 */
[----:B------:R-:W3:Y:S02]  /*4b050*/  LDL.LU R10, [R1+0xcd8] ;  /* 0x000cd800010a7983 */ /* 0x000ee40000300800 */
[----:B------:R-:W3:Y:S02]  /*4b060*/  LDL.LU R11, [R1+0xcdc] ;  /* 0x000cdc00010b7983 */ /* 0x000ee40000300800 */
[C---:B---3--:R-:W-:Y:S11]  /*4b070*/  HMMA.16816.F32 R8, R20.reuse, R24, R8 ;  /* 0x000000181408723c */ /* 0x048ff60000001808 */
[----:B------:R-:W-:Y:S11]  /*4b080*/  @!UPT UIADD3 URZ, URZ, URZ, URZ ;  /* 0x0000003f3f3ff290 */ /* 0x000ff6000fffe03f */
[----:B------:R-:W-:Y:S01]  /*4b090*/  @!UPT UIADD3 URZ, URZ, URZ, URZ ;  /* 0x0000003f3f3ff290 */ /* 0x000fe2000fffe03f */
[----:B------:R0:W-:Y:S01]  /*4b0a0*/  STL.64 [R1+0x1230], R8 ;  /* 0x0012300801007387 */ /* 0x0001e20000100a00 */
[----:B------:R1:W-:Y:S02]  /*4b0b0*/  STL.64 [R1+0x1238], R10 ;  /* 0x0012380a01007387 */ /* 0x0003e40000100a00 */
[----:B0-----:R-:W-:Y:S02]  /*4b0c0*/  IMAD.MOV.U32 R9, RZ, RZ, R24 ;  /* 0x000000ffff097224 */ /* 0x001fe400078e0018 */
[----:B------:R-:W-:Y:S02]  /*4b0d0*/  IMAD.MOV.U32 R8, RZ, RZ, R25 ;  /* 0x000000ffff087224 */ /* 0x000fe400078e0019 */
[----:B------:R-:W4:Y:S02]  /*4b0e0*/  LDL.LU.64 R24, [R1+0x3f80] ;  /* 0x003f800001187983 */ /* 0x000f240000300a00 */
[----:B----4-:R-:W-:Y:S01]  /*4b0f0*/  HMMA.16816.F32 R16, R20, R24, R16 ;  /* 0x000000181410723c */ /* 0x010fe20000001810 */
[----:B-1----:R-:W-:-:S02]  /*4b100*/  IMAD.MOV.U32 R11, RZ, RZ, R24 ;  /* 0x000000ffff0b7224 */ /* 0x002fc400078e0018 */
[----:B------:R-:W-:Y:S11]  /*4b110*/  IMAD.MOV.U32 R10, RZ, RZ, R25 ;  /* 0x000000ffff0a7224 */ /* 0x000ff600078e0019 */
[----:B------:R-:W-:Y:S09]  /*4b120*/  @!UPT UIADD3 URZ, URZ, URZ, URZ ;  /* 0x0000003f3f3ff290 */ /* 0x000ff2000fffe03f */
[----:B------:R-:W-:Y:S01]  /*4b130*/  STL.64 [R1+0x10a0], R16 ;  /* 0x0010a01001007387 */ /* 0x000fe20000100a00 */
[----:B------:R0:W-:Y:S03]  /*4b140*/  STL.64 [R1+0x10a8], R18 ;  /* 0x0010a81201007387 */ /* 0x0001e60000100a00 */
[----:B0-----:R-:W2:Y:S01]  /*4b150*/  LDL.LU.64 R18, [R1+0x3f78] ;  /* 0x003f780001127983 */ /* 0x001ea20000300a00 */
[----:B------:R-:W3:Y:S02]  /*4b160*/  LDL.LU.64 R24, [R1+0x3f70] ;  /* 0x003f700001187983 */ /* 0x000ee40000300a00 */
[----:B------:R-:W-:Y:S02]  /*4b170*/  STL.64 [R1+0x3ed0], R10 ;  /* 0x003ed00a01007387 */ /* 0x000fe40000100a00 */
[----:B------:R0:W-:Y:S02]  /*4b180*/  STL.64 [R1+0x3ec8], R8 ;  /* 0x003ec80801007387 */ /* 0x0001e40000100a00 */
[----:B0-----:R-:W4:Y:S04]  /*4b190*/  LDL.64 R8, [R1] ;  /* 0x0000000001087983 */ /* 0x001f280000100a00 */
[----:B----4-:R0:W-:Y:S04]  /*4b1a0*/  STL.64 [R1+0x3ed8], R8 ;  /* 0x003ed80801007387 */ /* 0x0101e80000100a00 */
[----:B0-----:R-:W4:Y:S04]  /*4b1b0*/  LDL.64 R8, [R1+0x10] ;  /* 0x0000100001087983 */ /* 0x001f280000100a00 */
[----:B----4-:R0:W-:Y:S04]  /*4b1c0*/  STL.64 [R1+0x3ef0], R8 ;  /* 0x003ef00801007387 */ /* 0x0101e80000100a00 */
[----:B0-----:R-:W4:Y:S02]  /*4b1d0*/  LDL.64 R8, [R1+0xa0] ;  /* 0x0000a00001087983 */ /* 0x001f240000100a00 */
[C---:B----4-:R-:W-:Y:S11]  /*4b1e0*/  HMMA.16816.F32 R12, R20.reuse, R8, R12 ;  /* 0x00000008140c723c */ /* 0x050ff6000000180c */
[----:B------:R-:W-:Y:S11]  /*4b1f0*/  @!UPT UIADD3 URZ, URZ, URZ, URZ ;  /* 0x0000003f3f3ff290 */ /* 0x000ff6000fffe03f */
[----:B------:R-:W-:Y:S01]  /*4b200*/  @!UPT UIADD3 URZ, URZ, URZ, URZ ;  /* 0x0000003f3f3ff290 */ /* 0x000fe2000fffe03f */
[----:B------:R-:W-:Y:S01]  /*4b210*/  STL.64 [R1+0x1070], R12 ;  /* 0x0010700c01007387 */ /* 0x000fe20000100a00 */
[----:B------:R0:W-:Y:S02]  /*4b220*/  STL.64 [R1+0x1078], R14 ;  /* 0x0010780e01007387 */ /* 0x0001e40000100a00 */
[----:B0-----:R-:W-:Y:S02]  /*4b230*/  IMAD.MOV.U32 R15, RZ, RZ, R8 ;  /* 0x000000ffff0f7224 */ /* 0x001fe400078e0008 */
[----:B------:R-:W-:Y:S02]  /*4b240*/  IMAD.MOV.U32 R14, RZ, RZ, R9 ;  /* 0x000000ffff0e7224 */ /* 0x000fe400078e0009 */
[----:B------:R-:W4:Y:S04]  /*4b250*/  LDL.64 R8, [R1+0x20] ;  /* 0x0000200001087983 */ /* 0x000f280000100a00 */
[----:B----4-:R0:W-:Y:S04]  /*4b260*/  STL.64 [R1+0x3f08], R8 ;  /* 0x003f080801007387 */ /* 0x0101e80000100a00 */
[----:B0-----:R-:W4:Y:S01]  /*4b270*/  LDL.LU R8, [R1+0xca0] ;  /* 0x000ca00001087983 */ /* 0x001f220000300800 */
[----:B------:R-:W4:Y:S02]  /*4b280*/  LDL.LU R9, [R1+0xca4] ;  /* 0x000ca40001097983 */ /* 0x000f240000300800 */
[----:B------:R-:W4:Y:S02]  /*4b290*/  LDL.LU R10, [R1+0xca8] ;  /* 0x000ca800010a7983 */ /* 0x000f240000300800 */
[----:B------:R-:W4:Y:S02]  /*4b2a0*/  LDL.LU R11, [R1+0xcac] ;  /* 0x000cac00010b7983 */ /* 0x000f240000300800 */
[----:B----4-:R-:W-:Y:S11]  /*4b2b0*/  HMMA.16816.F32 R8, R20, R4, R8 ;  /* 0x000000041408723c */ /* 0x010ff60000001808 */
[----:B------:R-:W-:Y:S11]  /*4b2c0*/  @!UPT UIADD3 URZ, URZ, URZ, URZ ;  /* 0x0000003f3f3ff290 */ /* 0x000ff6000fffe03f */
[----:B------:R-:W-:Y:S01]  /*4b2d0*/  @!UPT UIADD3 URZ, URZ, URZ, URZ ;  /* 0x0000003f3f3ff290 */ /* 0x000fe2000fffe03f */
[----:B------:R0:W-:Y:S01]  /*4b2e0*/  STL.64 [R1+0x1040], R8 ;  /* 0x0010400801007387 */ /* 0x0001e20000100a00 */
[----:B------:R-:W-:Y:S03]  /*4b2f0*/  STL.64 [R1+0x1048], R10 ;  /* 0x0010480a01007387 */ /* 0x000fe60000100a00 */
[----:B0-----:R-:W4:Y:S01]  /*4b300*/  LDL.64 R8, [R1+0x30] ;  /* 0x0000300001087983 */ /* 0x001f220000100a00 */
[----:B------:R-:W-:Y:S02]  /*4b310*/  IMAD.MOV.U32 R12, RZ, RZ, R4 ;  /* 0x000000ffff0c7224 */ /* 0x000fe400078e0004 */
[----:B------:R-:W-:Y:S01]  /*4b320*/  IMAD.MOV.U32 R13, RZ, RZ, R5 ;  /* 0x000000ffff0d7224 */ /* 0x000fe200078e0005 */
[----:B----4-:R-:W-:Y:S01]  /*4b330*/  STL.64 [R1+0x3f20], R8 ;  /* 0x003f200801007387 */ /* 0x010fe20000100a00 */
[----:B------:R-:W-:Y:S03]  /*4b340*/  STL.64 [R1+0x3ee8], R14 ;  /* 0x003ee80e01007387 */ /* 0x000fe60000100a00 */
[----:B------:R0:W-:Y:S02]  /*4b350*/  STL.64 [R1+0x3ee0], R12 ;  /* 0x003ee00c01007387 */ /* 0x0001e40000100a00 */
[----:B0-----:R-:W4:Y:S01]  /*4b360*/  LDL.LU R12, [R1+0x14b0] ;  /* 0x0014b000010c7983 */ /* 0x001f220000300800 */
[----:B------:R-:W4:Y:S02]  /*4b370*/  LDL.LU R13, [R1+0x14b4] ;  /* 0x0014b400010d7983 */ /* 0x000f240000300800 */
[----:B------:R-:W2:Y:S02]  /*4b380*/  LDL.LU R14, [R1+0x14b8] ;  /* 0x0014b800010e7983 */ /* 0x000ea40000300800 */
[----:B------:R-:W2:Y:S01]  /*4b390*/  LDL.LU R15, [R1+0x14bc] ;  /* 0x0014bc00010f7983 */ /* 0x000ea20000300800 */
[----:B------:R-:W2:Y:S04]  /*4b3a0*/  LDL.64 R8, [R1+0x40] ;  /* 0x0000400001087983 */ /* 0x000ea80000100a00 */
[----:B--2---:R3:W-:Y:S02]  /*4b3b0*/  STL.64 [R1+0x3f38], R8 ;  /* 0x003f380801007387 */ /* 0x0047e40000100a00 */
[----:B---3--:R-:W-:-:S02]  /*4b3c0*/  IMAD.MOV.U32 R8, RZ, RZ, R25 ;  /* 0x000000ffff087224 */ /* 0x008fc400078e0019 */
[----:B------:R-:W-:Y:S02]  /*4b3d0*/  IMAD.MOV.U32 R9, RZ, RZ, R24 ;  /* 0x000000ffff097224 */ /* 0x000fe400078e0018 */
[----:B------:R-:W-:Y:S02]  /*4b3e0*/  IMAD.MOV.U32 R24, RZ, RZ, R19 ;  /* 0x000000ffff187224 */ /* 0x000fe400078e0013 */
[----:B------:R-:W-:-:S05]  /*4b3f0*/  IMAD.MOV.U32 R25, RZ, RZ, R18 ;  /* 0x000000ffff197224 */ /* 0x000fca00078e0012 */
[----:B------:R0:W-:Y:S01]  /*4b400*/  STL.64 [R1+0x3f68], R24 ;  /* 0x003f681801007387 */ /* 0x0001e20000100a00 */
[----:B------:R-:W2:Y:S02]  /*4b410*/  LDL.LU R4, [R1+0xc80] ;  /* 0x000c800001047983 */ /* 0x000ea40000300800 */
[----:B------:R-:W2:Y:S02]  /*4b420*/  LDL.LU R5, [R1+0xc84] ;  /* 0x000c840001057983 */ /* 0x000ea40000300800 */
[----:B------:R-:W2:Y:S01]  /*4b430*/  LDL.LU R6, [R1+0xc88] ;  /* 0x000c880001067983 */ /* 0x000ea20000300800 */
[----:B------:R-:W2:Y:S01]  /*4b440*/  LDL.LU R7, [R1+0xc8c] ;  /* 0x000c8c0001077983 */ /* 0x000ea20000300800 */
[----:B------:R-:W3:Y:S02]  /*4b450*/  LDL.LU R16, [R1+0xc90] ;  /* 0x000c900001107983 */ /* 0x000ee40000300800 */
[----:B------:R-:W3:Y:S02]  /*4b460*/  LDL.LU R17, [R1+0xc94] ;  /* 0x000c940001117983 */ /* 0x000ee40000300800 */
[----:B------:R-:W3:Y:S01]  /*4b470*/  LDL.LU R18, [R1+0xc98] ;  /* 0x000c980001127983 */ /* 0x000ee20000300800 */
[----:B------:R-:W3:Y:S04]  /*4b480*/  LDL.LU R19, [R1+0xc9c] ;  /* 0x000c9c0001137983 */ /* 0x000ee80000300800 */
[----:B0-----:R-:W3:Y:S01]  /*4b490*/  LDL.64 R24, [R1+0x80] ;  /* 0x0000800001187983 */ /* 0x001ee20000100a00 */
[----:B------:R-:W-:Y:S02]  /*4b4a0*/  STL.64 [R1+0x3f50], R8 ;  /* 0x003f500801007387 */ /* 0x000fe40000100a00 */
[----:B------:R-:W-:Y:S02]  /*4b4b0*/  STL.64 [R1+0x3f00], R14 ;  /* 0x003f000e01007387 */ /* 0x000fe40000100a00 */
[----:B----4-:R0:W-:Y:S02]  /*4b4c0*/  STL.64 [R1+0x3ef8], R12 ;  /* 0x003ef80c01007387 */ /* 0x0101e40000100a00 */
        /* <DEDUP_REMOVED lines=29> */
[----:B------:R0:W-:Y:S01]  /*4b6a0*/  STL.64 [R1+0x1020], R16 ;  /* 0x0010201001007387 */ /* 0x0001e20000100a00 */
[----:B------:R-:W-:Y:S02]  /*4b6b0*/  STL.64 [R1+0x1028], R18 ;  /* 0x0010281201007387 */ /* 0x000fe40000100a00 */
[----:B0-----:R-:W-:-:S02]  /*4b6c0*/  IMAD.MOV.U32 R16, RZ, RZ, R24 ;  /* 0x000000ffff107224 */ /* 0x001fc400078e0018 */
[----:B------:R-:W-:Y:S02]  /*4b6d0*/  IMAD.MOV.U32 R17, RZ, RZ, R25 ;  /* 0x000000ffff117224 */ /* 0x000fe400078e0019 */
[----:B------:R-:W3:Y:S01]  /*4b6e0*/  LDL.LU.64 R24, [R1+0x3f68] ;  /* 0x003f680001187983 */ /* 0x000ee20000300a00 */
[----:B------:R-:W-:Y:S02]  /*4b6f0*/  IMAD.MOV.U32 R8, RZ, RZ, R2 ;  /* 0x000000ffff087224 */ /* 0x000fe400078e0002 */
[----:B------:R-:W-:Y:S01]  /*4b700*/  IMAD.MOV.U32 R9, RZ, RZ, R0 ;  /* 0x000000ffff097224 */ /* 0x000fe200078e0000 */
[C---:B---3--:R-:W-:Y:S01]  /*4b710*/  HMMA.16816.F32 R4, R20.reuse, R24, R4 ;  /* 0x000000181404723c */ /* 0x048fe20000001804 */
[----:B------:R-:W3:Y:S11]  /*4b720*/  LDL.LU R24, [R1+0x1490] ;  /* 0x0014900001187983 */ /* 0x000ef60000300800 */
[----:B------:R-:W-:Y:S11]  /*4b730*/  @!UPT UIADD3 URZ, URZ, URZ, URZ ;  /* 0x0000003f3f3ff290 */ /* 0x000ff6000fffe03f */
[----:B------:R-:W-:Y:S01]  /*4b740*/  STL.64 [R1+0x1010], R4 ;  /* 0x0010100401007387 */ /* 0x000fe20000100a00 */
[----:B------:R-:W-:Y:S02]  /*4b750*/  STL.64 [R1+0x1018], R6 ;  /* 0x0010180601007387 */ /* 0x000fe40000100a00 */
[----:B------:R-:W0:Y:S01]  /*4b760*/  LDSM.16.MT88.4 R4, [R3+0x8100] ;  /* 0x008100000304783b */ /* 0x000e220000004200 */
[C---:B--2---:R-:W-:Y:S01]  /*4b770*/  HMMA.16816.F32 R8, R20.reuse, R8, R12 ;  /* 0x000000081408723c */ /* 0x044fe2000000180c */
[----:B------:R-:W3:Y:S02]  /*4b780*/  LDL.LU R25, [R1+0x1494] ;  /* 0x0014940001197983 */ /* 0x000ee40000300800 */
[----:B------:R-:W3:Y:S02]  /*4b790*/  LDL.LU R26, [R1+0x1498] ;  /* 0x00149800011a7983 */ /* 0x000ee40000300800 */
[----:B------:R-:W3:Y:S02]  /*4b7a0*/  LDL.LU R27, [R1+0x149c] ;  /* 0x00149c00011b7983 */ /* 0x000ee40000300800 */
[----:B------:R-:W-:Y:S01]  /*4b7b0*/  STL [R1+0x3e20], R3 ;  /* 0x003e200301007387 */ /* 0x000fe20000100800 */
[----:B0-----:R-:W-:Y:S01]  /*4b7c0*/  STL.64 [R1+0x3d78], R6 ;  /* 0x003d780601007387 */ /* 0x001fe20000100a00 */
[----:B------:R0:W-:Y:S03]  /*4b7d0*/  STL.64 [R1+0x3d70], R4 ;  /* 0x003d700401007387 */ /* 0x0001e60000100a00 */
[----:B0-----:R-:W2:Y:S01]  /*4b7e0*/  LDL.LU R4, [R1+0x14a0] ;  /* 0x0014a00001047983 */ /* 0x001ea20000300800 */
[----:B------:R-:W2:Y:S02]  /*4b7f0*/  LDL.LU R5, [R1+0x14a4] ;  /* 0x0014a40001057983 */ /* 0x000ea40000300800 */
[----:B------:R-:W2:Y:S02]  /*4b800*/  LDL.LU R6, [R1+0x14a8] ;  /* 0x0014a80001067983 */ /* 0x000ea40000300800 */
[----:B------:R-:W2:Y:S01]  /*4b810*/  LDL.LU R7, [R1+0x14ac] ;  /* 0x0014ac0001077983 */ /* 0x000ea20000300800 */
[----:B------:R-:W4:Y:S01]  /*4b820*/  LDL.LU.64 R14, [R1+0x3f60] ;  /* 0x003f6000010e7983 */ /* 0x000f220000300a00 */
[----:B------:R-:W4:Y:S04]  /*4b830*/  LDL.LU.64 R12, [R1+0x3f58] ;  /* 0x003f5800010c7983 */ /* 0x000f280000300a00 */
[----:B------:R0:W-:Y:S02]  /*4b840*/  STL.64 [R1+0x1060], R8 ;  /* 0x0010600801007387 */ /* 0x0001e40000100a00 */
[----:B------:R4:W-:Y:S01]  /*4b850*/  STL.64 [R1+0x1068], R10 ;  /* 0x0010680a01007387 */ /* 0x0009e20000100a00 */
        /* <DEDUP_REMOVED lines=18> */
[----:B------:R-:W-:Y:S11]  /*4b980*/  IMAD.MOV.U32 R3, RZ, RZ, R9 ;  /* 0x000000ffff037224 */ /* 0x000ff600078e0009 */
[----:B------:R-:W-:Y:S11]  /*4b990*/  @!UPT UIADD3 URZ, URZ, URZ, URZ ;  /* 0x0000003f3f3ff290 */ /* 0x000ff6000fffe03f */
        /* <DEDUP_REMOVED lines=21> */
[----:B------:R-:W2:Y:S02]  /*4baf0*/  LDL.LU.64 R12, [R1+0x3ee0] ;  /* 0x003ee000010c7983 */ /* 0x000ea40000300a00 */
[----:B------:R-:W2:Y:S02]  /*4bb00*/  LDL.LU.64 R8, [R1+0x3ed8] ;  /* 0x003ed80001087983 */ /* 0x000ea40000300a00 */
[----:B--2---:R-:W-:Y:S11]  /*4bb10*/  HMMA.16816.F32 R4, R20, R8, R4 ;  /* 0x000000081404723c */ /* 0x004ff60000001804 */
[----:B------:R-:W-:Y:S11]  /*4bb20*/  @!UPT UIADD3 URZ, URZ, URZ, URZ ;  /* 0x0000003f3f3ff290 */ /* 0x000ff6000fffe03f */
[----:B------:R-:W-:Y:S01]  /*4bb30*/  @!UPT UIADD3 URZ, URZ, URZ, URZ ;  /* 0x0000003f3f3ff290 */ /* 0x000fe2000fffe03f */
[----:B------:R0:W-:Y:S01]  /*4bb40*/  STL.64 [R1+0x1540], R4 ;  /* 0x0015400401007387 */ /* 0x0001e20000100a00 */
[----:B------:R-:W-:Y:S02]  /*4bb50*/  STL.64 [R1+0x1548], R6 ;  /* 0x0015480601007387 */ /* 0x000fe40000100a00 */
[----:B------:R-:W2:Y:S02]  /*4bb60*/  LDL.LU.64 R10, [R1+0x3ed0] ;  /* 0x003ed000010a7983 */ /* 0x000ea40000300a00 */
[----:B0-----:R-:W-:Y:S02]  /*4bb70*/  IMAD.MOV.U32 R5, RZ, RZ, R8 ;  /* 0x000000ffff057224 */ /* 0x001fe400078e0008 */
[----:B------:R-:W-:Y:S02]  /*4bb80*/  IMAD.MOV.U32 R4, RZ, RZ, R9 ;  /* 0x000000ffff047224 */ /* 0x000fe400078e0009 */
[----:B------:R-:W3:Y:S03]  /*4bb90*/  LDL.LU.64 R8, [R1+0x3ec8] ;  /* 0x003ec80001087983 */ /* 0x000ee60000300a00 */
[----:B------:R0:W-:Y:S02]  /*4bba0*/  STL.64 [R1+0x3e28], R4 ;  /* 0x003e280401007387 */ /* 0x0001e40000100a00 */
[----:B0-----:R-:W-:-:S02]  /*4bbb0*/  IMAD.MOV.U32 R4, RZ, RZ, R16 ;  /* 0x000000ffff047224 */ /* 0x001fc400078e0010 */
        /* <DEDUP_REMOVED lines=8> */
[----:B------:R4:W-:Y:S02]  /*4bc40*/  STL.64 [R1+0x3e50], R4 ;  /* 0x003e500401007387 */ /* 0x0009e40000100a00 */
[----:B----4-:R-:W-:-:S02]  /*4bc50*/  IMAD.MOV.U32 R4, RZ, RZ, R15 ;  /* 0x000000ffff047224 */ /* 0x010fc400078e000f */
[----:B------:R-:W-:-:S05]  /*4bc60*/  IMAD.MOV.U32 R5, RZ, RZ, R14 ;  /* 0x000000ffff057224 */ /* 0x000fca00078e000e */
[----:B------:R2:W-:Y:S02]  /*4bc70*/  STL.64 [R1+0x3e68], R4 ;  /* 0x003e680401007387 */ /* 0x0005e40000100a00 */
[----:B--2---:R-:W-:Y:S02]  /*4bc80*/  IMAD.MOV.U32 R4, RZ, RZ, R11 ;  /* 0x000000ffff047224 */ /* 0x004fe400078e000b */
[----:B------:R-:W-:-:S05]  /*4bc90*/  IMAD.MOV.U32 R5, RZ, RZ, R10 ;  /* 0x000000ffff057224 */ /* 0x000fca00078e000a */
[----:B------:R0:W-:Y:S01]  /*4bca0*/  STL.64 [R1+0x3e80], R4 ;  /* 0x003e800401007387 */ /* 0x0001e20000100a00 */
[C---:B---3--:R-:W-:Y:S01]  /*4bcb0*/  HMMA.16816.F32 R24, R20.reuse, R16, R24 ;  /* 0x000000101418723c */ /* 0x048fe20000001818 */
[----:B0-----:R-:W-:Y:S02]  /*4bcc0*/  IMAD.MOV.U32 R5, RZ, RZ, R8 ;  /* 0x000000ffff057224 */ /* 0x001fe400078e0008 */
        /* <DEDUP_REMOVED lines=8> */
[----:B------:R-:W3:Y:S01]  /*4bd50*/  LDL.LU R8, [R1+0x1470] ;  /* 0x0014700001087983 */ /* 0x000ee20000300800 */
[----:B------:R-:W3:Y:S02]  /*4bd60*/  LDL.LU R9, [R1+0x1474] ;  /* 0x0014740001097983 */ /* 0x000ee40000300800 */
[----:B------:R-:W3:Y:S02]  /*4bd70*/  LDL.LU R10, [R1+0x1478] ;  /* 0x00147800010a7983 */ /* 0x000ee40000300800 */
[----:B------:R-:W3:Y:S01]  /*4bd80*/  LDL.LU R11, [R1+0x147c] ;  /* 0x00147c00010b7983 */ /* 0x000ee20000300800 */
        /* <DEDUP_REMOVED lines=76> */
[----:B----4-:R-:W-:Y:S01]  /*4c250*/  HMMA.16816.F32 R8, R24, R20, R8 ;  /* 0x000000141808723c */ /* 0x010fe20000001808 */
[----:B------:R-:W-:Y:S02]  /*4c260*/  IMAD.MOV.U32 R15, RZ, RZ, R20 ;  /* 0x000000ffff0f7224 */ /* 0x000fe400078e0014 */
[----:B------:R-:W-:-:S05]  /*4c270*/  IMAD.MOV.U32 R14, RZ, RZ, R21 ;  /* 0x000000ffff0e7224 */ /* 0x000fca00078e0015 */
[----:B--2---:R-:W-:Y:S01]  /*4c280*/  HMMA.16816.F32 R4, R24, R4, R16 ;  /* 0x000000041804723c */ /* 0x004fe20000001810 */
[----:B------:R-:W2:Y:S11]  /*4c290*/  LDL.LU.64 R18, [R1+0x3e30] ;  /* 0x003e300001127983 */ /* 0x000eb60000300a00 */
[----:B------:R-:W-:Y:S11]  /*4c2a0*/  @!UPT UIADD3 URZ, URZ, URZ, URZ ;  /* 0x0000003f3f3ff290 */ /* 0x000ff6000fffe03f */
[----:B------:R0:W-:Y:S01]  /*4c2b0*/  STL.64 [R1+0x1470], R4 ;  /* 0x0014700401007387 */ /* 0x0001e20000100a00 */
[----:B------:R-:W-:Y:S03]  /*4c2c0*/  STL.64 [R1+0x1478], R6 ;  /* 0x0014780601007387 */ /* 0x000fe60000100a00 */
[----:B0-----:R-:W3:Y:S01]  /*4c2d0*/  LDL.LU.64 R4, [R1+0x3e28] ;  /* 0x003e280001047983 */ /* 0x001ee20000300a00 */
[----:B------:R-:W-:Y:S02]  /*4c2e0*/  STL.64 [R1+0x1460], R8 ;  /* 0x0014600801007387 */ /* 0x000fe40000100a00 */
[----:B------:R-:W-:Y:S02]  /*4c2f0*/  STL.64 [R1+0x1468], R10 ;  /* 0x0014680a01007387 */ /* 0x000fe40000100a00 */
[----:B------:R-:W-:Y:S01]  /*4c300*/  STL.64 [R1+0x3d98], R14 ;  /* 0x003d980e01007387 */ /* 0x000fe20000100a00 */
[----:B------:R0:W-:Y:S04]  /*4c310*/  STL.64 [R1+0x3d90], R12 ;  /* 0x003d900c01007387 */ /* 0x0001e80000100a00 */
[----:B0-----:R-:W4:Y:S01]  /*4c320*/  LDL.LU R12, [R1+0xb90] ;  /* 0x000b9000010c7983 */ /* 0x001f220000300800 */
[----:B------:R-:W4:Y:S02]  /*4c330*/  LDL.LU R13, [R1+0xb94] ;  /* 0x000b9400010d7983 */ /* 0x000f240000300800 */
[----:B------:R-:W2:Y:S02]  /*4c340*/  LDL.LU R14, [R1+0xb98] ;  /* 0x000b9800010e7983 */ /* 0x000ea40000300800 */
[----:B------:R-:W2:Y:S02]  /*4c350*/  LDL.LU R15, [R1+0xb9c] ;  /* 0x000b9c00010f7983 */ /* 0x000ea40000300800 */
[----:B---3--:R-:W-:-:S02]  /*4c360*/  IMAD.MOV.U32 R16, RZ, RZ, R5 ;  /* 0x000000ffff107224 */ /* 0x008fc400078e0005 */
[----:B------:R-:W-:Y:S01]  /*4c370*/  IMAD.MOV.U32 R17, RZ, RZ, R4 ;  /* 0x000000ffff117224 */ /* 0x000fe200078e0004 */
[----:B--2---:R-:W-:Y:S01]  /*4c380*/  STL.64 [R1+0x3db0], R14 ;  /* 0x003db00e01007387 */ /* 0x004fe20000100a00 */
[----:B----4-:R0:W-:Y:S03]  /*4c390*/  STL.64 [R1+0x3da8], R12 ;  /* 0x003da80c01007387 */ /* 0x0101e60000100a00 */
[----:B------:R-:W-:Y:S01]  /*4c3a0*/  STL.64 [R1+0x3db8], R16 ;  /* 0x003db81001007387 */ /* 0x000fe20000100a00 */
[----:B0-----:R-:W2:Y:S01]  /*4c3b0*/  LDL.LU R12, [R1+0xba0] ;  /* 0x000ba000010c7983 */ /* 0x001ea20000300800 */
[----:B------:R-:W2:Y:S02]  /*4c3c0*/  LDL.LU R13, [R1+0xba4] ;  /* 0x000ba400010d7983 */ /* 0x000ea40000300800 */
[----:B------:R-:W3:Y:S02]  /*4c3d0*/  LDL.LU R14, [R1+0xba8] ;  /* 0x000ba800010e7983 */ /* 0x000ee40000300800 */
[----:B------:R-:W3:Y:S01]  /*4c3e0*/  LDL.LU R15, [R1+0xbac] ;  /* 0x000bac00010f7983 */ /* 0x000ee20000300800 */
[----:B------:R-:W4:Y:S04]  /*4c3f0*/  LDL.64 R8, [R1+0x50] ;  /* 0x0000500001087983 */ /* 0x000f280000100a00 */
[----:B----4-:R0:W-:Y:S01]  /*4c400*/  STL.64 [R1+0x3e08], R8 ;  /* 0x003e080801007387 */ /* 0x0101e20000100a00 */
[----:B------:R-:W4:Y:S02]  /*4c410*/  LDL.LU R4, [R1+0xbe0] ;  /* 0x000be00001047983 */ /* 0x000f240000300800 */
[----:B------:R-:W4:Y:S02]  /*4c420*/  LDL.LU R5, [R1+0xbe4] ;  /* 0x000be40001057983 */ /* 0x000f240000300800 */
[----:B------:R-:W2:Y:S01]  /*4c430*/  LDL.LU R6, [R1+0xbe8] ;  /* 0x000be80001067983 */ /* 0x000ea20000300800 */
[----:B------:R-:W2:Y:S04]  /*4c440*/  LDL.LU R7, [R1+0xbec] ;  /* 0x000bec0001077983 */ /* 0x000ea80000300800 */
[----:B0-----:R-:W3:Y:S04]  /*4c450*/  LDL R8, [R1+0x60] ;  /* 0x0000600001087983 */ /* 0x001ee80000100800 */
[----:B------:R-:W3:Y:S04]  /*4c460*/  LDL R9, [R1+0x64] ;  /* 0x0000640001097983 */ /* 0x000ee80000100800 */
[----:B--2---:R-:W-:Y:S01]  /*4c470*/  STL.64 [R1+0x3e00], R6 ;  /* 0x003e000601007387 */ /* 0x004fe20000100a00 */
[----:B----4-:R0:W-:Y:S03]  /*4c480*/  STL.64 [R1+0x3df8], R4 ;  /* 0x003df80401007387 */ /* 0x0101e60000100a00 */
[----:B0-----:R-:W2:Y:S01]  /*4c490*/  LDL.LU R4, [R1+0xbf0] ;  /* 0x000bf00001047983 */ /* 0x001ea20000300800 */
[----:B------:R-:W2:Y:S02]  /*4c4a0*/  LDL.LU R5, [R1+0xbf4] ;  /* 0x000bf40001057983 */ /* 0x000ea40000300800 */
[----:B------:R-:W4:Y:S02]  /*4c4b0*/  LDL.LU R6, [R1+0xbf8] ;  /* 0x000bf80001067983 */ /* 0x000f240000300800 */
[----:B------:R-:W4:Y:S02]  /*4c4c0*/  LDL.LU R7, [R1+0xbfc] ;  /* 0x000bfc0001077983 */ /* 0x000f240000300800 */
[----:B------:R-:W-:-:S02]  /*4c4d0*/  IMAD.MOV.U32 R16, RZ, RZ, R19 ;  /* 0x000000ffff107224 */ /* 0x000fc400078e0013 */
[----:B------:R-:W-:Y:S01]  /*4c4e0*/  IMAD.MOV.U32 R17, RZ, RZ, R18 ;  /* 0x000000ffff117224 */ /* 0x000fe200078e0012 */
[----:B----4-:R-:W-:Y:S01]  /*4c4f0*/  STL.64 [R1+0x3e18], R6 ;  /* 0x003e180601007387 */ /* 0x010fe20000100a00 */
[----:B--2---:R0:W-:Y:S03]  /*4c500*/  STL.64 [R1+0x3e10], R4 ;  /* 0x003e100401007387 */ /* 0x0041e60000100a00 */
[----:B0-----:R-:W2:Y:S01]  /*4c510*/  LDL.LU R4, [R1+0xc00] ;  /* 0x000c000001047983 */ /* 0x001ea20000300800 */
[----:B------:R-:W2:Y:S02]  /*4c520*/  LDL.LU R5, [R1+0xc04] ;  /* 0x000c040001057983 */ /* 0x000ea40000300800 */
[----:B------:R-:W2:Y:S02]  /*4c530*/  LDL.LU R6, [R1+0xc08] ;  /* 0x000c080001067983 */ /* 0x000ea40000300800 */
[----:B------:R-:W2:Y:S01]  /*4c540*/  LDL.LU R7, [R1+0xc0c] ;  /* 0x000c0c0001077983 */ /* 0x000ea20000300800 */
[----:B---3--:R-:W-:Y:S01]  /*4c550*/  STL.64 [R1+0x3dc8], R14 ;  /* 0x003dc80e01007387 */ /* 0x008fe20000100a00 */
[----:B------:R-:W-:Y:S02]  /*4c560*/  STL.64 [R1+0x3dc0], R12 ;  /* 0x003dc00c01007387 */ /* 0x000fe40000100a00 */
[----:B------:R0:W-:Y:S02]  /*4c570*/  STL.64 [R1+0x3dd0], R16 ;  /* 0x003dd01001007387 */ /* 0x0001e40000100a00 */
[----:B0-----:R-:W3:Y:S01]  /*4c580*/  LDL.LU R16, [R1+0xbc0] ;  /* 0x000bc00001107983 */ /* 0x001ee20000300800 */
[----:B------:R-:W3:Y:S02]  /*4c590*/  LDL.LU R17, [R1+0xbc4] ;  /* 0x000bc40001117983 */ /* 0x000ee40000300800 */
[----:B------:R-:W4:Y:S02]  /*4c5a0*/  LDL.LU R18, [R1+0xbc8] ;  /* 0x000bc80001127983 */ /* 0x000f240000300800 */
[----:B------:R-:W4:Y:S02]  /*4c5b0*/  LDL.LU R19, [R1+0xbcc] ;  /* 0x000bcc0001137983 */ /* 0x000f240000300800 */
[----:B----4-:R-:W-:Y:S01]  /*4c5c0*/  STL.64 [R1+0x3de0], R18 ;  /* 0x003de01201007387 */ /* 0x010fe20000100a00 */
[----:B---3--:R0:W-:Y:S03]  /*4c5d0*/  STL.64 [R1+0x3dd8], R16 ;  /* 0x003dd81001007387 */ /* 0x0081e60000100a00 */
[----:B0-----:R-:W3:Y:S01]  /*4c5e0*/  LDL R16, [R1+0x30] ;  /* 0x0000300001107983 */ /* 0x001ee20000100800 */
[----:B------:R-:W-:-:S02]  /*4c5f0*/  IMAD.MOV.U32 R17, RZ, RZ, R3 ;  /* 0x000000ffff117224 */ /* 0x000fc400078e0003 */
[----:B------:R-:W4:Y:S02]  /*4c600*/  LDL.LU R3, [R1+0x3e20] ;  /* 0x003e200001037983 */ /* 0x000f240000300800 */
[----:B------:R-:W3:Y:S01]  /*4c610*/  LDL.LU R12, [R1+0xbb0] ;  /* 0x000bb000010c7983 */ /* 0x000ee20000300800 */
[----:B------:R-:W3:Y:S01]  /*4c620*/  LDL.LU R13, [R1+0xbb4] ;  /* 0x000bb400010d7983 */ /* 0x000ee20000300800 */
[----:B------:R-:W3:Y:S02]  /*4c630*/  LDL.LU R14, [R1+0xbb8] ;  /* 0x000bb800010e7983 */ /* 0x000ee40000300800 */
[----:B------:R-:W3:Y:S01]  /*4c640*/  LDL.LU R15, [R1+0xbbc] ;  /* 0x000bbc00010f7983 */ /* 0x000ee20000300800 */
[C---:B--2---:R-:W-:Y:S01]  /*4c650*/  HMMA.16816.F32 R8, R24.reuse, R8, R4 ;  /* 0x000000081808723c */ /* 0x044fe20000001804 */
[----:B----4-:R-:W0:Y:S04]  /*4c660*/  LDSM.16.MT88.4 R20, [R3+0x8180] ;  /* 0x008180000314783b */ /* 0x010e280000004200 */
[----:B---3--:R-:W-:Y:S01]  /*4c670*/  STL.64 [R1+0x3df0], R14 ;  /* 0x003df00e01007387 */ /* 0x008fe20000100a00 */
[----:B------:R1:W-:Y:S03]  /*4c680*/  STL.64 [R1+0x3de8], R12 ;  /* 0x003de80c01007387 */ /* 0x0003e60000100a00 */
[----:B-1----:R-:W2:Y:S01]  /*4c690*/  LDL.LU R12, [R1+0xbd0] ;  /* 0x000bd000010c7983 */ /* 0x002ea20000300800 */
[----:B------:R-:W2:Y:S02]  /*4c6a0*/  LDL.LU R13, [R1+0xbd4] ;  /* 0x000bd400010d7983 */ /* 0x000ea40000300800 */
[----:B------:R-:W2:Y:S02]  /*4c6b0*/  LDL.LU R14, [R1+0xbd8] ;  /* 0x000bd800010e7983 */ /* 0x000ea40000300800 */
[----:B------:R-:W2:Y:S01]  /*4c6c0*/  LDL.LU R15, [R1+0xbdc] ;  /* 0x000bdc00010f7983 */ /* 0x000ea20000300800 */
[----:B0-----:R-:W-:Y:S01]  /*4c6d0*/  STL.64 [R1+0x3c78], R22 ;  /* 0x003c781601007387 */ /* 0x001fe20000100a00 */
[----:B------:R-:W-:Y:S02]  /*4c6e0*/  STL.64 [R1+0x3c70], R20 ;  /* 0x003c701401007387 */ /* 0x000fe40000100a00 */
[----:B------:R-:W3:Y:S02]  /*4c6f0*/  LDL.LU.64 R6, [R1+0x3e18] ;  /* 0x003e180001067983 */ /* 0x000ee40000300a00 */
[----:B------:R-:W3:Y:S03]  /*4c700*/  LDL.LU.64 R4, [R1+0x3e10] ;  /* 0x003e100001047983 */ /* 0x000ee60000300a00 */
[----:B------:R0:W-:Y:S01]  /*4c710*/  STL.64 [R1+0x15a0], R8 ;  /* 0x0015a00801007387 */ /* 0x0001e20000100a00 */
[----:B------:R-:W-:Y:S03]  /*4c720*/  STL.64 [R1+0x15a8], R10 ;  /* 0x0015a80a01007387 */ /* 0x000fe60000100a00 */
[----:B0-----:R-:W3:Y:S02]  /*4c730*/  LDL.LU.64 R8, [R1+0x3e08] ;  /* 0x003e080001087983 */ /* 0x001ee40000300a00 */
[----:B---3--:R-:W-:Y:S11]  /*4c740*/  HMMA.16816.F32 R4, R24, R8, R4 ;  /* 0x000000081804723c */ /* 0x008ff60000001804 */
        /* <DEDUP_REMOVED lines=8> */
[----:B------:R-:W-:-:S02]  /*4c7d0*/  IMAD.MOV.U32 R2, RZ, RZ, R8 ;  /* 0x000000ffff027224 */ /* 0x000fc400078e0008 */
[----:B------:R-:W4:Y:S01]  /*4c7e0*/  LDL.LU R8, [R1+0xb80] ;  /* 0x000b800001087983 */ /* 0x000f220000300800 */
[----:B------:R-:W-:Y:S02]  /*4c7f0*/  IMAD.MOV.U32 R0, RZ, RZ, R9 ;  /* 0x000000ffff007224 */ /* 0x000fe400078e0009 */
[C---:B---3--:R-:W-:Y:S11]  /*4c800*/  HMMA.16816.F32 R4, R24.reuse, R20, R4 ;  /* 0x000000141804723c */ /* 0x048ff60000001804 */
[----:B------:R-:W-:Y:S11]  /*4c810*/  @!UPT UIADD3 URZ, URZ, URZ, URZ ;  /* 0x0000003f3f3ff290 */ /* 0x000ff6000fffe03f */
[----:B------:R-:W-:Y:S01]  /*4c820*/  @!UPT UIADD3 URZ, URZ, URZ, URZ ;  /* 0x0000003f3f3ff290 */ /* 0x000fe2000fffe03f */
[----:B------:R0:W-:Y:S01]  /*4c830*/  STL.64 [R1+0x1580], R4 ;  /* 0x0015800401007387 */ /* 0x0001e20000100a00 */
[----:B------:R1:W-:Y:S02]  /*4c840*/  STL.64 [R1+0x1588], R6 ;  /* 0x0015880601007387 */ /* 0x0003e40000100a00 */
[----:B------:R-:W4:Y:S02]  /*4c850*/  LDL.LU R9, [R1+0xb84] ;  /* 0x000b840001097983 */ /* 0x000f240000300800 */
[----:B------:R-:W4:Y:S01]  /*4c860*/  LDL.LU R10, [R1+0xb88] ;  /* 0x000b8800010a7983 */ /* 0x000f220000300800 */
[----:B------:R-:W4:Y:S04]  /*4c870*/  LDL.LU R11, [R1+0xb8c] ;  /* 0x000b8c00010b7983 */ /* 0x000f280000300800 */
[----:B0-----:R-:W3:Y:S01]  /*4c880*/  LDL.LU R4, [R1+0xb70] ;  /* 0x000b700001047983 */ /* 0x001ee20000300800 */
[----:B------:R-:W3:Y:S02]  /*4c890*/  LDL.LU R5, [R1+0xb74] ;  /* 0x000b740001057983 */ /* 0x000ee40000300800 */
[----:B-1----:R-:W3:Y:S02]  /*4c8a0*/  LDL.LU R6, [R1+0xb78] ;  /* 0x000b780001067983 */ /* 0x002ee40000300800 */
[----:B------:R-:W3:Y:S01]  /*4c8b0*/  LDL.LU R7, [R1+0xb7c] ;  /* 0x000b7c0001077983 */ /* 0x000ee20000300800 */
[----:B------:R0:W-:Y:S04]  /*4c8c0*/  STL.64 [R1+0x3d10], R20 ;  /* 0x003d101401007387 */ /* 0x0001e80000100a00 */
[----:B0-----:R-:W2:Y:S04]  /*4c8d0*/  LDL.64 R20, [R1+0x80] ;  /* 0x0000800001147983 */ /* 0x001ea80000100a00 */
[----:B--2---:R0:W-:Y:S04]  /*4c8e0*/  STL.64 [R1+0x3d40], R20 ;  /* 0x003d401401007387 */ /* 0x0041e80000100a00 */
[----:B0-----:R-:W2:Y:S01]  /*4c8f0*/  LDL.64 R20, [R1+0x90] ;  /* 0x0000900001147983 */ /* 0x001ea20000100a00 */
[----:B------:R-:W-:Y:S03]  /*4c900*/  HMMA.16816.F32 R16, R24, R16, R12 ;  /* 0x000000101810723c */ /* 0x000fe6000000180c */
[----:B--2---:R0:W-:Y:S04]  /*4c910*/  STL.64 [R1+0x3d48], R20 ;  /* 0x003d481401007387 */ /* 0x0041e80000100a00 */
[----:B0-----:R-:W2:Y:S04]  /*4c920*/  LDL.64 R20, [R1+0xa0] ;  /* 0x0000a00001147983 */ /* 0x001ea80000100a00 */
[----:B--2---:R-:W-:Y:S01]  /*4c930*/  STL.64 [R1+0x3d60], R20 ;  /* 0x003d601401007387 */ /* 0x004fe20000100a00 */
[----:B------:R-:W2:Y:S02]  /*4c940*/  LDL.LU.64 R14, [R1+0x3df0] ;  /* 0x003df000010e7983 */ /* 0x000ea40000300a00 */
[----:B------:R-:W2:Y:S09]  /*4c950*/  LDL.LU.64 R12, [R1+0x3de8] ;  /* 0x003de800010c7983 */ /* 0x000eb20000300a00 */
[----:B------:R-:W-:Y:S01]  /*4c960*/  STL.64 [R1+0x14e0], R16 ;  /* 0x0014e01001007387 */ /* 0x000fe20000100a00 */
[----:B------:R0:W-:Y:S04]  /*4c970*/  STL.64 [R1+0x14e8], R18 ;  /* 0x0014e81201007387 */ /* 0x0001e80000100a00 */
[----:B0-----:R-:W2:Y:S01]  /*4c980*/  LDL.LU.64 R18, [R1+0x3de0] ;  /* 0x003de00001127983 */ /* 0x001ea20000300a00 */
[----:B------:R-:W2:Y:S02]  /*4c990*/  LDL.LU.64 R16, [R1+0x3dd8] ;  /* 0x003dd80001107983 */ /* 0x000ea40000300a00 */
[----:B------:R-:W-:-:S02]  /*4c9a0*/  IMAD.MOV.U32 R20, RZ, RZ, R29 ;  /* 0x000000ffff147224 */ /* 0x000fc400078e001d */
[----:B------:R-:W-:-:S07]  /*4c9b0*/  IMAD.MOV.U32 R21, RZ, RZ, R28 ;  /* 0x000000ffff157224 */ /* 0x000fce00078e001c */
[C---:B--2---:R-:W-:Y:S01]  /*4c9c0*/  HMMA.16816.F32 R20, R24.reuse, R20, R16 ;  /* 0x000000141814723c */ /* 0x044fe20000001810 */
[----:B------:R-:W2:Y:S11]  /*4c9d0*/  LDL.LU.64 R16, [R1+0x3dd0] ;  /* 0x003dd00001107983 */ /* 0x000eb60000300a00 */
[----:B------:R-:W-:Y:S11]  /*4c9e0*/  @!UPT UIADD3 URZ, URZ, URZ, URZ ;  /* 0x0000003f3f3ff290 */ /* 0x000ff6000fffe03f */
[----:B------:R0:W-:Y:S01]  /*4c9f0*/  STL.64 [R1+0x14d0], R20 ;  /* 0x0014d01401007387 */ /* 0x0001e20000100a00 */
[----:B------:R-:W-:Y:S03]  /*4ca00*/  STL.64 [R1+0x14d8], R22 ;  /* 0x0014d81601007387 */ /* 0x000fe60000100a00 */
[----:B0-----:R-:W3:Y:S01]  /*4ca10*/  LDL.64 R20, [R1+0xb0] ;  /* 0x0000b00001147983 */ /* 0x001ee20000100a00 */
[C---:B--2---:R-:W-:Y:S03]  /*4ca20*/  HMMA.16816.F32 R16, R24.reuse, R16, R12 ;  /* 0x000000101810723c */ /* 0x044fe6000000180c */
[----:B---3--:R0:W-:Y:S04]  /*4ca30*/  STL.64 [R1+0x3d68], R20 ;  /* 0x003d681401007387 */ /* 0x0081e80000100a00 */
[----:B0-----:R-:W2:Y:S01]  /*4ca40*/  LDL.64 R20, [R1+0xc0] ;  /* 0x0000c00001147983 */ /* 0x001ea20000100a00 */
[----:B------:R-:W3:Y:S02]  /*4ca50*/  LDL.LU.64 R14, [R1+0x3dc8] ;  /* 0x003dc800010e7983 */ /* 0x000ee40000300a00 */
[----:B------:R-:W3:Y:S11]  /*4ca60*/  LDL.LU.64 R12, [R1+0x3dc0] ;  /* 0x003dc000010c7983 */ /* 0x000ef60000300a00 */
[----:B------:R-:W-:Y:S02]  /*4ca70*/  @!UPT UIADD3 URZ, URZ, URZ, URZ ;  /* 0x0000003f3f3ff290 */ /* 0x000fe4000fffe03f */
[----:B------:R0:W-:Y:S01]  /*4ca80*/  STL.64 [R1+0x14c0], R16 ;  /* 0x0014c01001007387 */ /* 0x0001e20000100a00 */
[----:B------:R3:W-:Y:S04]  /*4ca90*/  STL.64 [R1+0x14c8], R18 ;  /* 0x0014c81201007387 */ /* 0x0007e80000100a00 */
[----:B0-----:R-:W3:Y:S02]  /*4caa0*/  LDL.LU.64 R16, [R1+0x3db8] ;  /* 0x003db80001107983 */ /* 0x001ee40000300a00 */
[C---:B---3--:R-:W-:Y:S02]  /*4cab0*/  HMMA.16816.F32 R16, R24.reuse, R16, R12 ;  /* 0x000000101810723c */ /* 0x048fe4000000180c */
[----:B------:R-:W3:Y:S01]  /*4cac0*/  LDL.LU.64 R14, [R1+0x3db0] ;  /* 0x003db000010e7983 */ /* 0x000ee20000300a00 */
[----:B------:R-:W3:Y:S11]  /*4cad0*/  LDL.LU.64 R12, [R1+0x3da8] ;  /* 0x003da800010c7983 */ /* 0x000ef60000300a00 */
[----:B------:R-:W-:Y:S09]  /*4cae0*/  @!UPT UIADD3 URZ, URZ, URZ, URZ ;  /* 0x0000003f3f3ff290 */ /* 0x000ff2000fffe03f */
[----:B------:R0:W-:Y:S01]  /*4caf0*/  STL.64 [R1+0x14b0], R16 ;  /* 0x0014b01001007387 */ /* 0x0001e20000100a00 */
[----:B------:R-:W-:Y:S03]  /*4cb00*/  STL.64 [R1+0x14b8], R18 ;  /* 0x0014b81201007387 */ /* 0x000fe60000100a00 */
[----:B0-----:R-:W3:Y:S02]  /*4cb10*/  LDL.LU.64 R16, [R1+0x3da0] ;  /* 0x003da00001107983 */ /* 0x001ee40000300a00 */
[C---:B---3--:R-:W-:Y:S11]  /*4cb20*/  HMMA.16816.F32 R12, R24.reuse, R16, R12 ;  /* 0x00000010180c723c */ /* 0x048ff6000000180c */
[----:B------:R-:W-:Y:S11]  /*4cb30*/  @!UPT UIADD3 URZ, URZ, URZ, URZ ;  /* 0x0000003f3f3ff290 */ /* 0x000ff6000fffe03f */
[----:B------:R-:W-:Y:S01]  /*4cb40*/  @!UPT UIADD3 URZ, URZ, URZ, URZ ;  /* 0x0000003f3f3ff290 */ /* 0x000fe2000fffe03f */
[----:B------:R-:W-:Y:S01]  /*4cb50*/  STL.64 [R1+0x14a0], R12 ;  /* 0x0014a00c01007387 */ /* 0x000fe20000100a00 */
[----:B------:R0:W-:Y:S03]  /*4cb60*/  STL.64 [R1+0x14a8], R14 ;  /* 0x0014a80e01007387 */ /* 0x0001e60000100a00 */
[----:B0-----:R-:W3:Y:S01]  /*4cb70*/  LDL.LU.64 R14, [R1+0x3d98] ;  /* 0x003d9800010e7983 */ /* 0x001ee20000300a00 */
[----:B------:R-:W4:Y:S02]  /*4cb80*/  LDL.LU.64 R12, [R1+0x3d90] ;  /* 0x003d9000010c7983 */ /* 0x000f240000300a00 */
[----:B------:R0:W-:Y:S02]  /*4cb90*/  STL [R1+0x3ca0], R16 ;  /* 0x003ca01001007387 */ /* 0x0001e40000100800 */
[----:B------:R1:W-:Y:S01]  /*4cba0*/  STL [R1+0x3c9c], R17 ;  /* 0x003c9c1101007387 */ /* 0x0003e20000100800 */
[----:B0-----:R-:W2:Y:S01]  /*4cbb0*/  LDL.LU R16, [R1+0xb30] ;  /* 0x000b300001107983 */ /* 0x001ea20000300800 */
[----:B-1----:R-:W2:Y:S02]  /*4cbc0*/  LDL.LU R17, [R1+0xb34] ;  /* 0x000b340001117983 */ /* 0x002ea40000300800 */
[----:B------:R-:W2:Y:S02]  /*4cbd0*/  LDL.LU R18, [R1+0xb38] ;  /* 0x000b380001127983 */ /* 0x000ea40000300800 */
[----:B------:R-:W2:Y:S01]  /*4cbe0*/  LDL.LU R19, [R1+0xb3c] ;  /* 0x000b3c0001137983 */ /* 0x000ea20000300800 */
[C---:B----4-:R-:W-:Y:S01]  /*4cbf0*/  HMMA.16816.F32 R8, R24.reuse, R12, R8 ;  /* 0x0000000c1808723c */ /* 0x050fe20000001808 */
        /* <DEDUP_REMOVED lines=10> */
[----:B------:R-:W2:Y:S02]  /*4cca0*/  LDL.LU.64 R8, [R1+0x3d80] ;  /* 0x003d800001087983 */ /* 0x000ea40000300a00 */
[----:B------:R-:W-:Y:S02]  /*4ccb0*/  STL [R1+0x3c94], R12 ;  /* 0x003c940c01007387 */ /* 0x000fe40000100800 */
[----:B------:R-:W-:Y:S01]  /*4ccc0*/  STL [R1+0x3c90], R13 ;  /* 0x003c900d01007387 */ /* 0x000fe20000100800 */
[----:B--2---:R-:W-:Y:S01]  /*4ccd0*/  HMMA.16816.F32 R24, R24, R8, R4 ;  /* 0x000000081818723c */ /* 0x004fe20000001804 */
[----:B------:R-:W2:Y:S01]  /*4cce0*/  LDL.LU.64 R6, [R1+0x3d78] ;  /* 0x003d780001067983 */ /* 0x000ea20000300a00 */
[----:B------:R-:W2:Y:S11]  /*4ccf0*/  LDL.LU.64 R4, [R1+0x3d70] ;  /* 0x003d700001047983 */ /* 0x000eb60000300a00 */
[----:B------:R-:W-:Y:S10]  /*4cd00*/  @!UPT UIADD3 URZ, URZ, URZ, URZ ;  /* 0x0000003f3f3ff290 */ /* 0x000ff4000fffe03f */
[----:B------:R0:W-:Y:S01]  /*4cd10*/  STL.64 [R1+0x1450], R24 ;  /* 0x0014501801007387 */ /* 0x0001e20000100a00 */
[----:B------:R1:W-:Y:S03]  /*4cd20*/  STL.64 [R1+0x1458], R26 ;  /* 0x0014581a01007387 */ /* 0x0003e60000100a00 */
[----:B0-----:R-:W2:Y:S01]  /*4cd30*/  LDL.LU R24, [R1+0xb20] ;  /* 0x000b200001187983 */ /* 0x001ea20000300800 */
[----:B------:R-:W2:Y:S02]  /*4cd40*/  LDL.LU R25, [R1+0xb24] ;  /* 0x000b240001197983 */ /* 0x000ea40000300800 */
[----:B-1----:R-:W2:Y:S02]  /*4cd50*/  LDL.LU R26, [R1+0xb28] ;  /* 0x000b2800011a7983 */ /* 0x002ea40000300800 */
[----:B------:R-:W2:Y:S01]  /*4cd60*/  LDL.LU R27, [R1+0xb2c] ;  /* 0x000b2c00011b7983 */ /* 0x000ea20000300800 */
[----:B----4-:R-:W-:Y:S01]  /*4cd70*/  STL.64 [R1+0x3c88], R10 ;  /* 0x003c880a01007387 */ /* 0x010fe20000100a00 */
[----:B------:R0:W-:Y:S03]  /*4cd80*/  STL.64 [R1+0x3c80], R8 ;  /* 0x003c800801007387 */ /* 0x0001e60000100a00 */
        /* <DEDUP_REMOVED lines=23> */
[----:B0-----:R-:W-:Y:S02]  /*4cf00*/  IMAD.MOV.U32 R11, RZ, RZ, R20 ;  /* 0x000000ffff0b7224 */ /* 0x001fe400078e0014 */
[----:B------:R-:W-:Y:S02]  /*4cf10*/  IMAD.MOV.U32 R10, RZ, RZ, R21 ;  /* 0x000000ffff0a7224 */ /* 0x000fe400078e0015 */
        /* <DEDUP_REMOVED lines=11> */
[C---:B--2---:R-:W-:Y:S01]  /*4cfd0*/  HMMA.16816.F32 R16, R4.reuse, R20, R16 ;  /* 0x000000140410723c */ /* 0x044fe20000001810 */
[----:B------:R-:W-:Y:S11]  /*4cfe0*/  IMAD.MOV.U32 R9, RZ, RZ, R21 ;  /* 0x000000ffff097224 */ /* 0x000ff600078e0015 */
[----:B------:R-:W-:Y:S11]  /*4cff0*/  @!UPT UIADD3 URZ, URZ, URZ, URZ ;  /* 0x0000003f3f3ff290 */ /* 0x000ff6000fffe03f */
[----:B------:R0:W-:Y:S01]  /*4d000*/  STL.64 [R1+0x1050], R16 ;  /* 0x0010501001007387 */ /* 0x0001e20000100a00 */
[----:B------:R-:W-:Y:S02]  /*4d010*/  STL.64 [R1+0x1058], R18 ;  /* 0x0010581201007387 */ /* 0x000fe40000100a00 */
[----:B0-----:R-:W-:Y:S02]  /*4d020*/  IMAD.MOV.U32 R17, RZ, RZ, R20 ;  /* 0x000000ffff117224 */ /* 0x001fe400078e0014 */
[----:B------:R-:W2:Y:S02]  /*4d030*/  LDL.LU.64 R20, [R1+0x3d40] ;  /* 0x003d400001147983 */ /* 0x000ea40000300a00 */
[----:B--2---:R-:W-:Y:S01]  /*4d040*/  HMMA.16816.F32 R24, R4, R20, R24 ;  /* 0x000000140418723c */ /* 0x004fe20000001818 */
[----:B------:R-:W-:Y:S02]  /*4d050*/  IMAD.MOV.U32 R8, RZ, RZ, R20 ;  /* 0x000000ffff087224 */ /* 0x000fe400078e0014 */
[----:B------:R-:W-:Y:S11]  /*4d060*/  IMAD.MOV.U32 R16, RZ, RZ, R21 ;  /* 0x000000ffff107224 */ /* 0x000ff600078e0015 */
[----:B------:R-:W-:Y:S09]  /*4d070*/  @!UPT UIADD3 URZ, URZ, URZ, URZ ;  /* 0x0000003f3f3ff290 */ /* 0x000ff2000fffe03f */
[----:B------:R-:W-:Y:S01]  /*4d080*/  STL.64 [R1+0x1030], R24 ;  /* 0x0010301801007387 */ /* 0x000fe20000100a00 */
[----:B------:R-:W-:Y:S02]  /*4d090*/  STL.64 [R1+0x1038], R26 ;  /* 0x0010381a01007387 */ /* 0x000fe40000100a00 */
[----:B------:R-:W2:Y:S02]  /*4d0a0*/  LDL.LU R20, [R1+0xaf0] ;  /* 0x000af00001147983 */ /* 0x000ea40000300800 */
[----:B------:R-:W2:Y:S01]  /*4d0b0*/  LDL.LU R21, [R1+0xaf4] ;  /* 0x000af40001157983 */ /* 0x000ea20000300800 */
[----:B------:R-:W4:Y:S01]  /*4d0c0*/  LDL.LU R22, [R1+0xaf8] ;  /* 0x000af80001167983 */ /* 0x000f220000300800 */
[----:B------:R-:W4:Y:S03]  /*4d0d0*/  LDL.LU R23, [R1+0xafc] ;  /* 0x000afc0001177983 */ /* 0x000f260000300800 */
        /* <DEDUP_REMOVED lines=8> */
[----:B------:R-:W2:Y:S02]  /*4d160*/  LDL.LU R22, [R1+0xb18] ;  /* 0x000b180001167983 */ /* 0x000ea40000300800 */
[----:B------:R-:W2:Y:S01]  /*4d170*/  LDL.LU R23, [R1+0xb1c] ;  /* 0x000b1c0001177983 */ /* 0x000ea20000300800 */
[----:B------:R0:W-:Y:S04]  /*4d180*/  STL.64 [R1+0x3ce0], R16 ;  /* 0x003ce01001007387 */ /* 0x0001e80000100a00 */
[----:B0-----:R-:W3:Y:S01]  /*4d190*/  LDL.LU R16, [R1+0xac0] ;  /* 0x000ac00001107983 */ /* 0x001ee20000300800 */
[----:B------:R-:W3:Y:S02]  /*4d1a0*/  LDL.LU R17, [R1+0xac4] ;  /* 0x000ac40001117983 */ /* 0x000ee40000300800 */
[----:B------:R-:W4:Y:S02]  /*4d1b0*/  LDL.LU R18, [R1+0xac8] ;  /* 0x000ac80001127983 */ /* 0x000f240000300800 */
[----:B------:R-:W4:Y:S01]  /*4d1c0*/  LDL.LU R19, [R1+0xacc] ;  /* 0x000acc0001137983 */ /* 0x000f220000300800 */
[----:B------:R-:W2:Y:S01]  /*4d1d0*/  LDL.LU R12, [R1+0xad0] ;  /* 0x000ad000010c7983 */ /* 0x000ea20000300800 */
        /* <DEDUP_REMOVED lines=17> */
[----:B0-----:R-:W3:Y:S01]  /*4d2f0*/  LDL.64 R16, [R1+0x30] ;  /* 0x0000300001107983 */ /* 0x001ee20000100a00 */
[----:B------:R-:W-:Y:S02]  /*4d300*/  STL.64 [R1+0x3cb0], R10 ;  /* 0x003cb00a01007387 */ /* 0x000fe40000100a00 */
[----:B------:R0:W-:Y:S02]  /*4d310*/  STL.64 [R1+0x3ca8], R8 ;  /* 0x003ca80801007387 */ /* 0x0001e40000100a00 */
[----:B0-----:R-:W4:Y:S04]  /*4d320*/  LDL.64 R8, [R1] ;  /* 0x0000000001087983 */ /* 0x001f280000100a00 */
[----:B----4-:R0:W-:Y:S04]  /*4d330*/  STL.64 [R1+0x3cc0], R8 ;  /* 0x003cc00801007387 */ /* 0x0101e80000100a00 */
[----:B0-----:R-:W4:Y:S01]  /*4d340*/  LDL.64 R8, [R1+0x10] ;  /* 0x0000100001087983 */ /* 0x001f220000100a00 */
[C---:B------:R-:W-:Y:S03]  /*4d350*/  HMMA.16816.F32 R24, R4.reuse, R24, R20 ;  /* 0x000000180418723c */ /* 0x040fe60000001814 */
[----:B----4-:R0:W-:Y:S04]  /*4d360*/  STL.64 [R1+0x3cd8], R8 ;  /* 0x003cd80801007387 */ /* 0x0101e80000100a00 */
[----:B0-----:R-:W4:Y:S01]  /*4d370*/  LDL.64 R8, [R1+0x20] ;  /* 0x0000200001087983 */ /* 0x001f220000100a00 */
[----:B------:R-:W2:Y:S11]  /*4d380*/  LDL.LU.64 R20, [R1+0x3d38] ;  /* 0x003d380001147983 */ /* 0x000eb60000300a00 */
[----:B------:R-:W-:Y:S04]  /*4d390*/  @!UPT UIADD3 URZ, URZ, URZ, URZ ;  /* 0x0000003f3f3ff290 */ /* 0x000fe8000fffe03f */
[----:B------:R-:W-:Y:S02]  /*4d3a0*/  STL.64 [R1+0x1000], R24 ;  /* 0x0010001801007387 */ /* 0x000fe40000100a00 */
[----:B------:R-:W-:Y:S02]  /*4d3b0*/  STL.64 [R1+0x1008], R26 ;  /* 0x0010081a01007387 */ /* 0x000fe40000100a00 */
[----:B------:R-:W0:Y:S04]  /*4d3c0*/  LDSM.16.MT88.4 R24, [R3+0x8200] ;  /* 0x008200000318783b */ /* 0x000e280000004200 */
[----:B0-----:R-:W-:Y:S01]  /*4d3d0*/  STL.64 [R1+0x3b68], R26 ;  /* 0x003b681a01007387 */ /* 0x001fe20000100a00 */
[----:B------:R-:W-:Y:S01]  /*4d3e0*/  STL.64 [R1+0x3b60], R24 ;  /* 0x003b601801007387 */ /* 0x000fe20000100a00 */
        /* <DEDUP_REMOVED lines=9> */
[----:B------:R-:W2:Y:S02]  /*4d480*/  LDL.LU.64 R20, [R1+0x3d18] ;  /* 0x003d180001147983 */ /* 0x000ea40000300a00 */
[----:B------:R-:W-:-:S02]  /*4d490*/  IMAD.MOV.U32 R24, RZ, RZ, R2 ;  /* 0x000000ffff187224 */ /* 0x000fc400078e0002 */
[----:B------:R-:W-:-:S07]  /*4d4a0*/  IMAD.MOV.U32 R25, RZ, RZ, R0 ;  /* 0x000000ffff197224 */ /* 0x000fce00078e0000 */
[C---:B--2---:R-:W-:Y:S11]  /*4d4b0*/  HMMA.16816.F32 R20, R4.reuse, R24, R20 ;  /* 0x000000180414723c */ /* 0x044ff60000001814 */
        /* <DEDUP_REMOVED lines=21> */
[----:B0-----:R-:W2:Y:S01]  /*4d610*/  LDL.LU R20, [R1+0xa90] ;  /* 0x000a900001147983 */ /* 0x001ea20000300800 */
[----:B------:R-:W2:Y:S02]  /*4d620*/  LDL.LU R21, [R1+0xa94] ;  /* 0x000a940001157983 */ /* 0x000ea40000300800 */
[----:B-1----:R-:W2:Y:S02]  /*4d630*/  LDL.LU R22, [R1+0xa98] ;  /* 0x000a980001167983 */ /* 0x002ea40000300800 */
[----:B------:R-:W2:Y:S01]  /*4d640*/  LDL.LU R23, [R1+0xa9c] ;  /* 0x000a9c0001177983 */ /* 0x000ea20000300800 */
        /* <DEDUP_REMOVED lines=28> */
[----:B--2---:R-:W-:Y:S11]  /*4d810*/  HMMA.16816.F32 R24, R4, R8, R24 ;  /* 0x000000080418723c */ /* 0x004ff60000001818 */
[----:B------:R-:W-:Y:S11]  /*4d820*/  @!UPT UIADD3 URZ, URZ, URZ, URZ ;  /* 0x0000003f3f3ff290 */ /* 0x000ff6000fffe03f */
[----:B------:R-:W-:Y:S01]  /*4d830*/  @!UPT UIADD3 URZ, URZ, URZ, URZ ;  /* 0x0000003f3f3ff290 */ /* 0x000fe2000fffe03f */
[----:B------:R0:W-:Y:S01]  /*4d840*/  STL.64 [R1+0xf90], R24 ;  /* 0x000f901801007387 */ /* 0x0001e20000100a00 */
[----:B------:R1:W-:Y:S03]  /*4d850*/  STL.64 [R1+0xf98], R26 ;  /* 0x000f981a01007387 */ /* 0x0003e60000100a00 */
[----:B0-----:R-:W2:Y:S01]  /*4d860*/  LDL.LU.64 R24, [R1+0x3cb8] ;  /* 0x003cb80001187983 */ /* 0x001ea20000300a00 */
[----:B-1----:R-:W-:Y:S02]  /*4d870*/  IMAD.MOV.U32 R27, RZ, RZ, R8 ;  /* 0x000000ffff1b7224 */ /* 0x002fe400078e0008 */
[----:B------:R-:W-:Y:S02]  /*4d880*/  IMAD.MOV.U32 R26, RZ, RZ, R9 ;  /* 0x000000ffff1a7224 */ /* 0x000fe400078e0009 */
[----:B------:R-:W3:Y:S01]  /*4d890*/  LDL.LU.64 R10, [R1+0x3cb0] ;  /* 0x003cb000010a7983 */ /* 0x000ee20000300a00 */
[----:B------:R-:W3:Y:S02]  /*4d8a0*/  LDL.LU.64 R8, [R1+0x3ca8] ;  /* 0x003ca80001087983 */ /* 0x000ee40000300a00 */
[----:B------:R-:W-:Y:S02]  /*4d8b0*/  STL.64 [R1+0x3bf0], R26 ;  /* 0x003bf01a01007387 */ /* 0x000fe40000100a00 */
[----:B--2---:R0:W-:Y:S04]  /*4d8c0*/  STL.64 [R1+0x3be8], R24 ;  /* 0x003be81801007387 */ /* 0x0041e80000100a00 */
[----:B0-----:R-:W2:Y:S01]  /*4d8d0*/  LDL.LU R24, [R1+0xa10] ;  /* 0x000a100001187983 */ /* 0x001ea20000300800 */
[----:B------:R-:W2:Y:S02]  /*4d8e0*/  LDL.LU R25, [R1+0xa14] ;  /* 0x000a140001197983 */ /* 0x000ea40000300800 */
[----:B------:R-:W2:Y:S02]  /*4d8f0*/  LDL.LU R26, [R1+0xa18] ;  /* 0x000a1800011a7983 */ /* 0x000ea40000300800 */
[----:B------:R-:W2:Y:S02]  /*4d900*/  LDL.LU R27, [R1+0xa1c] ;  /* 0x000a1c00011b7983 */ /* 0x000ea40000300800 */
[----:B--2---:R-:W-:Y:S01]  /*4d910*/  STL.64 [R1+0x3c00], R26 ;  /* 0x003c001a01007387 */ /* 0x004fe20000100a00 */
[----:B------:R3:W-:Y:S02]  /*4d920*/  STL.64 [R1+0x3bf8], R24 ;  /* 0x003bf81801007387 */ /* 0x0007e40000100a00 */
[----:B---3--:R-:W-:-:S02]  /*4d930*/  IMAD.MOV.U32 R24, RZ, RZ, R8 ;  /* 0x000000ffff187224 */ /* 0x008fc400078e0008 */
[----:B----4-:R-:W-:Y:S01]  /*4d940*/  IMAD.MOV.U32 R25, RZ, RZ, R16 ;  /* 0x000000ffff197224 */ /* 0x010fe200078e0010 */
[----:B------:R-:W2:Y:S01]  /*4d950*/  LDL.LU R8, [R1+0x3ca4] ;  /* 0x003ca40001087983 */ /* 0x000ea20000300800 */
[----:B------:R-:W3:Y:S03]  /*4d960*/  LDL.LU R16, [R1+0x3ca0] ;  /* 0x003ca00001107983 */ /* 0x000ee60000300800 */
[----:B------:R0:W-:Y:S02]  /*4d970*/  STL.64 [R1+0x3c10], R24 ;  /* 0x003c101801007387 */ /* 0x0001e40000100a00 */
[----:B0-----:R-:W-:Y:S02]  /*4d980*/  IMAD.MOV.U32 R24, RZ, RZ, R17 ;  /* 0x000000ffff187224 */ /* 0x001fe400078e0011 */
[----:B------:R-:W3:Y:S01]  /*4d990*/  LDL.LU R17, [R1+0x3c9c] ;  /* 0x003c9c0001117983 */ /* 0x000ee20000300800 */
[----:B------:R-:W-:-:S02]  /*4d9a0*/  IMAD.MOV.U32 R25, RZ, RZ, R9 ;  /* 0x000000ffff197224 */ /* 0x000fc400078e0009 */
[----:B------:R-:W4:Y:S03]  /*4d9b0*/  LDL.LU R9, [R1+0x3c98] ;  /* 0x003c980001097983 */ /* 0x000f260000300800 */
[----:B------:R0:W-:Y:S02]  /*4d9c0*/  STL.64 [R1+0x3c28], R24 ;  /* 0x003c281801007387 */ /* 0x0001e40000100a00 */
[----:B0-----:R-:W-:Y:S02]  /*4d9d0*/  IMAD.MOV.U32 R24, RZ, RZ, R12 ;  /* 0x000000ffff187224 */ /* 0x001fe400078e000c */
[----:B------:R-:W-:Y:S01]  /*4d9e0*/  IMAD.MOV.U32 R25, RZ, RZ, R13 ;  /* 0x000000ffff197224 */ /* 0x000fe200078e000d */
[----:B------:R-:W4:Y:S01]  /*4d9f0*/  LDL.LU R12, [R1+0x3c94] ;  /* 0x003c9400010c7983 */ /* 0x000f220000300800 */
[----:B------:R-:W4:Y:S03]  /*4da00*/  LDL.LU R13, [R1+0x3c90] ;  /* 0x003c9000010d7983 */ /* 0x000f260000300800 */
[----:B------:R0:W-:Y:S02]  /*4da10*/  STL.64 [R1+0x3c40], R24 ;  /* 0x003c401801007387 */ /* 0x0001e40000100a00 */
[----:B0-----:R-:W-:-:S02]  /*4da20*/  IMAD.MOV.U32 R24, RZ, RZ, R11 ;  /* 0x000000ffff187224 */ /* 0x001fc400078e000b */
[----:B------:R-:W-:-:S05]  /*4da30*/  IMAD.MOV.U32 R25, RZ, RZ, R10 ;  /* 0x000000ffff197224 */ /* 0x000fca00078e000a */
[----:B------:R2:W-:Y:S01]  /*4da40*/  STL.64 [R1+0x3c58], R24 ;  /* 0x003c581801007387 */ /* 0x0005e20000100a00 */
[C---:B---3--:R-:W-:Y:S01]  /*4da50*/  HMMA.16816.F32 R20, R4.reuse, R16, R20 ;  /* 0x000000100414723c */ /* 0x048fe20000001814 */
[----:B--2---:R-:W-:Y:S02]  /*4da60*/  IMAD.MOV.U32 R25, RZ, RZ, R8 ;  /* 0x000000ffff197224 */ /* 0x004fe400078e0008 */
[----:B----4-:R-:W-:Y:S11]  /*4da70*/  IMAD.MOV.U32 R24, RZ, RZ, R9 ;  /* 0x000000ffff187224 */ /* 0x010ff600078e0009 */
        /* <DEDUP_REMOVED lines=46> */
[----:B------:R-:W-:Y:S01]  /*4dd60*/  STL.64 [R1+0x3be0], R12 ;  /* 0x003be00c01007387 */ /* 0x000fe20000100a00 */
[----:B----4-:R-:W-:Y:S01]  /*4dd70*/  HMMA.16816.F32 R4, R4, R8, R20 ;  /* 0x000000080404723c */ /* 0x010fe20000001814 */
[----:B------:R-:W2:Y:S01]  /*4dd80*/  LDL.LU.64 R22, [R1+0x3c78] ;  /* 0x003c780001167983 */ /* 0x000ea20000300a00 */
[----:B------:R-:W2:Y:S11]  /*4dd90*/  LDL.LU.64 R20, [R1+0x3c70] ;  /* 0x003c700001147983 */ /* 0x000eb60000300a00 */
[----:B------:R-:W-:Y:S10]  /*4dda0*/  @!UPT UIADD3 URZ, URZ, URZ, URZ ;  /* 0x0000003f3f3ff290 */ /* 0x000ff4000fffe03f */
[----:B------:R0:W-:Y:S01]  /*4ddb0*/  STL.64 [R1+0xf60], R4 ;  /* 0x000f600401007387 */ /* 0x0001e20000100a00 */
[----:B------:R-:W-:Y:S03]  /*4ddc0*/  STL.64 [R1+0xf68], R6 ;  /* 0x000f680601007387 */ /* 0x000fe60000100a00 */
[----:B0-----:R-:W4:Y:S04]  /*4ddd0*/  LDL R4, [R1+0x70] ;  /* 0x0000700001047983 */ /* 0x001f280000100800 */
[----:B------:R-:W4:Y:S01]  /*4dde0*/  LDL R5, [R1+0x74] ;  /* 0x0000740001057983 */ /* 0x000f220000100800 */
[----:B---3--:R-:W-:Y:S02]  /*4ddf0*/  STL.64 [R1+0x3b78], R10 ;  /* 0x003b780a01007387 */ /* 0x008fe40000100a00 */
[----:B------:R-:W-:Y:S01]  /*4de00*/  STL.64 [R1+0x3b70], R8 ;  /* 0x003b700801007387 */ /* 0x000fe20000100a00 */
        /* <DEDUP_REMOVED lines=33> */
[----:B0-----:R-:W4:Y:S01]  /*4e020*/  LDL.LU.64 R26, [R1+0x3c00] ;  /* 0x003c0000011a7983 */ /* 0x001f220000300a00 */
[----:B------:R-:W4:Y:S02]  /*4e030*/  LDL.LU.64 R24, [R1+0x3bf8] ;  /* 0x003bf80001187983 */ /* 0x000f240000300a00 */
[----:B----4-:R-:W-:Y:S01]  /*4e040*/  HMMA.16816.F32 R4, R20, R4, R24 ;  /* 0x000000041404723c */ /* 0x010fe20000001818 */
[----:B------:R-:W3:Y:S01]  /*4e050*/  LDL.LU.64 R26, [R1+0x3bf0] ;  /* 0x003bf000011a7983 */ /* 0x000ee20000300a00 */
[----:B------:R-:W4:Y:S11]  /*4e060*/  LDL.LU.64 R24, [R1+0x3be8] ;  /* 0x003be80001187983 */ /* 0x000f360000300a00 */
[----:B------:R-:W-:Y:S10]  /*4e070*/  @!UPT UIADD3 URZ, URZ, URZ, URZ ;  /* 0x0000003f3f3ff290 */ /* 0x000ff4000fffe03f */
[----:B------:R-:W-:Y:S01]  /*4e080*/  STL.64 [R1+0xf00], R4 ;  /* 0x000f000401007387 */ /* 0x000fe20000100a00 */
[----:B------:R-:W-:Y:S02]  /*4e090*/  STL.64 [R1+0xf08], R6 ;  /* 0x000f080601007387 */ /* 0x000fe40000100a00 */
[----:B------:R-:W0:Y:S02]  /*4e0a0*/  LDSM.16.MT88.4 R4, [R3+0x8280] ;  /* 0x008280000304783b */ /* 0x000e240000004200 */
[----:B0-----:R-:W-:Y:S02]  /*4e0b0*/  STL [R1+0x3a6c], R6 ;  /* 0x003a6c0601007387 */ /* 0x001fe40000100800 */
[----:B------:R-:W-:Y:S02]  /*4e0c0*/  STL [R1+0x3a68], R7 ;  /* 0x003a680701007387 */ /* 0x000fe40000100800 */
[----:B------:R0:W-:Y:S02]  /*4e0d0*/  STL.64 [R1+0x3b20], R4 ;  /* 0x003b200401007387 */ /* 0x0001e40000100a00 */
[----:B0-----:R-:W2:Y:S01]  /*4e0e0*/  LDL.LU R4, [R1+0xa00] ;  /* 0x000a000001047983 */ /* 0x001ea20000300800 */
[----:B------:R-:W2:Y:S02]  /*4e0f0*/  LDL.LU R5, [R1+0xa04] ;  /* 0x000a040001057983 */ /* 0x000ea40000300800 */
[----:B------:R-:W2:Y:S02]  /*4e100*/  LDL.LU R6, [R1+0xa08] ;  /* 0x000a080001067983 */ /* 0x000ea40000300800 */
[----:B------:R-:W2:Y:S02]  /*4e110*/  LDL.LU R7, [R1+0xa0c] ;  /* 0x000a0c0001077983 */ /* 0x000ea40000300800 */
[----:B------:R-:W-:-:S02]  /*4e120*/  IMAD.MOV.U32 R8, RZ, RZ, R29 ;  /* 0x000000ffff087224 */ /* 0x000fc400078e001d */
[----:B------:R-:W-:Y:S02]  /*4e130*/  IMAD.MOV.U32 R9, RZ, RZ, R28 ;  /* 0x000000ffff097224 */ /* 0x000fe400078e001c */
[----:B---3--:R-:W-:Y:S02]  /*4e140*/  IMAD.MOV.U32 R16, RZ, RZ, R27 ;  /* 0x000000ffff107224 */ /* 0x008fe400078e001b */
[----:B------:R-:W-:-:S03]  /*4e150*/  IMAD.MOV.U32 R17, RZ, RZ, R26 ;  /* 0x000000ffff117224 */ /* 0x000fc600078e001a */
[----:B--2---:R-:W-:Y:S01]  /*4e160*/  HMMA.16816.F32 R4, R20, R8, R4 ;  /* 0x000000081404723c */ /* 0x004fe20000001804 */
[----:B------:R-:W4:Y:S11]  /*4e170*/  LDL.LU R8, [R1+0x9f0] ;  /* 0x0009f00001087983 */ /* 0x000f360000300800 */
[----:B------:R-:W-:Y:S11]  /*4e180*/  @!UPT UIADD3 URZ, URZ, URZ, URZ ;  /* 0x0000003f3f3ff290 */ /* 0x000ff6000fffe03f */
[----:B------:R0:W-:Y:S01]  /*4e190*/  STL.64 [R1+0xef0], R4 ;  /* 0x000ef00401007387 */ /* 0x0001e20000100a00 */
[----:B------:R-:W-:Y:S02]  /*4e1a0*/  STL.64 [R1+0xef8], R6 ;  /* 0x000ef80601007387 */ /* 0x000fe40000100a00 */
[----:B------:R-:W4:Y:S02]  /*4e1b0*/  LDL.LU R9, [R1+0x9f4] ;  /* 0x0009f40001097983 */ /* 0x000f240000300800 */
[----:B------:R-:W4:Y:S01]  /*4e1c0*/  LDL.LU R10, [R1+0x9f8] ;  /* 0x0009f800010a7983 */ /* 0x000f220000300800 */
[----:B------:R-:W4:Y:S01]  /*4e1d0*/  LDL.LU R11, [R1+0x9fc] ;  /* 0x0009fc00010b7983 */ /* 0x000f220000300800 */
[----:B0-----:R-:W-:Y:S02]  /*4e1e0*/  IMAD.MOV.U32 R4, RZ, RZ, R19 ;  /* 0x000000ffff047224 */ /* 0x001fe400078e0013 */
[----:B------:R-:W-:-:S05]  /*4e1f0*/  IMAD.MOV.U32 R5, RZ, RZ, R18 ;  /* 0x000000ffff057224 */ /* 0x000fca00078e0012 */
[----:B------:R-:W-:Y:S01]  /*4e200*/  STL.64 [R1+0x3bc0], R4 ;  /* 0x003bc00401007387 */ /* 0x000fe20000100a00 */
[----:B------:R0:W-:Y:S03]  /*4e210*/  STL.64 [R1+0x3ba8], R16 ;  /* 0x003ba81001007387 */ /* 0x0001e60000100a00 */
        /* <DEDUP_REMOVED lines=24> */
[----:B------:R-:W2:Y:S01]  /*4e3a0*/  LDL.LU R19, [R1+0x9dc] ;  /* 0x0009dc0001137983 */ /* 0x000ea20000300800 */
[----:B------:R-:W3:Y:S11]  /*4e3b0*/  LDL.LU R24, [R1+0x970] ;  /* 0x0009700001187983 */ /* 0x000ef60000300800 */
[----:B------:R-:W-:Y:S01]  /*4e3c0*/  @!UPT UIADD3 URZ, URZ, URZ, URZ ;  /* 0x0000003f3f3ff290 */ /* 0x000fe2000fffe03f */
[----:B------:R-:W-:Y:S02]  /*4e3d0*/  STL.64 [R1+0xee0], R8 ;  /* 0x000ee00801007387 */ /* 0x000fe40000100a00 */
[----:B------:R-:W-:Y:S02]  /*4e3e0*/  STL.64 [R1+0xee8], R10 ;  /* 0x000ee80a01007387 */ /* 0x000fe40000100a00 */
[----:B------:R-:W3:Y:S01]  /*4e3f0*/  LDL.LU R25, [R1+0x974] ;  /* 0x0009740001197983 */ /* 0x000ee20000300800 */
[----:B------:R-:W4:Y:S01]  /*4e400*/  LDL.LU R26, [R1+0x978] ;  /* 0x00097800011a7983 */ /* 0x000f220000300800 */
[----:B------:R-:W4:Y:S01]  /*4e410*/  LDL.LU R27, [R1+0x97c] ;  /* 0x00097c00011b7983 */ /* 0x000f220000300800 */
[----:B------:R-:W-:Y:S02]  /*4e420*/  HMMA.16816.F32 R12, R20, R4, R12 ;  /* 0x00000004140c723c */ /* 0x000fe4000000180c */
[----:B----4-:R-:W-:Y:S01]  /*4e430*/  STL.64 [R1+0x3b88], R26 ;  /* 0x003b881a01007387 */ /* 0x010fe20000100a00 */
[----:B---3--:R0:W-:Y:S03]  /*4e440*/  STL.64 [R1+0x3b80], R24 ;  /* 0x003b801801007387 */ /* 0x0081e60000100a00 */
        /* <DEDUP_REMOVED lines=15> */
[----:B------:R1:W-:Y:S03]  /*4e540*/  STL.64 [R1+0xed8], R14 ;  /* 0x000ed80e01007387 */ /* 0x0003e60000100a00 */
[----:B0-----:R-:W4:Y:S01]  /*4e550*/  LDL.LU.64 R12, [R1+0x3be0] ;  /* 0x003be000010c7983 */ /* 0x001f220000300a00 */
[----:B-1----:R-:W-:-:S02]  /*4e560*/  IMAD.MOV.U32 R15, RZ, RZ, R4 ;  /* 0x000000ffff0f7224 */ /* 0x002fc400078e0004 */
        /* <DEDUP_REMOVED lines=13> */
[----:B------:R0:W-:Y:S01]  /*4e640*/  STL.64 [R1+0xeb0], R4 ;  /* 0x000eb00401007387 */ /* 0x0001e20000100a00 */
[----:B------:R-:W-:Y:S03]  /*4e650*/  STL.64 [R1+0xeb8], R6 ;  /* 0x000eb80601007387 */ /* 0x000fe60000100a00 */
[----:B0-----:R-:W2:Y:S04]  /*4e660*/  LDL.64 R4, [R1+0x80] ;  /* 0x0000800001047983 */ /* 0x001ea80000100a00 */
[----:B--2---:R0:W-:Y:S02]  /*4e670*/  STL.64 [R1+0x3b28], R4 ;  /* 0x003b280401007387 */ /* 0x0041e40000100a00 */
[----:B0-----:R-:W-:-:S02]  /*4e680*/  IMAD.MOV.U32 R4, RZ, RZ, R2 ;  /* 0x000000ffff047224 */ /* 0x001fc400078e0002 */
[----:B------:R-:W-:-:S07]  /*4e690*/  IMAD.MOV.U32 R5, RZ, RZ, R0 ;  /* 0x000000ffff057224 */ /* 0x000fce00078e0000 */
[C---:B------:R-:W-:Y:S01]  /*4e6a0*/  HMMA.16816.F32 R4, R20.reuse, R4, R16 ;  /* 0x000000041404723c */ /* 0x040fe20000001810 */
[----:B------:R-:W3:Y:S11]  /*4e6b0*/  LDL.LU.64 R16, [R1+0x3ba8] ;  /* 0x003ba80001107983 */ /* 0x000ef60000300a00 */
[----:B------:R-:W-:Y:S11]  /*4e6c0*/  @!UPT UIADD3 URZ, URZ, URZ, URZ ;  /* 0x0000003f3f3ff290 */ /* 0x000ff6000fffe03f */
[----:B------:R0:W-:Y:S01]  /*4e6d0*/  STL.64 [R1+0xea0], R4 ;  /* 0x000ea00401007387 */ /* 0x0001e20000100a00 */
[----:B------:R-:W-:Y:S03]  /*4e6e0*/  STL.64 [R1+0xea8], R6 ;  /* 0x000ea80601007387 */ /* 0x000fe60000100a00 */
[----:B0-----:R-:W2:Y:S04]  /*4e6f0*/  LDL.64 R4, [R1+0x90] ;  /* 0x0000900001047983 */ /* 0x001ea80000100a00 */
[----:B--2---:R0:W-:Y:S04]  /*4e700*/  STL.64 [R1+0x3b38], R4 ;  /* 0x003b380401007387 */ /* 0x0041e80000100a00 */
[----:B0-----:R-:W2:Y:S01]  /*4e710*/  LDL.64 R4, [R1+0xa0] ;  /* 0x0000a00001047983 */ /* 0x001ea20000100a00 */
[C---:B---3--:R-:W-:Y:S03]  /*4e720*/  HMMA.16816.F32 R16, R20.reuse, R16, R24 ;  /* 0x000000101410723c */ /* 0x048fe60000001818 */
[----:B--2---:R0:W-:Y:S04]  /*4e730*/  STL.64 [R1+0x3b40], R4 ;  /* 0x003b400401007387 */ /* 0x0041e80000100a00 */
[----:B0-----:R-:W2:Y:S04]  /*4e740*/  LDL.64 R4, [R1+0xb0] ;  /* 0x0000b00001047983 */ /* 0x001ea80000100a00 */
[----:B--2---:R0:W-:Y:S04]  /*4e750*/  STL.64 [R1+0x3b58], R4 ;  /* 0x003b580401007387 */ /* 0x0041e80000100a00 */
[----:B0-----:R-:W2:Y:S01]  /*4e760*/  LDL.64 R4, [R1+0xc0] ;  /* 0x0000c00001047983 */ /* 0x001ea20000100a00 */
[----:B------:R-:W3:Y:S02]  /*4e770*/  LDL.LU.64 R26, [R1+0x3ba0] ;  /* 0x003ba000011a7983 */ /* 0x000ee40000300a00 */
[----:B------:R-:W3:Y:S05]  /*4e780*/  LDL.LU.64 R24, [R1+0x3b98] ;  /* 0x003b980001187983 */ /* 0x000eea0000300a00 */
[----:B------:R0:W-:Y:S01]  /*4e790*/  STL.64 [R1+0xe90], R16 ;  /* 0x000e901001007387 */ /* 0x0001e20000100a00 */
[----:B------:R-:W-:Y:S04]  /*4e7a0*/  STL.64 [R1+0xe98], R18 ;  /* 0x000e981201007387 */ /* 0x000fe80000100a00 */
[----:B0-----:R-:W3:Y:S02]  /*4e7b0*/  LDL.LU.64 R16, [R1+0x3b90] ;  /* 0x003b900001107983 */ /* 0x001ee40000300a00 */
[C---:B---3--:R-:W-:Y:S11]  /*4e7c0*/  HMMA.16816.F32 R24, R20.reuse, R16, R24 ;  /* 0x000000101418723c */ /* 0x048ff60000001818 */
[----:B------:R-:W-:Y:S11]  /*4e7d0*/  @!UPT UIADD3 URZ, URZ, URZ, URZ ;  /* 0x0000003f3f3ff290 */ /* 0x000ff6000fffe03f */
[----:B------:R-:W-:Y:S01]  /*4e7e0*/  @!UPT UIADD3 URZ, URZ, URZ, URZ ;  /* 0x0000003f3f3ff290 */ /* 0x000fe2000fffe03f */
[----:B------:R-:W-:Y:S01]  /*4e7f0*/  STL.64 [R1+0xe80], R24 ;  /* 0x000e801801007387 */ /* 0x000fe20000100a00 */
[----:B------:R0:W-:Y:S03]  /*4e800*/  STL.64 [R1+0xe88], R26 ;  /* 0x000e881a01007387 */ /* 0x0001e60000100a00 */
[----:B0-----:R-:W3:Y:S01]  /*4e810*/  LDL.LU.64 R26, [R1+0x3b88] ;  /* 0x003b8800011a7983 */ /* 0x001ee20000300a00 */
[----:B------:R-:W3:Y:S02]  /*4e820*/  LDL.LU.64 R24, [R1+0x3b80] ;  /* 0x003b800001187983 */ /* 0x000ee40000300a00 */
[----:B------:R0:W-:Y:S02]  /*4e830*/  STL.64 [R1+0x3aa8], R16 ;  /* 0x003aa81001007387 */ /* 0x0001e40000100a00 */
[----:B0-----:R-:W2:Y:S01]  /*4e840*/  LDL.64 R16, [R1+0x70] ;  /* 0x0000700001107983 */ /* 0x001ea20000100a00 */
[C---:B----4-:R-:W-:Y:S03]  /*4e850*/  HMMA.16816.F32 R8, R20.reuse, R12, R8 ;  /* 0x0000000c1408723c */ /* 0x050fe60000001808 */
[----:B--2---:R0:W-:Y:S04]  /*4e860*/  STL.64 [R1+0x3b30], R16 ;  /* 0x003b301001007387 */ /* 0x0041e80000100a00 */
        /* <DEDUP_REMOVED lines=9> */
[----:B------:R-:W2:Y:S01]  /*4e900*/  LDL.LU R19, [R1+0x95c] ;  /* 0x00095c0001137983 */ /* 0x000ea20000300800 */
[----:B------:R-:W-:Y:S01]  /*4e910*/  STL.64 [R1+0xe70], R8 ;  /* 0x000e700801007387 */ /* 0x000fe20000100a00 */
[----:B------:R0:W-:Y:S03]  /*4e920*/  STL.64 [R1+0xe78], R10 ;  /* 0x000e780a01007387 */ /* 0x0001e60000100a00 */
[----:B0-----:R-:W4:Y:S01]  /*4e930*/  LDL.LU.64 R10, [R1+0x3b78] ;  /* 0x003b7800010a7983 */ /* 0x001f220000300a00 */
[----:B------:R-:W3:Y:S02]  /*4e940*/  LDL.LU.64 R8, [R1+0x3b70] ;  /* 0x003b700001087983 */ /* 0x000ee40000300a00 */
[----:B------:R-:W-:Y:S01]  /*4e950*/  STL.64 [R1+0x3a90], R12 ;  /* 0x003a900c01007387 */ /* 0x000fe20000100a00 */
[----:B---3--:R-:W-:Y:S01]  /*4e960*/  HMMA.16816.F32 R20, R20, R8, R24 ;  /* 0x000000081414723c */ /* 0x008fe20000001818 */
[----:B------:R-:W3:Y:S01]  /*4e970*/  LDL.LU.64 R26, [R1+0x3b68] ;  /* 0x003b6800011a7983 */ /* 0x000ee20000300a00 */
[----:B------:R-:W3:Y:S11]  /*4e980*/  LDL.LU.64 R24, [R1+0x3b60] ;  /* 0x003b600001187983 */ /* 0x000ef60000300a00 */
        /* <DEDUP_REMOVED lines=20> */
[----:B------:R-:W2:Y:S02]  /*4ead0*/  LDL.LU.64 R4, [R1+0x3b58] ;  /* 0x003b580001047983 */ /* 0x000ea40000300a00 */
[----:B--2---:R-:W-:Y:S01]  /*4eae0*/  HMMA.16816.F32 R16, R24, R4, R16 ;  /* 0x000000041810723c */ /* 0x004fe20000001810 */
[----:B-1----:R-:W-:-:S02]  /*4eaf0*/  IMAD.MOV.U32 R11, RZ, RZ, R4 ;  /* 0x000000ffff0b7224 */ /* 0x002fc400078e0004 */
[----:B------:R-:W-:Y:S11]  /*4eb00*/  IMAD.MOV.U32 R10, RZ, RZ, R5 ;  /* 0x000000ffff0a7224 */ /* 0x000ff600078e0005 */
[----:B------:R-:W-:Y:S09]  /*4eb10*/  @!UPT UIADD3 URZ, URZ, URZ, URZ ;  /* 0x0000003f3f3ff290 */ /* 0x000ff2000fffe03f */
[----:B------:R-:W-:Y:S01]  /*4eb20*/  STL.64 [R1+0xe40], R16 ;  /* 0x000e401001007387 */ /* 0x000fe20000100a00 */
[----:B------:R0:W-:Y:S03]  /*4eb30*/  STL.64 [R1+0xe48], R18 ;  /* 0x000e481201007387 */ /* 0x0001e60000100a00 */
[----:B0-----:R-:W2:Y:S01]  /*4eb40*/  LDL.LU.64 R18, [R1+0x3b50] ;  /* 0x003b500001127983 */ /* 0x001ea20000300a00 */
[----:B------:R-:W2:Y:S02]  /*4eb50*/  LDL.LU.64 R16, [R1+0x3b48] ;  /* 0x003b480001107983 */ /* 0x000ea40000300a00 */
[----:B------:R-:W3:Y:S02]  /*4eb60*/  LDL.LU.64 R4, [R1+0x3b40] ;  /* 0x003b400001047983 */ /* 0x000ee40000300a00 */
[----:B------:R-:W-:Y:S01]  /*4eb70*/  STL.64 [R1+0x3aa0], R10 ;  /* 0x003aa00a01007387 */ /* 0x000fe20000100a00 */
[----:B------:R0:W-:Y:S04]  /*4eb80*/  STL.64 [R1+0x3a98], R8 ;  /* 0x003a980801007387 */ /* 0x0001e80000100a00 */
[----:B0-----:R-:W3:Y:S01]  /*4eb90*/  LDL.LU R8, [R1+0x940] ;  /* 0x0009400001087983 */ /* 0x001ee20000300800 */
[----:B------:R-:W3:Y:S02]  /*4eba0*/  LDL.LU R9, [R1+0x944] ;  /* 0x0009440001097983 */ /* 0x000ee40000300800 */
[----:B------:R-:W3:Y:S02]  /*4ebb0*/  LDL.LU R10, [R1+0x948] ;  /* 0x00094800010a7983 */ /* 0x000ee40000300800 */
[----:B------:R-:W3:Y:S02]  /*4ebc0*/  LDL.LU R11, [R1+0x94c] ;  /* 0x00094c00010b7983 */ /* 0x000ee40000300800 */
[C---:B---3--:R-:W-:Y:S11]  /*4ebd0*/  HMMA.16816.F32 R8, R24.reuse, R4, R8 ;  /* 0x000000041808723c */ /* 0x048ff60000001808 */
[----:B------:R-:W-:Y:S11]  /*4ebe0*/  @!UPT UIADD3 URZ, URZ, URZ, URZ ;  /* 0x0000003f3f3ff290 */ /* 0x000ff6000fffe03f */
[----:B------:R-:W-:Y:S01]  /*4ebf0*/  @!UPT UIADD3 URZ, URZ, URZ, URZ ;  /* 0x0000003f3f3ff290 */ /* 0x000fe2000fffe03f */
[----:B------:R-:W-:Y:S01]  /*4ec00*/  STL.64 [R1+0xe30], R8 ;  /* 0x000e300801007387 */ /* 0x000fe20000100a00 */
[----:B------:R0:W-:Y:S02]  /*4ec10*/  STL.64 [R1+0xe38], R10 ;  /* 0x000e380a01007387 */ /* 0x0001e40000100a00 */
[----:B0-----:R-:W-:Y:S02]  /*4ec20*/  IMAD.MOV.U32 R11, RZ, RZ, R4 ;  /* 0x000000ffff0b7224 */ /* 0x001fe400078e0004 */
[----:B------:R-:W-:Y:S02]  /*4ec30*/  IMAD.MOV.U32 R10, RZ, RZ, R5 ;  /* 0x000000ffff0a7224 */ /* 0x000fe400078e0005 */
[----:B------:R-:W2:Y:S03]  /*4ec40*/  LDL.LU.64 R4, [R1+0x3b38] ;  /* 0x003b380001047983 */ /* 0x000ea60000300a00 */
[----:B------:R0:W-:Y:S02]  /*4ec50*/  STL [R1+0x3ac4], R10 ;  /* 0x003ac40a01007387 */ /* 0x0001e40000100800 */
[----:B------:R1:W-:Y:S02]  /*4ec60*/  STL [R1+0x3ac0], R11 ;  /* 0x003ac00b01007387 */ /* 0x0003e40000100800 */
[----:B------:R-:W3:Y:S01]  /*4ec70*/  LDL.LU R8, [R1+0x920] ;  /* 0x0009200001087983 */ /* 0x000ee20000300800 */
[----:B------:R-:W3:Y:S04]  /*4ec80*/  LDL.LU R9, [R1+0x924] ;  /* 0x0009240001097983 */ /* 0x000ee80000300800 */
[----:B0-----:R-:W3:Y:S01]  /*4ec90*/  LDL.LU R10, [R1+0x928] ;  /* 0x00092800010a7983 */ /* 0x001ee20000300800 */
[----:B-1----:R-:W3:Y:S01]  /*4eca0*/  LDL.LU R11, [R1+0x92c] ;  /* 0x00092c00010b7983 */ /* 0x002ee20000300800 */
[----:B--2---:R-:W-:Y:S01]  /*4ecb0*/  HMMA.16816.F32 R16, R24, R4, R16 ;  /* 0x000000041810723c */ /* 0x004fe20000001810 */
[----:B------:R-:W-:-:S02]  /*4ecc0*/  IMAD.MOV.U32 R2, RZ, RZ, R4 ;  /* 0x000000ffff027224 */ /* 0x000fc400078e0004 */
[----:B------:R-:W-:Y:S11]  /*4ecd0*/  IMAD.MOV.U32 R0, RZ, RZ, R5 ;  /* 0x000000ffff007224 */ /* 0x000ff600078e0005 */
[----:B------:R-:W-:Y:S09]  /*4ece0*/  @!UPT UIADD3 URZ, URZ, URZ, URZ ;  /* 0x0000003f3f3ff290 */ /* 0x000ff2000fffe03f */
[----:B------:R0:W-:Y:S01]  /*4ecf0*/  STL.64 [R1+0xe20], R16 ;  /* 0x000e201001007387 */ /* 0x0001e20000100a00 */
[----:B------:R-:W-:Y:S03]  /*4ed00*/  STL.64 [R1+0xe28], R18 ;  /* 0x000e281201007387 */ /* 0x000fe60000100a00 */
[----:B0-----:R-:W2:Y:S01]  /*4ed10*/  LDL.LU.64 R16, [R1+0x3b30] ;  /* 0x003b300001107983 */ /* 0x001ea20000300a00 */
[----:B------:R-:W3:Y:S02]  /*4ed20*/  LDL.LU.64 R4, [R1+0x3b28] ;  /* 0x003b280001047983 */ /* 0x000ee40000300a00 */
[C---:B---3--:R-:W-:Y:S11]  /*4ed30*/  HMMA.16816.F32 R8, R24.reuse, R4, R8 ;  /* 0x000000041808723c */ /* 0x048ff60000001808 */
[----:B------:R-:W-:Y:S11]  /*4ed40*/  @!UPT UIADD3 URZ, URZ, URZ, URZ ;  /* 0x0000003f3f3ff290 */ /* 0x000ff6000fffe03f */
[----:B------:R-:W-:Y:S01]  /*4ed50*/  @!UPT UIADD3 URZ, URZ, URZ, URZ ;  /* 0x0000003f3f3ff290 */ /* 0x000fe2000fffe03f */
[----:B------:R-:W-:Y:S01]  /*4ed60*/  STL.64 [R1+0xe10], R8 ;  /* 0x000e100801007387 */ /* 0x000fe20000100a00 */
[----:B------:R0:W-:Y:S02]  /*4ed70*/  STL.64 [R1+0xe18], R10 ;  /* 0x000e180a01007387 */ /* 0x0001e40000100a00 */
[----:B0-----:R-:W-:Y:S02]  /*4ed80*/  IMAD.MOV.U32 R10, RZ, RZ, R4 ;  /* 0x000000ffff0a7224 */ /* 0x001fe400078e0004 */
[----:B------:R-:W-:Y:S02]  /*4ed90*/  IMAD.MOV.U32 R11, RZ, RZ, R5 ;  /* 0x000000ffff0b7224 */ /* 0x000fe400078e0005 */
[----:B------:R-:W3:Y:S01]  /*4eda0*/  LDL.LU.64 R4, [R1+0x3b20] ;  /* 0x003b200001047983 */ /* 0x000ee20000300a00 */
[----:B--2---:R-:W-:Y:S11]  /*4edb0*/  HMMA.16816.F32 R20, R24, R16, R20 ;  /* 0x000000101814723c */ /* 0x004ff60000001814 */
[----:B------:R-:W-:Y:S11]  /*4edc0*/  @!UPT UIADD3 URZ, URZ, URZ, URZ ;  /* 0x0000003f3f3ff290 */ /* 0x000ff6000fffe03f */
[----:B------:R-:W-:Y:S01]  /*4edd0*/  @!UPT UIADD3 URZ, URZ, URZ, URZ ;  /* 0x0000003f3f3ff290 */ /* 0x000fe2000fffe03f */
[----:B------:R-:W-:Y:S01]  /*4ede0*/  STL.64 [R1+0xe00], R20 ;  /* 0x000e001401007387 */ /* 0x000fe20000100a00 */
[----:B------:R-:W-:Y:S02]  /*4edf0*/  STL.64 [R1+0xe08], R22 ;  /* 0x000e081601007387 */ /* 0x000fe40000100a00 */
[----:B------:R-:W0:Y:S04]  /*4ee00*/  LDSM.16.MT88.4 R20, [R3+0x8300] ;  /* 0x008300000314783b */ /* 0x000e280000004200 */
[----:B------:R-:W-:Y:S02]  /*4ee10*/  IMAD.MOV.U32 R6, RZ, RZ, R16 ;  /* 0x000000ffff067224 */ /* 0x000fe400078e0010 */
[----:B------:R-:W-:-:S05]  /*4ee20*/  IMAD.MOV.U32 R7, RZ, RZ, R17 ;  /* 0x000000ffff077224 */ /* 0x000fca00078e0011 */
[----:B------:R-:W-:Y:S04]  /*4ee30*/  STL.64 [R1+0x3a78], R6 ;  /* 0x003a780601007387 */ /* 0x000fe80000100a00 */
[----:B---3--:R-:W-:Y:S01]  /*4ee40*/  STL.64 [R1+0x3a70], R4 ;  /* 0x003a700401007387 */ /* 0x008fe20000100a00 */
[----:B0-----:R-:W-:Y:S02]  /*4ee50*/  STL.64 [R1+0x3930], R22 ;  /* 0x0039301601007387 */ /* 0x001fe40000100a00 */
[----:B------:R0:W-:Y:S02]  /*4ee60*/  STL.64 [R1+0x3928], R20 ;  /* 0x0039281401007387 */ /* 0x0001e40000100a00 */
[----:B0-----:R-:W-:Y:S02]  /*4ee70*/  IMAD.MOV.U32 R20, RZ, RZ, R15 ;  /* 0x000000ffff147224 */ /* 0x001fe400078e000f */
[----:B------:R-:W-:-:S05]  /*4ee80*/  IMAD.MOV.U32 R21, RZ, RZ, R14 ;  /* 0x000000ffff157224 */ /* 0x000fca00078e000e */
[----:B------:R-:W-:Y:S01]  /*4ee90*/  STL.64 [R1+0x3b18], R20 ;  /* 0x003b181401007387 */ /* 0x000fe20000100a00 */
[----:B------:R-:W2:Y:S02]  /*4eea0*/  LDL.LU R12, [R1+0x8a0] ;  /* 0x0008a000010c7983 */ /* 0x000ea40000300800 */
        /* <DEDUP_REMOVED lines=11> */
[----:B------:R-:W4:Y:S02]  /*4ef60*/  LDL.LU R22, [R1+0x908] ;  /* 0x0009080001167983 */ /* 0x000f240000300800 */
[----:B------:R-:W4:Y:S01]  /*4ef70*/  LDL.LU R23, [R1+0x90c] ;  /* 0x00090c0001177983 */ /* 0x000f220000300800 */
[----:B---3--:R-:W-:Y:S01]  /*4ef80*/  STL.64 [R1+0x3ad0], R14 ;  /* 0x003ad00e01007387 */ /* 0x008fe20000100a00 */
[----:B--2---:R0:W-:Y:S03]  /*4ef90*/  STL.64 [R1+0x3ac8], R12 ;  /* 0x003ac80c01007387 */ /* 0x0041e60000100a00 */
[----:B0-----:R-:W2:Y:S04]  /*4efa0*/  LDL.64 R12, [R1+0x30] ;  /* 0x00003000010c7983 */ /* 0x001ea80000100a00 */
[----:B--2---:R0:W-:Y:S04]  /*4efb0*/  STL.64 [R1+0x3ae8], R12 ;  /* 0x003ae80c01007387 */ /* 0x0041e80000100a00 */
[----:B0-----:R-:W2:Y:S01]  /*4efc0*/  LDL.LU R12, [R1+0x8e0] ;  /* 0x0008e000010c7983 */ /* 0x001ea20000300800 */
[----:B------:R-:W2:Y:S02]  /*4efd0*/  LDL.LU R13, [R1+0x8e4] ;  /* 0x0008e400010d7983 */ /* 0x000ea40000300800 */
[----:B------:R-:W3:Y:S02]  /*4efe0*/  LDL.LU R14, [R1+0x8e8] ;  /* 0x0008e800010e7983 */ /* 0x000ee40000300800 */
[----:B------:R-:W3:Y:S02]  /*4eff0*/  LDL.LU R15, [R1+0x8ec] ;  /* 0x0008ec00010f7983 */ /* 0x000ee40000300800 */
[----:B---3--:R-:W-:Y:S01]  /*4f000*/  STL.64 [R1+0x3af8], R14 ;  /* 0x003af80e01007387 */ /* 0x008fe20000100a00 */
[----:B--2---:R0:W-:Y:S03]  /*4f010*/  STL.64 [R1+0x3af0], R12 ;  /* 0x003af00c01007387 */ /* 0x0041e60000100a00 */
[----:B0-----:R-:W2:Y:S04]  /*4f020*/  LDL.64 R12, [R1+0x50] ;  /* 0x00005000010c7983 */ /* 0x001ea80000100a00 */
[----:B--2---:R0:W-:Y:S04]  /*4f030*/  STL.64 [R1+0x3b10], R12 ;  /* 0x003b100c01007387 */ /* 0x0041e80000100a00 */
[----:B0-----:R-:W4:Y:S01]  /*4f040*/  LDL.64 R12, [R1+0x60] ;  /* 0x00006000010c7983 */ /* 0x001f220000100a00 */
        /* <DEDUP_REMOVED lines=15> */
[----:B------:R-:W2:Y:S02]  /*4f140*/  LDL.LU R18, [R1+0x8f8] ;  /* 0x0008f80001127983 */ /* 0x000ea40000300800 */
[----:B------:R-:W2:Y:S01]  /*4f150*/  LDL.LU R19, [R1+0x8fc] ;  /* 0x0008fc0001137983 */ /* 0x000ea20000300800 */
[----:B------:R-:W3:Y:S01]  /*4f160*/  LDL.64 R8, [R1+0x10] ;  /* 0x0000100001087983 */ /* 0x000ee20000100a00 */
[----:B------:R-:W4:Y:S02]  /*4f170*/  LDL.LU R4, [R1+0x890] ;  /* 0x0008900001047983 */ /* 0x000f240000300800 */
[----:B------:R-:W4:Y:S02]  /*4f180*/  LDL.LU R5, [R1+0x894] ;  /* 0x0008940001057983 */ /* 0x000f240000300800 */
[----:B------:R-:W4:Y:S01]  /*4f190*/  LDL.LU R6, [R1+0x898] ;  /* 0x0008980001067983 */ /* 0x000f220000300800 */
[----:B------:R-:W4:Y:S06]  /*4f1a0*/  LDL.LU R7, [R1+0x89c] ;  /* 0x00089c0001077983 */ /* 0x000f2c0000300800 */
[----:B------:R0:W-:Y:S02]  /*4f1b0*/  STL.64 [R1+0xdf0], R20 ;  /* 0x000df01401007387 */ /* 0x0001e40000100a00 */
[----:B------:R1:W-:Y:S01]  /*4f1c0*/  STL.64 [R1+0xdf8], R22 ;  /* 0x000df81601007387 */ /* 0x0003e20000100a00 */
[----:B0-----:R-:W2:Y:S01]  /*4f1d0*/  LDL.LU.64 R20, [R1+0x3b18] ;  /* 0x003b180001147983 */ /* 0x001ea20000300a00 */
[----:B-1----:R-:W-:-:S02]  /*4f1e0*/  IMAD.MOV.U32 R23, RZ, RZ, R12 ;  /* 0x000000ffff177224 */ /* 0x002fc400078e000c */
[----:B------:R-:W-:Y:S02]  /*4f1f0*/  IMAD.MOV.U32 R22, RZ, RZ, R13 ;  /* 0x000000ffff167224 */ /* 0x000fe400078e000d */
        /* <DEDUP_REMOVED lines=17> */
[----:B------:R0:W-:Y:S01]  /*4f310*/  STL.64 [R1+0x39b8], R20 ;  /* 0x0039b81401007387 */ /* 0x0001e20000100a00 */
[----:B--2---:R-:W-:Y:S01]  /*4f320*/  HMMA.16816.F32 R16, R24, R12, R16 ;  /* 0x0000000c1810723c */ /* 0x004fe20000001810 */
[----:B0-----:R-:W-:Y:S02]  /*4f330*/  IMAD.MOV.U32 R21, RZ, RZ, R12 ;  /* 0x000000ffff157224 */ /* 0x001fe400078e000c */
[----:B------:R-:W-:Y:S11]  /*4f340*/  IMAD.MOV.U32 R20, RZ, RZ, R13 ;  /* 0x000000ffff147224 */ /* 0x000ff600078e000d */
[----:B------:R-:W-:Y:S09]  /*4f350*/  @!UPT UIADD3 URZ, URZ, URZ, URZ ;  /* 0x0000003f3f3ff290 */ /* 0x000ff2000fffe03f */
[----:B------:R-:W-:Y:S01]  /*4f360*/  STL.64 [R1+0xdc0], R16 ;  /* 0x000dc01001007387 */ /* 0x000fe20000100a00 */
[----:B------:R0:W-:Y:S03]  /*4f370*/  STL.64 [R1+0xdc8], R18 ;  /* 0x000dc81201007387 */ /* 0x0001e60000100a00 */
[----:B0-----:R-:W3:Y:S01]  /*4f380*/  LDL.LU.64 R18, [R1+0x3ae0] ;  /* 0x003ae00001127983 */ /* 0x001ee20000300a00 */
[----:B------:R-:W3:Y:S02]  /*4f390*/  LDL.LU.64 R16, [R1+0x3ad8] ;  /* 0x003ad80001107983 */ /* 0x000ee40000300a00 */
[----:B------:R-:W2:Y:S02]  /*4f3a0*/  LDL.LU.64 R14, [R1+0x3ad0] ;  /* 0x003ad000010e7983 */ /* 0x000ea40000300a00 */
[----:B------:R-:W2:Y:S01]  /*4f3b0*/  LDL.LU.64 R12, [R1+0x3ac8] ;  /* 0x003ac800010c7983 */ /* 0x000ea20000300a00 */
[----:B------:R-:W-:Y:S01]  /*4f3c0*/  STL.64 [R1+0x39f8], R22 ;  /* 0x0039f81601007387 */ /* 0x000fe20000100a00 */
[----:B------:R0:W-:Y:S02]  /*4f3d0*/  STL.64 [R1+0x39f0], R20 ;  /* 0x0039f01401007387 */ /* 0x0001e40000100a00 */
[----:B0-----:R-:W-:-:S02]  /*4f3e0*/  IMAD.MOV.U32 R20, RZ, RZ, R10 ;  /* 0x000000ffff147224 */ /* 0x001fc400078e000a */
[----:B------:R-:W-:Y:S01]  /*4f3f0*/  IMAD.MOV.U32 R21, RZ, RZ, R11 ;  /* 0x000000ffff157224 */ /* 0x000fe200078e000b */
[----:B------:R-:W2:Y:S01]  /*4f400*/  LDL.LU R10, [R1+0x3ac4] ;  /* 0x003ac400010a7983 */ /* 0x000ea20000300800 */
[----:B------:R-:W2:Y:S03]  /*4f410*/  LDL.LU R11, [R1+0x3ac0] ;  /* 0x003ac000010b7983 */ /* 0x000ea60000300800 */
[----:B------:R0:W-:Y:S02]  /*4f420*/  STL.64 [R1+0x3a08], R20 ;  /* 0x003a081401007387 */ /* 0x0001e40000100a00 */
[----:B0-----:R-:W-:Y:S02]  /*4f430*/  IMAD.MOV.U32 R20, RZ, RZ, R2 ;  /* 0x000000ffff147224 */ /* 0x001fe400078e0002 */
[----:B------:R-:W-:-:S05]  /*4f440*/  IMAD.MOV.U32 R21, RZ, RZ, R0 ;  /* 0x000000ffff157224 */ /* 0x000fca00078e0000 */
[----:B------:R0:W-:Y:S04]  /*4f450*/  STL.64 [R1+0x3a20], R20 ;  /* 0x003a201401007387 */ /* 0x0001e80000100a00 */
[----:B0-----:R-:W2:Y:S01]  /*4f460*/  LDL.64 R20, [R1+0x20] ;  /* 0x0000200001147983 */ /* 0x001ea20000100a00 */
[C---:B---3--:R-:W-:Y:S08]  /*4f470*/  HMMA.16816.F32 R16, R24.reuse, R8, R16 ;  /* 0x000000081810723c */ /* 0x048ff00000001810 */
[----:B--2---:R-:W-:Y:S01]  /*4f480*/  HMMA.16816.F32 R12, R24, R20, R12 ;  /* 0x00000014180c723c */ /* 0x004fe2000000180c */
[----:B------:R-:W-:-:S02]  /*4f490*/  IMAD.MOV.U32 R2, RZ, RZ, R20 ;  /* 0x000000ffff027224 */ /* 0x000fc400078e0014 */
[----:B------:R-:W-:-:S04]  /*4f4a0*/  IMAD.MOV.U32 R0, RZ, RZ, R21 ;  /* 0x000000ffff007224 */ /* 0x000fc800078e0015 */
[----:B------:R-:W-:Y:S02]  /*4f4b0*/  IMAD.MOV.U32 R20, RZ, RZ, R11 ;  /* 0x000000ffff147224 */ /* 0x000fe400078e000b */
[----:B------:R-:W-:Y:S11]  /*4f4c0*/  IMAD.MOV.U32 R21, RZ, RZ, R10 ;  /* 0x000000ffff157224 */ /* 0x000ff600078e000a */
[----:B------:R-:W-:Y:S03]  /*4f4d0*/  @!UPT UIADD3 URZ, URZ, URZ, URZ ;  /* 0x0000003f3f3ff290 */ /* 0x000fe6000fffe03f */
[----:B------:R-:W-:Y:S01]  /*4f4e0*/  STL.64 [R1+0xdb0], R12 ;  /* 0x000db00c01007387 */ /* 0x000fe20000100a00 */
[----:B------:R0:W-:Y:S03]  /*4f4f0*/  STL.64 [R1+0xdb8], R14 ;  /* 0x000db80e01007387 */ /* 0x0001e60000100a00 */
[----:B0-----:R-:W2:Y:S01]  /*4f500*/  LDL.LU.64 R14, [R1+0x3ab8] ;  /* 0x003ab800010e7983 */ /* 0x001ea20000300a00 */
[----:B------:R-:W2:Y:S02]  /*4f510*/  LDL.LU.64 R12, [R1+0x3ab0] ;  /* 0x003ab000010c7983 */ /* 0x000ea40000300a00 */
[----:B------:R0:W-:Y:S02]  /*4f520*/  STL.64 [R1+0x3a38], R20 ;  /* 0x003a381401007387 */ /* 0x0001e40000100a00 */
[----:B0-----:R-:W2:Y:S01]  /*4f530*/  LDL.64 R20, [R1] ;  /* 0x0000000001147983 */ /* 0x001ea20000100a00 */
[----:B------:R0:W-:Y:S02]  /*4f540*/  STL.64 [R1+0xda0], R16 ;  /* 0x000da01001007387 */ /* 0x0001e40000100a00 */
[----:B------:R1:W-:Y:S01]  /*4f550*/  STL.64 [R1+0xda8], R18 ;  /* 0x000da81201007387 */ /* 0x0003e20000100a00 */
[----:B0-----:R-:W4:Y:S01]  /*4f560*/  LDL.LU.64 R16, [R1+0x3aa8] ;  /* 0x003aa80001107983 */ /* 0x001f220000300a00 */
[----:B------:R-:W3:Y:S02]  /*4f570*/  LDL.LU.64 R10, [R1+0x3aa0] ;  /* 0x003aa000010a7983 */ /* 0x000ee40000300a00 */
[----:B-1----:R-:W-:-:S02]  /*4f580*/  IMAD.MOV.U32 R19, RZ, RZ, R8 ;  /* 0x000000ffff137224 */ /* 0x002fc400078e0008 */
[----:B------:R-:W-:Y:S02]  /*4f590*/  IMAD.MOV.U32 R18, RZ, RZ, R9 ;  /* 0x000000ffff127224 */ /* 0x000fe400078e0009 */
[----:B------:R-:W3:Y:S01]  /*4f5a0*/  LDL.LU.64 R8, [R1+0x3a98] ;  /* 0x003a980001087983 */ /* 0x000ee20000300a00 */
[C---:B--2---:R-:W-:Y:S08]  /*4f5b0*/  HMMA.16816.F32 R12, R24.reuse, R20, R12 ;  /* 0x00000014180c723c */ /* 0x044ff0000000180c */
[----:B----4-:R-:W-:Y:S11]  /*4f5c0*/  HMMA.16816.F32 R4, R24, R16, R4 ;  /* 0x000000101804723c */ /* 0x010ff60000001804 */
[----:B------:R-:W-:Y:S04]  /*4f5d0*/  @!UPT UIADD3 URZ, URZ, URZ, URZ ;  /* 0x0000003f3f3ff290 */ /* 0x000fe8000fffe03f */
[----:B------:R0:W-:Y:S01]  /*4f5e0*/  STL.64 [R1+0xd90], R12 ;  /* 0x000d900c01007387 */ /* 0x0001e20000100a00 */
[----:B------:R1:W-:Y:S03]  /*4f5f0*/  STL.64 [R1+0xd98], R14 ;  /* 0x000d980e01007387 */ /* 0x0003e60000100a00 */
[----:B0-----:R-:W2:Y:S01]  /*4f600*/  LDL.LU.64 R12, [R1+0x3a90] ;  /* 0x003a9000010c7983 */ /* 0x001ea20000300a00 */
[----:B-1----:R-:W-:Y:S02]  /*4f610*/  IMAD.MOV.U32 R15, RZ, RZ, R20 ;  /* 0x000000ffff0f7224 */ /* 0x002fe400078e0014 */
[----:B------:R-:W-:Y:S02]  /*4f620*/  IMAD.MOV.U32 R14, RZ, RZ, R21 ;  /* 0x000000ffff0e7224 */ /* 0x000fe400078e0015 */
[----:B---3--:R-:W-:Y:S02]  /*4f630*/  IMAD.MOV.U32 R20, RZ, RZ, R11 ;  /* 0x000000ffff147224 */ /* 0x008fe400078e000b */
[----:B------:R-:W-:Y:S01]  /*4f640*/  IMAD.MOV.U32 R21, RZ, RZ, R10 ;  /* 0x000000ffff157224 */ /* 0x000fe200078e000a */
[----:B------:R0:W-:Y:S01]  /*4f650*/  STL.64 [R1+0xd80], R4 ;  /* 0x000d800401007387 */ /* 0x0001e20000100a00 */
[----:B------:R1:W-:Y:S03]  /*4f660*/  STL.64 [R1+0xd88], R6 ;  /* 0x000d880601007387 */ /* 0x0003e60000100a00 */
[----:B------:R3:W-:Y:S04]  /*4f670*/  STL.64 [R1+0x3a50], R20 ;  /* 0x003a501401007387 */ /* 0x0007e80000100a00 */
[----:B0-----:R-:W4:Y:S01]  /*4f680*/  LDL.LU R4, [R1+0x870] ;  /* 0x0008700001047983 */ /* 0x001f220000300800 */
[----:B------:R-:W4:Y:S02]  /*4f690*/  LDL.LU R5, [R1+0x874] ;  /* 0x0008740001057983 */ /* 0x000f240000300800 */
[----:B-1----:R-:W4:Y:S02]  /*4f6a0*/  LDL.LU R6, [R1+0x878] ;  /* 0x0008780001067983 */ /* 0x002f240000300800 */
[----:B------:R-:W4:Y:S02]  /*4f6b0*/  LDL.LU R7, [R1+0x87c] ;  /* 0x00087c0001077983 */ /* 0x000f240000300800 */
[----:B---3--:R-:W-:-:S02]  /*4f6c0*/  IMAD.MOV.U32 R21, RZ, RZ, R8 ;  /* 0x000000ffff157224 */ /* 0x008fc400078e0008 */
[----:B------:R-:W-:Y:S01]  /*4f6d0*/  IMAD.MOV.U32 R20, RZ, RZ, R9 ;  /* 0x000000ffff147224 */ /* 0x000fe200078e0009 */
[----:B------:R-:W2:Y:S01]  /*4f6e0*/  LDL.LU R8, [R1+0x880] ;  /* 0x0008800001087983 */ /* 0x000ea20000300800 */
[----:B------:R-:W2:Y:S02]  /*4f6f0*/  LDL.LU R9, [R1+0x884] ;  /* 0x0008840001097983 */ /* 0x000ea40000300800 */
[----:B------:R-:W2:Y:S02]  /*4f700*/  LDL.LU R10, [R1+0x888] ;  /* 0x00088800010a7983 */ /* 0x000ea40000300800 */
[----:B------:R-:W2:Y:S01]  /*4f710*/  LDL.LU R11, [R1+0x88c] ;  /* 0x00088c00010b7983 */ /* 0x000ea20000300800 */
[----:B------:R0:W-:Y:S01]  /*4f720*/  STL.64 [R1+0x3950], R16 ;  /* 0x0039501001007387 */ /* 0x0001e20000100a00 */
[----:B------:R1:W-:Y:S03]  /*4f730*/  STL.64 [R1+0x3a00], R18 ;  /* 0x003a001201007387 */ /* 0x0003e60000100a00 */
[----:B0-----:R-:W3:Y:S01]  /*4f740*/  LDL.LU R16, [R1+0x820] ;  /* 0x0008200001107983 */ /* 0x001ee20000300800 */
[----:B------:R-:W3:Y:S02]  /*4f750*/  LDL.LU R17, [R1+0x824] ;  /* 0x0008240001117983 */ /* 0x000ee40000300800 */
[----:B-1----:R-:W2:Y:S02]  /*4f760*/  LDL.LU R18, [R1+0x828] ;  /* 0x0008280001127983 */ /* 0x002ea40000300800 */
[----:B------:R-:W2:Y:S02]  /*4f770*/  LDL.LU R19, [R1+0x82c] ;  /* 0x00082c0001137983 */ /* 0x000ea40000300800 */
[----:B--2---:R-:W-:Y:S01]  /*4f780*/  STL.64 [R1+0x3a18], R18 ;  /* 0x003a181201007387 */ /* 0x004fe20000100a00 */
[----:B---3--:R0:W-:Y:S03]  /*4f790*/  STL.64 [R1+0x3a10], R16 ;  /* 0x003a101001007387 */ /* 0x0081e60000100a00 */
        /* <DEDUP_REMOVED lines=10> */
[C---:B------:R-:W-:Y:S01]  /*4f840*/  HMMA.16816.F32 R8, R24.reuse, R12, R8 ;  /* 0x0000000c1808723c */ /* 0x040fe20000001808 */
        /* <DEDUP_REMOVED lines=18> */
[----:B------:R-:W4:Y:S01]  /*4f970*/  LDL.LU.64 R6, [R1+0x3a78] ;  /* 0x003a780001067983 */ /* 0x000f220000300a00 */
[----:B------:R-:W2:Y:S11]  /*4f980*/  LDL.LU.64 R4, [R1+0x3a70] ;  /* 0x003a700001047983 */ /* 0x000eb60000300a00 */
[----:B------:R-:W-:Y:S10]  /*4f990*/  @!UPT UIADD3 URZ, URZ, URZ, URZ ;  /* 0x0000003f3f3ff290 */ /* 0x000ff4000fffe03f */
[----:B------:R4:W-:Y:S01]  /*4f9a0*/  STL.64 [R1+0xd60], R24 ;  /* 0x000d601801007387 */ /* 0x0009e20000100a00 */
[----:B------:R-:W-:Y:S02]  /*4f9b0*/  STL.64 [R1+0xd68], R26 ;  /* 0x000d681a01007387 */ /* 0x000fe40000100a00 */
[----:B----4-:R-:W-:Y:S02]  /*4f9c0*/  IMAD.MOV.U32 R24, RZ, RZ, R6 ;  /* 0x000000ffff187224 */ /* 0x010fe400078e0006 */
[----:B------:R-:W-:Y:S01]  /*4f9d0*/  IMAD.MOV.U32 R25, RZ, RZ, R7 ;  /* 0x000000ffff197224 */ /* 0x000fe200078e0007 */
[----:B------:R-:W2:Y:S01]  /*4f9e0*/  LDL.LU R6, [R1+0x3a6c] ;  /* 0x003a6c0001067983 */ /* 0x000ea20000300800 */
[----:B------:R-:W2:Y:S02]  /*4f9f0*/  LDL.LU R7, [R1+0x3a68] ;  /* 0x003a680001077983 */ /* 0x000ea40000300800 */
        /* <DEDUP_REMOVED lines=34> */
[C---:B---3--:R-:W-:Y:S01]  /*4fc20*/  HMMA.16816.F32 R8, R4.reuse, R24, R8 ;  /* 0x000000180408723c */ /* 0x048fe20000001808 */
[----:B------:R-:W0:Y:S07]  /*4fc30*/  LDSM.16.MT88.4 R24, [R3+0x8380] ;  /* 0x008380000318783b */ /* 0x000e2e0000004200 */
[----:B--2---:R-:W-:Y:S01]  /*4fc40*/  HMMA.16816.F32 R20, R4, R20, R16 ;  /* 0x000000140414723c */ /* 0x004fe20000001810 */
[----:B------:R-:W2:Y:S06]  /*4fc50*/  LDL.LU.64 R18, [R1+0x3a00] ;  /* 0x003a000001127983 */ /* 0x000eac0000300a00 */
[----:B------:R-:W-:-:S02]  /*4fc60*/  IMAD.MOV.U32 R16, RZ, RZ, R15 ;  /* 0x000000ffff107224 */ /* 0x000fc400078e000f */
[----:B------:R-:W-:Y:S11]  /*4fc70*/  IMAD.MOV.U32 R17, RZ, RZ, R14 ;  /* 0x000000ffff117224 */ /* 0x000ff600078e000e */
[----:B------:R-:W-:Y:S03]  /*4fc80*/  @!UPT UIADD3 URZ, URZ, URZ, URZ ;  /* 0x0000003f3f3ff290 */ /* 0x000fe6000fffe03f */
[----:B------:R-:W-:Y:S01]  /*4fc90*/  STL.64 [R1+0xd10], R20 ;  /* 0x000d101401007387 */ /* 0x000fe20000100a00 */
[----:B------:R1:W-:Y:S03]  /*4fca0*/  STL.64 [R1+0xd18], R22 ;  /* 0x000d181601007387 */ /* 0x0003e60000100a00 */
[----:B-1----:R-:W3:Y:S01]  /*4fcb0*/  LDL.LU.64 R22, [R1+0x39f8] ;  /* 0x0039f80001167983 */ /* 0x002ee20000300a00 */
[----:B------:R-:W4:Y:S02]  /*4fcc0*/  LDL.LU.64 R20, [R1+0x39f0] ;  /* 0x0039f00001147983 */ /* 0x000f240000300a00 */
[----:B------:R-:W-:Y:S02]  /*4fcd0*/  STL.64 [R1+0xd00], R8 ;  /* 0x000d000801007387 */ /* 0x000fe40000100a00 */
[----:B------:R-:W-:Y:S01]  /*4fce0*/  STL.64 [R1+0xd08], R10 ;  /* 0x000d080a01007387 */ /* 0x000fe20000100a00 */
[----:B------:R2:W-:Y:S01]  /*4fcf0*/  STL.64 [R1+0x3968], R16 ;  /* 0x0039681001007387 */ /* 0x0005e20000100a00 */
[----:B------:R-:W3:Y:S02]  /*4fd00*/  LDL.LU R12, [R1+0x790] ;  /* 0x00079000010c7983 */ /* 0x000ee40000300800 */
[----:B------:R-:W3:Y:S02]  /*4fd10*/  LDL.LU R13, [R1+0x794] ;  /* 0x00079400010d7983 */ /* 0x000ee40000300800 */
[----:B------:R-:W3:Y:S01]  /*4fd20*/  LDL.LU R14, [R1+0x798] ;  /* 0x00079800010e7983 */ /* 0x000ee20000300800 */
[----:B------:R-:W3:Y:S01]  /*4fd30*/  LDL.LU R15, [R1+0x79c] ;  /* 0x00079c00010f7983 */ /* 0x000ee20000300800 */
[----:B--2---:R-:W-:-:S02]  /*4fd40*/  IMAD.MOV.U32 R16, RZ, RZ, R19 ;  /* 0x000000ffff107224 */ /* 0x004fc400078e0013 */
[----:B------:R-:W-:-:S05]  /*4fd50*/  IMAD.MOV.U32 R17, RZ, RZ, R18 ;  /* 0x000000ffff117224 */ /* 0x000fca00078e0012 */
[----:B------:R1:W-:Y:S04]  /*4fd60*/  STL.64 [R1+0x3988], R16 ;  /* 0x0039881001007387 */ /* 0x0003e80000100a00 */
[----:B-1----:R-:W2:Y:S01]  /*4fd70*/  LDL.LU R16, [R1+0x7c0] ;  /* 0x0007c00001107983 */ /* 0x002ea20000300800 */
[----:B------:R-:W2:Y:S02]  /*4fd80*/  LDL.LU R17, [R1+0x7c4] ;  /* 0x0007c40001117983 */ /* 0x000ea40000300800 */
[----:B------:R-:W2:Y:S02]  /*4fd90*/  LDL.LU R18, [R1+0x7c8] ;  /* 0x0007c80001127983 */ /* 0x000ea40000300800 */
[----:B------:R-:W2:Y:S02]  /*4fda0*/  LDL.LU R19, [R1+0x7cc] ;  /* 0x0007cc0001137983 */ /* 0x000ea40000300800 */
[----:B--2---:R-:W-:Y:S01]  /*4fdb0*/  STL.64 [R1+0x3998], R18 ;  /* 0x0039981201007387 */ /* 0x004fe20000100a00 */
[----:B------:R4:W-:Y:S02]  /*4fdc0*/  STL.64 [R1+0x3990], R16 ;  /* 0x0039901001007387 */ /* 0x0009e40000100a00 */
[----:B----4-:R-:W-:-:S02]  /*4fdd0*/  IMAD.MOV.U32 R16, RZ, RZ, R21 ;  /* 0x000000ffff107224 */ /* 0x010fc400078e0015 */
[----:B------:R-:W-:Y:S02]  /*4fde0*/  IMAD.MOV.U32 R17, RZ, RZ, R20 ;  /* 0x000000ffff117224 */ /* 0x000fe400078e0014 */
[----:B------:R-:W-:Y:S02]  /*4fdf0*/  IMAD.MOV.U32 R20, RZ, RZ, R29 ;  /* 0x000000ffff147224 */ /* 0x000fe400078e001d */
[----:B------:R-:W-:Y:S01]  /*4fe00*/  IMAD.MOV.U32 R21, RZ, RZ, R28 ;  /* 0x000000ffff157224 */ /* 0x000fe200078e001c */
[----:B------:R-:W2:Y:S01]  /*4fe10*/  LDL.LU R29, [R1+0x39ec] ;  /* 0x0039ec00011d7983 */ /* 0x000ea20000300800 */
[----:B------:R-:W4:Y:S03]  /*4fe20*/  LDL.LU R28, [R1+0x39e8] ;  /* 0x0039e800011c7983 */ /* 0x000f260000300800 */
[----:B------:R-:W-:Y:S01]  /*4fe30*/  STL.64 [R1+0x39d0], R20 ;  /* 0x0039d01401007387 */ /* 0x000fe20000100a00 */
[----:B------:R1:W-:Y:S03]  /*4fe40*/  STL.64 [R1+0x39b0], R16 ;  /* 0x0039b01001007387 */ /* 0x0003e60000100a00 */
[----:B-1----:R-:W2:Y:S01]  /*4fe50*/  LDL.LU R16, [R1+0x7e0] ;  /* 0x0007e00001107983 */ /* 0x002ea20000300800 */
[----:B------:R-:W2:Y:S02]  /*4fe60*/  LDL.LU R17, [R1+0x7e4] ;  /* 0x0007e40001117983 */ /* 0x000ea40000300800 */
[----:B------:R-:W2:Y:S02]  /*4fe70*/  LDL.LU R18, [R1+0x7e8] ;  /* 0x0007e80001127983 */ /* 0x000ea40000300800 */
[----:B------:R-:W2:Y:S02]  /*4fe80*/  LDL.LU R19, [R1+0x7ec] ;  /* 0x0007ec0001137983 */ /* 0x000ea40000300800 */
[----:B--2---:R-:W-:Y:S01]  /*4fe90*/  STL.64 [R1+0x39c8], R18 ;  /* 0x0039c81201007387 */ /* 0x004fe20000100a00 */
        /* <DEDUP_REMOVED lines=15> */
[----:B------:R-:W2:Y:S02]  /*4ff90*/  LDL.LU R14, [R1+0x7a8] ;  /* 0x0007a800010e7983 */ /* 0x000ea40000300800 */
[----:B------:R-:W2:Y:S02]  /*4ffa0*/  LDL.LU R15, [R1+0x7ac] ;  /* 0x0007ac00010f7983 */ /* 0x000ea40000300800 */
[----:B------:R-:W-:-:S02]  /*4ffb0*/  IMAD.MOV.U32 R20, RZ, RZ, R23 ;  /* 0x000000ffff147224 */ /* 0x000fc400078e0017 */
[----:B------:R-:W-:Y:S01]  /*4ffc0*/  IMAD.MOV.U32 R21, RZ, RZ, R22 ;  /* 0x000000ffff157224 */ /* 0x000fe200078e0016 */
[----:B--2---:R-:W-:Y:S01]  /*4ffd0*/  STL.64 [R1+0x3978], R14 ;  /* 0x0039780e01007387 */ /* 0x004fe20000100a00 */
[----:B---3--:R1:W-:Y:S03]  /*4ffe0*/  STL.64 [R1+0x3970], R12 ;  /* 0x0039700c01007387 */ /* 0x0083e60000100a00 */
[----:B-1----:R-:W2:Y:S01]  /*4fff0*/  LDL.LU R12, [R1+0x7b0] ;  /* 0x0007b000010c7983 */ /* 0x002ea20000300800 */
[----:B------:R-:W2:Y:S02]  /*50000*/  LDL.LU R13, [R1+0x7b4] ;  /* 0x0007b400010d7983 */ /* 0x000ea40000300800 */
[----:B------:R-:W3:Y:S02]  /*50010*/  LDL.LU R14, [R1+0x7b8] ;  /* 0x0007b800010e7983 */ /* 0x000ee40000300800 */
[----:B------:R-:W3:Y:S01]  /*50020*/  LDL.LU R15, [R1+0x7bc] ;  /* 0x0007bc00010f7983 */ /* 0x000ee20000300800 */
[C---:B------:R-:W-:Y:S01]  /*50030*/  HMMA.16816.F32 R20, R4.reuse, R20, R16 ;  /* 0x000000140414723c */ /* 0x040fe20000001810 */
        /* <DEDUP_REMOVED lines=11> */
[----:B------:R-:W-:Y:S02]  /*500f0*/  STL.64 [R1+0x3808], R24 ;  /* 0x0038081801007387 */ /* 0x000fe40000100a00 */
        /* <DEDUP_REMOVED lines=17> */
[----:B0-----:R-:W3:Y:S01]  /*50210*/  LDL.LU R20, [R1+0x770] ;  /* 0x0007700001147983 */ /* 0x001ee20000300800 */
[----:B------:R-:W3:Y:S02]  /*50220*/  LDL.LU R21, [R1+0x774] ;  /* 0x0007740001157983 */ /* 0x000ee40000300800 */
[----:B-1----:R-:W3:Y:S02]  /*50230*/  LDL.LU R22, [R1+0x778] ;  /* 0x0007780001167983 */ /* 0x002ee40000300800 */
[----:B------:R-:W3:Y:S01]  /*50240*/  LDL.LU R23, [R1+0x77c] ;  /* 0x00077c0001177983 */ /* 0x000ee20000300800 */
[----:B--2---:R-:W-:Y:S01]  /*50250*/  HMMA.16816.F32 R16, R4, R16, R12 ;  /* 0x000000100410723c */ /* 0x004fe2000000180c */
[----:B------:R-:W2:Y:S01]  /*50260*/  LDL.LU.64 R14, [R1+0x39a8] ;  /* 0x0039a800010e7983 */ /* 0x000ea20000300a00 */
[----:B------:R-:W2:Y:S11]  /*50270*/  LDL.LU.64 R12, [R1+0x39a0] ;  /* 0x0039a000010c7983 */ /* 0x000eb60000300a00 */
[----:B------:R-:W-:Y:S10]  /*50280*/  @!UPT UIADD3 URZ, URZ, URZ, URZ ;  /* 0x0000003f3f3ff290 */ /* 0x000ff4000fffe03f */
[----:B------:R-:W-:Y:S01]  /*50290*/  STL.64 [R1+0xcc0], R16 ;  /* 0x000cc01001007387 */ /* 0x000fe20000100a00 */
[----:B------:R0:W-:Y:S03]  /*502a0*/  STL.64 [R1+0xcc8], R18 ;  /* 0x000cc81201007387 */ /* 0x0001e60000100a00 */
[----:B0-----:R-:W2:Y:S01]  /*502b0*/  LDL.LU.64 R18, [R1+0x3998] ;  /* 0x0039980001127983 */ /* 0x001ea20000300a00 */
[----:B------:R-:W2:Y:S02]  /*502c0*/  LDL.LU.64 R16, [R1+0x3990] ;  /* 0x0039900001107983 */ /* 0x000ea40000300a00 */
[----:B------:R-:W-:Y:S02]  /*502d0*/  IMAD.MOV.U32 R24, RZ, RZ, R2 ;  /* 0x000000ffff187224 */ /* 0x000fe400078e0002 */
[----:B------:R-:W-:-:S07]  /*502e0*/  IMAD.MOV.U32 R25, RZ, RZ, R0 ;  /* 0x000000ffff197224 */ /* 0x000fce00078e0000 */
[C---:B--2---:R-:W-:Y:S01]  /*502f0*/  HMMA.16816.F32 R24, R4.reuse, R24, R16 ;  /* 0x000000180418723c */ /* 0x044fe20000001810 */
[----:B------:R-:W2:Y:S11]  /*50300*/  LDL.LU.64 R16, [R1+0x3988] ;  /* 0x0039880001107983 */ /* 0x000eb60000300a00 */
[----:B------:R-:W-:Y:S11]  /*50310*/  @!UPT UIADD3 URZ, URZ, URZ, URZ ;  /* 0x0000003f3f3ff290 */ /* 0x000ff6000fffe03f */
[----:B------:R0:W-:Y:S01]  /*50320*/  STL.64 [R1+0xcb0], R24 ;  /* 0x000cb01801007387 */ /* 0x0001e20000100a00 */
[----:B------:R1:W-:Y:S03]  /*50330*/  STL.64 [R1+0xcb8], R26 ;  /* 0x000cb81a01007387 */ /* 0x0003e60000100a00 */
[----:B0-----:R-:W2:Y:S01]  /*50340*/  LDL.LU R24, [R1+0x740] ;  /* 0x0007400001187983 */ /* 0x001ea20000300800 */
[----:B------:R-:W2:Y:S02]  /*50350*/  LDL.LU R25, [R1+0x744] ;  /* 0x0007440001197983 */ /* 0x000ea40000300800 */
[----:B-1----:R-:W2:Y:S02]  /*50360*/  LDL.LU R26, [R1+0x748] ;  /* 0x00074800011a7983 */ /* 0x002ea40000300800 */
[----:B----4-:R-:W-:Y:S02]  /*50370*/  IMAD.MOV.U32 R27, RZ, RZ, R28 ;  /* 0x000000ffff1b7224 */ /* 0x010fe400078e001c */
[----:B------:R-:W4:Y:S04]  /*50380*/  LDL.LU R28, [R1+0x3980] ;  /* 0x00398000011c7983 */ /* 0x000f280000300800 */
[----:B--2---:R-:W-:Y:S01]  /*50390*/  STL.64 [R1+0x3910], R26 ;  /* 0x0039101a01007387 */ /* 0x004fe20000100a00 */
[----:B------:R0:W-:Y:S03]  /*503a0*/  STL.64 [R1+0x3908], R24 ;  /* 0x0039081801007387 */ /* 0x0001e60000100a00 */
[----:B0-----:R-:W2:Y:S01]  /*503b0*/  LDL.LU.64 R24, [R1+0xb0] ;  /* 0x0000b00001187983 */ /* 0x001ea20000300a00 */
[C---:B------:R-:W-:Y:S03]  /*503c0*/  HMMA.16816.F32 R16, R4.reuse, R16, R12 ;  /* 0x000000100410723c */ /* 0x040fe6000000180c */
[----:B--2---:R0:W-:Y:S04]  /*503d0*/  STL.64 [R1+0x3918], R24 ;  /* 0x0039181801007387 */ /* 0x0041e80000100a00 */
[----:B0-----:R-:W2:Y:S01]  /*503e0*/  LDL.LU R24, [R1+0x760] ;  /* 0x0007600001187983 */ /* 0x001ea20000300800 */
[----:B------:R-:W2:Y:S02]  /*503f0*/  LDL.LU R25, [R1+0x764] ;  /* 0x0007640001197983 */ /* 0x000ea40000300800 */
[----:B------:R-:W2:Y:S02]  /*50400*/  LDL.LU R26, [R1+0x768] ;  /* 0x00076800011a7983 */ /* 0x000ea40000300800 */
[----:B------:R-:W2:Y:S01]  /*50410*/  LDL.LU.64 R14, [R1+0x3978] ;  /* 0x00397800010e7983 */ /* 0x000ea20000300a00 */
[----:B------:R-:W2:Y:S10]  /*50420*/  LDL.LU.64 R12, [R1+0x3970] ;  /* 0x00397000010c7983 */ /* 0x000eb40000300a00 */
[----:B------:R0:W-:Y:S02]  /*50430*/  STL.64 [R1+0xca0], R16 ;  /* 0x000ca01001007387 */ /* 0x0001e40000100a00 */
[----:B------:R2:W-:Y:S01]  /*50440*/  STL.64 [R1+0xca8], R18 ;  /* 0x000ca81201007387 */ /* 0x0005e20000100a00 */
        /* <DEDUP_REMOVED lines=13> */
[----:B0-----:R-:W3:Y:S01]  /*50520*/  LDL.LU.64 R12, [R1+0x3948] ;  /* 0x00394800010c7983 */ /* 0x001ee20000300a00 */
[----:B------:R0:W-:Y:S03]  /*50530*/  STL.64 [R1+0x3898], R16 ;  /* 0x0038981001007387 */ /* 0x0001e60000100a00 */
[----:B0-----:R-:W2:Y:S01]  /*50540*/  LDL.LU.64 R16, [R1+0x90] ;  /* 0x0000900001107983 */ /* 0x001ea20000300a00 */
[----:B----4-:R-:W-:Y:S01]  /*50550*/  IMAD.MOV.U32 R27, RZ, RZ, R28 ;  /* 0x000000ffff1b7224 */ /* 0x010fe200078e001c */
[C---:B---3--:R-:W-:Y:S02]  /*50560*/  HMMA.16816.F32 R8, R4.reuse, R12, R8 ;  /* 0x0000000c0408723c */ /* 0x048fe40000001808 */
[----:B--2---:R0:W-:Y:S04]  /*50570*/  STL.64 [R1+0x3920], R16 ;  /* 0x0039201001007387 */ /* 0x0041e80000100a00 */
[----:B0-----:R-:W2:Y:S11]  /*50580*/  LDL.LU.64 R16, [R1+0xc0] ;  /* 0x0000c00001107983 */ /* 0x001eb60000300a00 */
[----:B------:R-:W-:Y:S06]  /*50590*/  @!UPT UIADD3 URZ, URZ, URZ, URZ ;  /* 0x0000003f3f3ff290 */ /* 0x000fec000fffe03f */
[----:B------:R-:W-:Y:S02]  /*505a0*/  STL.64 [R1+0xc70], R8 ;  /* 0x000c700801007387 */ /* 0x000fe40000100a00 */
[----:B------:R0:W-:Y:S02]  /*505b0*/  STL [R1+0xc78], R10 ;  /* 0x000c780a01007387 */ /* 0x0001e40000100800 */
[----:B------:R-:W-:Y:S02]  /*505c0*/  IMAD.MOV.U32 R28, RZ, RZ, R11 ;  /* 0x000000ffff1c7224 */ /* 0x000fe400078e000b */
        /* <DEDUP_REMOVED lines=8> */
[----:B------:R-:W-:Y:S01]  /*50650*/  STL [R1+0x2728], R28 ;  /* 0x0027281c01007387 */ /* 0x000fe20000100800 */
[----:B----4-:R-:W-:Y:S03]  /*50660*/  HMMA.16816.F32 R4, R4, R8, R20 ;  /* 0x000000080404723c */ /* 0x010fe60000001814 */
[----:B------:R-:W4:Y:S01]  /*50670*/  LDL.LU.64 R22, [R1+0x3930] ;  /* 0x0039300001167983 */ /* 0x000f220000300a00 */
[----:B------:R-:W4:Y:S11]  /*50680*/  LDL.LU.64 R20, [R1+0x3928] ;  /* 0x0039280001147983 */ /* 0x000f360000300a00 */
[----:B------:R-:W-:Y:S08]  /*50690*/  @!UPT UIADD3 URZ, URZ, URZ, URZ ;  /* 0x0000003f3f3ff290 */ /* 0x000ff0000fffe03f */
[----:B------:R0:W-:Y:S01]  /*506a0*/  STL.64 [R1+0xc60], R4 ;  /* 0x000c600401007387 */ /* 0x0001e20000100a00 */
[----:B------:R-:W-:Y:S03]  /*506b0*/  STL.64 [R1+0xc68], R6 ;  /* 0x000c680601007387 */ /* 0x000fe60000100a00 */
[----:B0-----:R-:W4:Y:S01]  /*506c0*/  LDL.LU.64 R4, [R1+0xa0] ;  /* 0x0000a00001047983 */ /* 0x001f220000300a00 */
[----:B---3--:R-:W-:Y:S02]  /*506d0*/  STL.64 [R1+0x3820], R10 ;  /* 0x0038200a01007387 */ /* 0x008fe40000100a00 */
[----:B------:R2:W-:Y:S02]  /*506e0*/  STL.64 [R1+0x3818], R8 ;  /* 0x0038180801007387 */ /* 0x0005e40000100a00 */
[----:B--2---:R-:W-:Y:S02]  /*506f0*/  IMAD.MOV.U32 R9, RZ, RZ, R16 ;  /* 0x000000ffff097224 */ /* 0x004fe400078e0010 */
[----:B------:R-:W-:Y:S01]  /*50700*/  IMAD.MOV.U32 R8, RZ, RZ, R17 ;  /* 0x000000ffff087224 */ /* 0x000fe200078e0011 */
[----:B----4-:R-:W-:Y:S01]  /*50710*/  HMMA.16816.F32 R24, R20, R16, R24 ;  /* 0x000000101418723c */ /* 0x010fe20000001818 */
[----:B------:R-:W2:Y:S11]  /*50720*/  LDL.LU.64 R16, [R1+0x3920] ;  /* 0x0039200001107983 */ /* 0x000eb60000300a00 */
[----:B------:R-:W-:Y:S11]  /*50730*/  @!UPT UIADD3 URZ, URZ, URZ, URZ ;  /* 0x0000003f3f3ff290 */ /* 0x000ff6000fffe03f */
[----:B------:R0:W-:Y:S01]  /*50740*/  STL.64 [R1+0xc50], R24 ;  /* 0x000c501801007387 */ /* 0x0001e20000100a00 */
[----:B------:R-:W-:Y:S03]  /*50750*/  STL [R1+0xc58], R26 ;  /* 0x000c581a01007387 */ /* 0x000fe60000100800 */
[----:B0-----:R-:W3:Y:S01]  /*50760*/  LDL.LU.64 R24, [R1+0x3918] ;  /* 0x0039180001187983 */ /* 0x001ee20000300a00 */
[----:B------:R0:W-:Y:S02]  /*50770*/  STL [R1+0x3844], R8 ;  /* 0x0038440801007387 */ /* 0x0001e40000100800 */
[----:B------:R1:W-:Y:S01]  /*50780*/  STL [R1+0x3840], R9 ;  /* 0x0038400901007387 */ /* 0x0003e20000100800 */
[----:B0-----:R-:W3:Y:S01]  /*50790*/  LDL.LU R8, [R1+0x750] ;  /* 0x0007500001087983 */ /* 0x001ee20000300800 */
[----:B-1----:R-:W3:Y:S02]  /*507a0*/  LDL.LU R9, [R1+0x754] ;  /* 0x0007540001097983 */ /* 0x002ee40000300800 */
[----:B------:R-:W3:Y:S02]  /*507b0*/  LDL.LU R10, [R1+0x758] ;  /* 0x00075800010a7983 */ /* 0x000ee40000300800 */
[----:B------:R-:W3:Y:S02]  /*507c0*/  LDL.LU R11, [R1+0x75c] ;  /* 0x00075c00010b7983 */ /* 0x000ee40000300800 */
[----:B------:R-:W-:-:S05]  /*507d0*/  IMAD.MOV.U32 R28, RZ, RZ, R27 ;  /* 0x000000ffff1c7224 */ /* 0x000fca00078e001b */
[----:B------:R-:W-:Y:S01]  /*507e0*/  STL [R1+0x2868], R28 ;  /* 0x0028681c01007387 */ /* 0x000fe20000100800 */
[C---:B---3--:R-:W-:Y:S11]  /*507f0*/  HMMA.16816.F32 R8, R20.reuse, R24, R8 ;  /* 0x000000181408723c */ /* 0x048ff60000001808 */
[----:B------:R-:W-:Y:S11]  /*50800*/  @!UPT UIADD3 URZ, URZ, URZ, URZ ;  /* 0x0000003f3f3ff290 */ /* 0x000ff6000fffe03f */
[----:B------:R-:W-:Y:S01]  /*50810*/  @!UPT UIADD3 URZ, URZ, URZ, URZ ;  /* 0x0000003f3f3ff290 */ /* 0x000fe2000fffe03f */
[----:B------:R-:W-:Y:S01]  /*50820*/  STL.64 [R1+0xc40], R8 ;  /* 0x000c400801007387 */ /* 0x000fe20000100a00 */
[----:B------:R0:W-:Y:S02]  /*50830*/  STL.64 [R1+0xc48], R10 ;  /* 0x000c480a01007387 */ /* 0x0001e40000100a00 */
[----:B------:R-:W3:Y:S02]  /*50840*/  LDL.LU.64 R26, [R1+0x3910] ;  /* 0x00391000011a7983 */ /* 0x000ee40000300a00 */
[----:B0-----:R-:W-:Y:S02]  /*50850*/  IMAD.MOV.U32 R11, RZ, RZ, R24 ;  /* 0x000000ffff0b7224 */ /* 0x001fe400078e0018 */
[----:B------:R-:W-:Y:S02]  /*50860*/  IMAD.MOV.U32 R10, RZ, RZ, R25 ;  /* 0x000000ffff0a7224 */ /* 0x000fe400078e0019 */
[----:B------:R-:W3:Y:S03]  /*50870*/  LDL.LU.64 R24, [R1+0x3908] ;  /* 0x0039080001187983 */ /* 0x000ee60000300a00 */
[----:B------:R-:W-:Y:S02]  /*50880*/  STL [R1+0x385c], R10 ;  /* 0x00385c0a01007387 */ /* 0x000fe40000100800 */
[----:B------:R3:W-:Y:S02]  /*50890*/  STL [R1+0x3858], R11 ;  /* 0x0038580b01007387 */ /* 0x0007e40000100800 */
[----:B---3--:R-:W-:Y:S07]  /*508a0*/  HMMA.16816.F32 R8, R20, R4, R24 ;  /* 0x000000041408723c */ /* 0x008fee0000001818 */
[----:B------:R-:W-:-:S02]  /*508b0*/  IMAD.MOV.U32 R25, RZ, RZ, R4 ;  /* 0x000000ffff197224 */ /* 0x000fc400078e0004 */
[----:B------:R-:W-:Y:S02]  /*508c0*/  IMAD.MOV.U32 R24, RZ, RZ, R5 ;  /* 0x000000ffff187224 */ /* 0x000fe400078e0005 */
[----:B--2---:R-:W-:Y:S01]  /*508d0*/  HMMA.16816.F32 R4, R20, R16, R12 ;  /* 0x000000101404723c */ /* 0x004fe2000000180c */
[----:B------:R-:W-:Y:S02]  /*508e0*/  IMAD.MOV.U32 R27, RZ, RZ, R16 ;  /* 0x000000ffff1b7224 */ /* 0x000fe400078e0010 */
[----:B------:R-:W-:-:S09]  /*508f0*/  IMAD.MOV.U32 R26, RZ, RZ, R17 ;  /* 0x000000ffff1a7224 */ /* 0x000fd200078e0011 */
[----:B------:R-:W-:Y:S01]  /*50900*/  STL.64 [R1+0xc30], R8 ;  /* 0x000c300801007387 */ /* 0x000fe20000100a00 */
[----:B------:R-:W-:Y:S10]  /*50910*/  STL.64 [R1+0xc38], R10 ;  /* 0x000c380a01007387 */ /* 0x000ff40000100a00 */
[----:B------:R-:W-:Y:S01]  /*50920*/  STL.64 [R1+0xc20], R4 ;  /* 0x000c200401007387 */ /* 0x000fe20000100a00 */
[----:B------:R-:W-:Y:S02]  /*50930*/  STL.64 [R1+0xc28], R6 ;  /* 0x000c280601007387 */ /* 0x000fe40000100a00 */
[----:B------:R-:W-:Y:S02]  /*50940*/  STL.64 [R1+0x3850], R26 ;  /* 0x0038501a01007387 */ /* 0x000fe40000100a00 */
[----:B------:R0:W-:Y:S02]  /*50950*/  STL.64 [R1+0x3848], R24 ;  /* 0x0038481801007387 */ /* 0x0001e40000100a00 */
        /* <DEDUP_REMOVED lines=21> */
[----:B------:R-:W2:Y:S02]  /*50ab0*/  LDL.LU R15, [R1+0x71c] ;  /* 0x00071c00010f7983 */ /* 0x000ea40000300800 */
[----:B--2---:R-:W-:Y:S01]  /*50ac0*/  STL.64 [R1+0x38f8], R14 ;  /* 0x0038f80e01007387 */ /* 0x004fe20000100a00 */
[----:B------:R0:W-:Y:S03]  /*50ad0*/  STL.64 [R1+0x38f0], R12 ;  /* 0x0038f00c01007387 */ /* 0x0001e60000100a00 */
[----:B0-----:R-:W2:Y:S01]  /*50ae0*/  LDL.LU.64 R12, [R1+0x80] ;  /* 0x00008000010c7983 */ /* 0x001ea20000300a00 */
[----:B------:R-:W2:Y:S03]  /*50af0*/  LDL.LU.64 R4, [R1+0x60] ;  /* 0x0000600001047983 */ /* 0x000ea60000300a00 */
[----:B--2---:R0:W-:Y:S04]  /*50b00*/  STL.64 [R1+0x38e8], R4 ;  /* 0x0038e80401007387 */ /* 0x0041e80000100a00 */
[----:B0-----:R-:W2:Y:S04]  /*50b10*/  LDL.LU.64 R4, [R1+0x70] ;  /* 0x0000700001047983 */ /* 0x001ea80000300a00 */
[----:B--2---:R0:W-:Y:S04]  /*50b20*/  STL.64 [R1+0x3900], R4 ;  /* 0x0039000401007387 */ /* 0x0041e80000100a00 */
[----:B0-----:R-:W2:Y:S01]  /*50b30*/  LDL.LU R4, [R1+0x720] ;  /* 0x0007200001047983 */ /* 0x001ea20000300800 */
[----:B------:R-:W2:Y:S02]  /*50b40*/  LDL.LU R5, [R1+0x724] ;  /* 0x0007240001057983 */ /* 0x000ea40000300800 */
[----:B------:R-:W2:Y:S02]  /*50b50*/  LDL.LU R6, [R1+0x728] ;  /* 0x0007280001067983 */ /* 0x000ea40000300800 */
[----:B------:R-:W2:Y:S01]  /*50b60*/  LDL.LU R7, [R1+0x72c] ;  /* 0x00072c0001077983 */ /* 0x000ea20000300800 */
[----:B------:R-:W-:Y:S01]  /*50b70*/  STL.64 [R1+0x38b8], R10 ;  /* 0x0038b80a01007387 */ /* 0x000fe20000100a00 */
[----:B------:R0:W-:Y:S03]  /*50b80*/  STL.64 [R1+0x38b0], R8 ;  /* 0x0038b00801007387 */ /* 0x0001e60000100a00 */
[----:B0-----:R-:W2:Y:S04]  /*50b90*/  LDL.LU.64 R8, [R1+0x40] ;  /* 0x0000400001087983 */ /* 0x001ea80000300a00 */
        /* <DEDUP_REMOVED lines=8> */
[----:B----4-:R0:W-:Y:S03]  /*50c20*/  STL.64 [R1+0x38a0], R16 ;  /* 0x0038a01001007387 */ /* 0x0101e60000100a00 */
[----:B0-----:R-:W4:Y:S04]  /*50c30*/  LDL.LU.64 R16, [R1+0x30] ;  /* 0x0000300001107983 */ /* 0x001f280000300a00 */
[----:B----4-:R0:W-:Y:S04]  /*50c40*/  STL.64 [R1+0x38c0], R16 ;  /* 0x0038c01001007387 */ /* 0x0101e80000100a00 */
[----:B0-----:R-:W4:Y:S01]  /*50c50*/  LDL.LU R16, [R1+0x6e0] ;  /* 0x0006e00001107983 */ /* 0x001f220000300800 */
[----:B------:R-:W4:Y:S02]  /*50c60*/  LDL.LU R17, [R1+0x6e4] ;  /* 0x0006e40001117983 */ /* 0x000f240000300800 */
[----:B------:R-:W2:Y:S02]  /*50c70*/  LDL.LU R18, [R1+0x6e8] ;  /* 0x0006e80001127983 */ /* 0x000ea40000300800 */
[----:B------:R-:W2:Y:S01]  /*50c80*/  LDL.LU R19, [R1+0x6ec] ;  /* 0x0006ec0001137983 */ /* 0x000ea20000300800 */
[----:B------:R-:W-:Y:S01]  /*50c90*/  HMMA.16816.F32 R4, R20, R12, R4 ;  /* 0x0000000c1404723c */ /* 0x000fe20000001804 */
[----:B--2---:R-:W-:Y:S01]  /*50ca0*/  STL.64 [R1+0x38d8], R18 ;  /* 0x0038d81201007387 */ /* 0x004fe20000100a00 */
[----:B----4-:R0:W-:Y:S03]  /*50cb0*/  STL.64 [R1+0x38d0], R16 ;  /* 0x0038d01001007387 */ /* 0x0101e60000100a00 */
[----:B0-----:R-:W2:Y:S01]  /*50cc0*/  LDL.LU R16, [R1+0x6f0] ;  /* 0x0006f00001107983 */ /* 0x001ea20000300800 */
[----:B------:R-:W2:Y:S02]  /*50cd0*/  LDL.LU R17, [R1+0x6f4] ;  /* 0x0006f40001117983 */ /* 0x000ea40000300800 */
[----:B------:R-:W2:Y:S02]  /*50ce0*/  LDL.LU R18, [R1+0x6f8] ;  /* 0x0006f80001127983 */ /* 0x000ea40000300800 */
[----:B------:R-:W2:Y:S01]  /*50cf0*/  LDL.LU R19, [R1+0x6fc] ;  /* 0x0006fc0001137983 */ /* 0x000ea20000300800 */
[----:B---3--:R-:W-:Y:S01]  /*50d00*/  STL.64 [R1+0x3878], R26 ;  /* 0x0038781a01007387 */ /* 0x008fe20000100a00 */
[----:B------:R0:W-:Y:S03]  /*50d10*/  STL.64 [R1+0x3870], R24 ;  /* 0x0038701801007387 */ /* 0x0001e60000100a00 */
[----:B0-----:R-:W3:Y:S01]  /*50d20*/  LDL.LU.64 R24, [R1+0x10] ;  /* 0x0000100001187983 */ /* 0x001ee20000300a00 */
[----:B------:R-:W-:-:S02]  /*50d30*/  IMAD.MOV.U32 R3, RZ, RZ, R12 ;  /* 0x000000ffff037224 */ /* 0x000fc400078e000c */
[----:B------:R-:W-:Y:S01]  /*50d40*/  IMAD.MOV.U32 R2, RZ, RZ, R13 ;  /* 0x000000ffff027224 */ /* 0x000fe200078e000d */
[----:B---3--:R0:W-:Y:S04]  /*50d50*/  STL.64 [R1+0x3890], R24 ;  /* 0x0038901801007387 */ /* 0x0081e80000100a00 */
[----:B0-----:R-:W3:Y:S01]  /*50d60*/  LDL.LU.64 R24, [R1+0x20] ;  /* 0x0000200001187983 */ /* 0x001ee20000300a00 */
[----:B------:R0:W-:Y:S02]  /*50d70*/  STL.64 [R1+0xc10], R4 ;  /* 0x000c100401007387 */ /* 0x0001e40000100a00 */
[----:B------:R-:W-:Y:S01]  /*50d80*/  STL.64 [R1+0xc18], R6 ;  /* 0x000c180601007387 */ /* 0x000fe20000100a00 */
[----:B0-----:R-:W4:Y:S01]  /*50d90*/  LDL.LU.64 R4, [R1+0x3900] ;  /* 0x0039000001047983 */ /* 0x001f220000300a00 */
[----:B------:R-:W4:Y:S02]  /*50da0*/  LDL.LU.64 R14, [R1+0x38f8] ;  /* 0x0038f800010e7983 */ /* 0x000f240000300a00 */
[----:B------:R-:W4:Y:S02]  /*50db0*/  LDL.LU.64 R12, [R1+0x38f0] ;  /* 0x0038f000010c7983 */ /* 0x000f240000300a00 */
[C---:B----4-:R-:W-:Y:S11]  /*50dc0*/  HMMA.16816.F32 R12, R20.reuse, R4, R12 ;  /* 0x00000004140c723c */ /* 0x050ff6000000180c */
        /* <DEDUP_REMOVED lines=18> */
[----:B0-----:R-:W4:Y:S01]  /*50ef0*/  LDL.LU R4, [R1] ;  /* 0x0000000001047983 */ /* 0x001f220000300800 */
[----:B------:R-:W4:Y:S01]  /*50f00*/  LDL.LU R5, [R1+0x4] ;  /* 0x0000040001057983 */ /* 0x000f220000300800 */
        /* <DEDUP_REMOVED lines=10> */
[----:B----4-:R0:W-:Y:S04]  /*50fb0*/  STL.64 [R1+0x3880], R4 ;  /* 0x0038800401007387 */ /* 0x0101e80000100a00 */
[----:B0-----:R-:W4:Y:S01]  /*50fc0*/  LDL.LU R4, [R1+0x6b0] ;  /* 0x0006b00001047983 */ /* 0x001f220000300800 */
[----:B------:R-:W4:Y:S02]  /*50fd0*/  LDL.LU R5, [R1+0x6b4] ;  /* 0x0006b40001057983 */ /* 0x000f240000300800 */
[----:B------:R-:W4:Y:S02]  /*50fe0*/  LDL.LU R6, [R1+0x6b8] ;  /* 0x0006b80001067983 */ /* 0x000f240000300800 */
[----:B------:R-:W4:Y:S01]  /*50ff0*/  LDL.LU R7, [R1+0x6bc] ;  /* 0x0006bc0001077983 */ /* 0x000f220000300800 */
[----:B--2---:R-:W-:Y:S01]  /*51000*/  HMMA.16816.F32 R16, R20, R8, R16 ;  /* 0x000000081410723c */ /* 0x004fe20000001810 */
[----:B------:R-:W-:-:S02]  /*51010*/  IMAD.MOV.U32 R12, RZ, RZ, R8 ;  /* 0x000000ffff0c7224 */ /* 0x000fc400078e0008 */
[----:B------:R-:W-:Y:S11]  /*51020*/  IMAD.MOV.U32 R13, RZ, RZ, R9 ;  /* 0x000000ffff0d7224 */ /* 0x000ff600078e0009 */
[----:B------:R-:W-:Y:S09]  /*51030*/  @!UPT UIADD3 URZ, URZ, URZ, URZ ;  /* 0x0000003f3f3ff290 */ /* 0x000ff2000fffe03f */
[----:B------:R0:W-:Y:S01]  /*51040*/  STL.64 [R1+0xbd0], R16 ;  /* 0x000bd01001007387 */ /* 0x0001e20000100a00 */
        /* <DEDUP_REMOVED lines=8> */
[----:B------:R-:W-:Y:S02]  /*510d0*/  STL.64 [R1+0xbc8], R10 ;  /* 0x000bc80a01007387 */ /* 0x000fe40000100a00 */
[----:B-1----:R-:W3:Y:S02]  /*510e0*/  LDL.LU.64 R18, [R1+0x38a8] ;  /* 0x0038a80001127983 */ /* 0x002ee40000300a00 */
[----:B0-----:R-:W-:Y:S02]  /*510f0*/  IMAD.MOV.U32 R8, RZ, RZ, R16 ;  /* 0x000000ffff087224 */ /* 0x001fe400078e0010 */
[----:B------:R-:W-:Y:S02]  /*51100*/  IMAD.MOV.U32 R9, RZ, RZ, R17 ;  /* 0x000000ffff097224 */ /* 0x000fe400078e0011 */
        /* <DEDUP_REMOVED lines=16> */
[----:B0-----:R-:W3:Y:S01]  /*51210*/  LDL.LU.64 R6, [R1+0x3888] ;  /* 0x0038880001067983 */ /* 0x001ee20000300a00 */
[----:B------:R-:W4:Y:S02]  /*51220*/  LDL.LU.64 R4, [R1+0x3880] ;  /* 0x0038800001047983 */ /* 0x000f240000300a00 */
[----:B------:R-:W4:Y:S02]  /*51230*/  LDL.LU.64 R26, [R1+0x3878] ;  /* 0x00387800011a7983 */ /* 0x000f240000300a00 */
[----:B------:R-:W4:Y:S02]  /*51240*/  LDL.LU.64 R24, [R1+0x3870] ;  /* 0x0038700001187983 */ /* 0x000f240000300a00 */
[----:B----4-:R-:W-:Y:S11]  /*51250*/  HMMA.16816.F32 R24, R20, R4, R24 ;  /* 0x000000041418723c */ /* 0x010ff60000001818 */
[----:B------:R-:W-:Y:S11]  /*51260*/  @!UPT UIADD3 URZ, URZ, URZ, URZ ;  /* 0x0000003f3f3ff290 */ /* 0x000ff6000fffe03f */
[----:B------:R-:W-:Y:S01]  /*51270*/  @!UPT UIADD3 URZ, URZ, URZ, URZ ;  /* 0x0000003f3f3ff290 */ /* 0x000fe2000fffe03f */
[----:B------:R-:W-:Y:S01]  /*51280*/  STL.64 [R1+0xb90], R24 ;  /* 0x000b901801007387 */ /* 0x000fe20000100a00 */
[----:B------:R0:W-:Y:S03]  /*51290*/  STL.64 [R1+0xb98], R26 ;  /* 0x000b981a01007387 */ /* 0x0001e60000100a00 */
[----:B0-----:R-:W2:Y:S01]  /*512a0*/  LDL.LU.64 R26, [R1+0x3868] ;  /* 0x00386800011a7983 */ /* 0x001ea20000300a00 */
[----:B------:R-:W2:Y:S02]  /*512b0*/  LDL.LU.64 R24, [R1+0x3860] ;  /* 0x0038600001187983 */ /* 0x000ea40000300a00 */
[----:B------:R0:W-:Y:S02]  /*512c0*/  STL.64 [R1+0x36e8], R4 ;  /* 0x0036e80401007387 */ /* 0x0001e40000100a00 */
[----:B0-----:R-:W-:Y:S02]  /*512d0*/  IMAD.MOV.U32 R4, RZ, RZ, R10 ;  /* 0x000000ffff047224 */ /* 0x001fe400078e000a */
[----:B------:R-:W-:Y:S01]  /*512e0*/  IMAD.MOV.U32 R5, RZ, RZ, R11 ;  /* 0x000000ffff057224 */ /* 0x000fe200078e000b */
[----:B------:R-:W4:Y:S01]  /*512f0*/  LDL.LU R10, [R1+0x385c] ;  /* 0x00385c00010a7983 */ /* 0x000f220000300800 */
[----:B------:R-:W3:Y:S03]  /*51300*/  LDL.LU R11, [R1+0x3858] ;  /* 0x00385800010b7983 */ /* 0x000ee60000300800 */
[----:B------:R0:W-:Y:S02]  /*51310*/  STL.64 [R1+0x3700], R4 ;  /* 0x0037000401007387 */ /* 0x0001e40000100a00 */
[----:B0-----:R-:W-:-:S02]  /*51320*/  IMAD.MOV.U32 R4, RZ, RZ, R19 ;  /* 0x000000ffff047224 */ /* 0x001fc400078e0013 */
[----:B------:R-:W-:Y:S01]  /*51330*/  IMAD.MOV.U32 R5, RZ, RZ, R18 ;  /* 0x000000ffff057224 */ /* 0x000fe200078e0012 */
[----:B--2---:R-:W-:Y:S11]  /*51340*/  HMMA.16816.F32 R24, R20, R16, R24 ;  /* 0x000000101418723c */ /* 0x004ff60000001818 */
        /* <DEDUP_REMOVED lines=8> */
[----:B0-----:R-:W2:Y:S01]  /*513d0*/  LDL.LU R16, [R1+0x5a0] ;  /* 0x0005a00001107983 */ /* 0x001ea20000300800 */
[----:B------:R-:W2:Y:S02]  /*513e0*/  LDL.LU R17, [R1+0x5a4] ;  /* 0x0005a40001117983 */ /* 0x000ea40000300800 */
[----:B------:R-:W2:Y:S02]  /*513f0*/  LDL.LU R18, [R1+0x5a8] ;  /* 0x0005a80001127983 */ /* 0x000ea40000300800 */
[----:B------:R-:W2:Y:S02]  /*51400*/  LDL.LU R19, [R1+0x5ac] ;  /* 0x0005ac0001137983 */ /* 0x000ea40000300800 */
[----:B------:R-:W-:-:S02]  /*51410*/  IMAD.MOV.U32 R4, RZ, RZ, R8 ;  /* 0x000000ffff047224 */ /* 0x000fc400078e0008 */
[----:B------:R-:W-:Y:S01]  /*51420*/  IMAD.MOV.U32 R5, RZ, RZ, R9 ;  /* 0x000000ffff057224 */ /* 0x000fe200078e0009 */
[----:B------:R-:W4:Y:S01]  /*51430*/  LDL.LU R8, [R1+0x3844] ;  /* 0x0038440001087983 */ /* 0x000f220000300800 */
[----:B------:R-:W4:Y:S03]  /*51440*/  LDL.LU R9, [R1+0x3840] ;  /* 0x0038400001097983 */ /* 0x000f260000300800 */
[----:B------:R0:W-:Y:S02]  /*51450*/  STL.64 [R1+0x3730], R4 ;  /* 0x0037300401007387 */ /* 0x0001e40000100a00 */
[----:B0-----:R-:W-:Y:S02]  /*51460*/  IMAD.MOV.U32 R4, RZ, RZ, R12 ;  /* 0x000000ffff047224 */ /* 0x001fe400078e000c */
[----:B------:R-:W-:Y:S01]  /*51470*/  IMAD.MOV.U32 R5, RZ, RZ, R13 ;  /* 0x000000ffff057224 */ /* 0x000fe200078e000d */
[----:B------:R-:W4:Y:S01]  /*51480*/  LDL.LU R12, [R1+0x383c] ;  /* 0x00383c00010c7983 */ /* 0x000f220000300800 */
[----:B------:R-:W4:Y:S03]  /*51490*/  LDL.LU R13, [R1+0x3838] ;  /* 0x00383800010d7983 */ /* 0x000f260000300800 */
[----:B------:R3:W-:Y:S02]  /*514a0*/  STL.64 [R1+0x3748], R4 ;  /* 0x0037480401007387 */ /* 0x0007e40000100a00 */
[----:B---3--:R-:W-:-:S02]  /*514b0*/  IMAD.MOV.U32 R4, RZ, RZ, R7 ;  /* 0x000000ffff047224 */ /* 0x008fc400078e0007 */
[----:B------:R-:W-:Y:S01]  /*514c0*/  IMAD.MOV.U32 R5, RZ, RZ, R6 ;  /* 0x000000ffff057224 */ /* 0x000fe200078e0006 */
[----:B--2---:R-:W-:Y:S01]  /*514d0*/  STL.64 [R1+0x36f8], R18 ;  /* 0x0036f81201007387 */ /* 0x004fe20000100a00 */
[----:B------:R0:W-:Y:S03]  /*514e0*/  STL.64 [R1+0x36f0], R16 ;  /* 0x0036f01001007387 */ /* 0x0001e60000100a00 */
[----:B0-----:R-:W2:Y:S01]  /*514f0*/  LDL.LU R16, [R1+0x5b0] ;  /* 0x0005b00001107983 */ /* 0x001ea20000300800 */
[----:B------:R-:W2:Y:S02]  /*51500*/  LDL.LU R17, [R1+0x5b4] ;  /* 0x0005b40001117983 */ /* 0x000ea40000300800 */
[----:B------:R-:W3:Y:S02]  /*51510*/  LDL.LU R18, [R1+0x5b8] ;  /* 0x0005b80001127983 */ /* 0x000ee40000300800 */
[----:B------:R-:W3:Y:S01]  /*51520*/  LDL.LU R19, [R1+0x5bc] ;  /* 0x0005bc0001137983 */ /* 0x000ee20000300800 */
[----:B------:R0:W-:Y:S04]  /*51530*/  STL.64 [R1+0x3760], R4 ;  /* 0x0037600401007387 */ /* 0x0001e80000100a00 */
        /* <DEDUP_REMOVED lines=8> */
[----:B------:R-:W2:Y:S01]  /*515c0*/  LDL.LU R14, [R1+0x3834] ;  /* 0x00383400010e7983 */ /* 0x000ea20000300800 */
[----:B------:R-:W2:Y:S03]  /*515d0*/  LDL.LU R15, [R1+0x3830] ;  /* 0x00383000010f7983 */ /* 0x000ea60000300800 */
[----:B------:R-:W-:Y:S01]  /*515e0*/  STL.64 [R1+0x3788], R4 ;  /* 0x0037880401007387 */ /* 0x000fe20000100a00 */
[----:B---3--:R-:W-:Y:S02]  /*515f0*/  STL.64 [R1+0x3710], R18 ;  /* 0x0037101201007387 */ /* 0x008fe40000100a00 */
[----:B------:R0:W-:Y:S02]  /*51600*/  STL.64 [R1+0x3708], R16 ;  /* 0x0037081001007387 */ /* 0x0001e40000100a00 */
[----:B0-----:R-:W3:Y:S01]  /*51610*/  LDL.LU R16, [R1+0x5c0] ;  /* 0x0005c00001107983 */ /* 0x001ee20000300800 */
[----:B------:R-:W3:Y:S02]  /*51620*/  LDL.LU R17, [R1+0x5c4] ;  /* 0x0005c40001117983 */ /* 0x000ee40000300800 */
[----:B------:R-:W2:Y:S02]  /*51630*/  LDL.LU R18, [R1+0x5c8] ;  /* 0x0005c80001127983 */ /* 0x000ea40000300800 */
[----:B------:R-:W2:Y:S02]  /*51640*/  LDL.LU R19, [R1+0x5cc] ;  /* 0x0005cc0001137983 */ /* 0x000ea40000300800 */
[----:B------:R-:W-:-:S02]  /*51650*/  IMAD.MOV.U32 R4, RZ, RZ, R3 ;  /* 0x000000ffff047224 */ /* 0x000fc400078e0003 */
[----:B------:R-:W-:Y:S01]  /*51660*/  IMAD.MOV.U32 R5, RZ, RZ, R2 ;  /* 0x000000ffff057224 */ /* 0x000fe200078e0002 */
[----:B------:R-:W4:Y:S01]  /*51670*/  LDL.LU R3, [R1+0x382c] ;  /* 0x00382c0001037983 */ /* 0x000f220000300800 */
[----:B------:R-:W4:Y:S03]  /*51680*/  LDL.LU R2, [R1+0x3828] ;  /* 0x0038280001027983 */ /* 0x000f260000300800 */
[----:B------:R-:W-:Y:S04]  /*51690*/  STL.64 [R1+0x37a0], R4 ;  /* 0x0037a00401007387 */ /* 0x000fe80000100a00 */
[----:B--2---:R-:W-:Y:S01]  /*516a0*/  STL.64 [R1+0x3728], R18 ;  /* 0x0037281201007387 */ /* 0x004fe20000100a00 */
[----:B---3--:R0:W-:Y:S03]  /*516b0*/  STL.64 [R1+0x3720], R16 ;  /* 0x0037201001007387 */ /* 0x0081e60000100a00 */
        /* <DEDUP_REMOVED lines=15> */
[----:B------:R0:W-:Y:S02]  /*517b0*/  STL.64 [R1+0x37d0], R4 ;  /* 0x0037d00401007387 */ /* 0x0001e40000100a00 */
[----:B0-----:R-:W-:Y:S02]  /*517c0*/  IMAD.MOV.U32 R4, RZ, RZ, R11 ;  /* 0x000000ffff047224 */ /* 0x001fe400078e000b */
[----:B----4-:R-:W-:-:S05]  /*517d0*/  IMAD.MOV.U32 R5, RZ, RZ, R10 ;  /* 0x000000ffff057224 */ /* 0x010fca00078e000a */
[----:B------:R-:W-:Y:S04]  /*517e0*/  STL.64 [R1+0x37e8], R4 ;  /* 0x0037e80401007387 */ /* 0x000fe80000100a00 */
        /* <DEDUP_REMOVED lines=15> */
[----:B------:R-:W-:Y:S01]  /*518e0*/  IMAD.MOV.U32 R5, RZ, RZ, R8 ;  /* 0x000000ffff057224 */ /* 0x000fe200078e0008 */
[----:B------:R-:W4:Y:S01]  /*518f0*/  LDL.LU R27, [R1+0x67c] ;  /* 0x00067c00011b7983 */ /* 0x000f220000300800 */
[----:B------:R-:W-:-:S02]  /*51900*/  IMAD.MOV.U32 R4, RZ, RZ, R9 ;  /* 0x000000ffff047224 */ /* 0x000fc400078e0009 */
[----:B------:R-:W4:Y:S02]  /*51910*/  LDL.LU R8, [R1+0x680] ;  /* 0x0006800001087983 */ /* 0x000f240000300800 */
[----:B------:R-:W4:Y:S01]  /*51920*/  LDL.LU R9, [R1+0x684] ;  /* 0x0006840001097983 */ /* 0x000f220000300800 */
        /* <DEDUP_REMOVED lines=42> */
[----:B------:R-:W-:Y:S02]  /*51bd0*/  STL.64 [R1+0xb68], R22 ;  /* 0x000b681601007387 */ /* 0x000fe40000100a00 */
[----:B0-----:R-:W-:Y:S02]  /*51be0*/  IMAD.MOV.U32 R20, RZ, RZ, R0 ;  /* 0x000000ffff147224 */ /* 0x001fe400078e0000 */
[----:B------:R-:W4:Y:S01]  /*51bf0*/  LDL.LU R0, [R1+0x3800] ;  /* 0x0038000001007983 */ /* 0x000f220000300800 */
        /* <DEDUP_REMOVED lines=48> */
[----:B------:R-:W-:Y:S02]  /*51f00*/  STL.64 [R1+0xaf8], R22 ;  /* 0x000af81601007387 */ /* 0x000fe40000100a00 */
[----:B------:R-:W0:Y:S02]  /*51f10*/  LDSM.16.MT88.4 R20, [R29+0xc080] ;  /* 0x00c080001d14783b */ /* 0x000e240000004200 */
[----:B0-----:R-:W-:Y:S02]  /*51f20*/  STL.64 [R1+0x35a8], R22 ;  /* 0x0035a81601007387 */ /* 0x001fe40000100a00 */
        /* <DEDUP_REMOVED lines=45> */
[----:B0-----:R-:W2:Y:S01]  /*52200*/  LDL.LU R4, [R1+0x2f0] ;  /* 0x0002f00001047983 */ /* 0x001ea20000300800 */
[----:B------:R-:W2:Y:S02]  /*52210*/  LDL.LU R5, [R1+0x2f4] ;  /* 0x0002f40001057983 */ /* 0x000ea40000300800 */
[----:B-1----:R-:W2:Y:S02]  /*52220*/  LDL.LU R6, [R1+0x2f8] ;  /* 0x0002f80001067983 */ /* 0x002ea40000300800 */
[----:B----4-:R-:W-:Y:S01]  /*52230*/  IMAD.MOV.U32 R7, RZ, RZ, R0 ;  /* 0x000000ffff077224 */ /* 0x010fe200078e0000 */
[----:B---3--:R-:W-:Y:S11]  /*52240*/  HMMA.16816.F32 R16, R24, R16, R20 ;  /* 0x000000101810723c */ /* 0x008ff60000001814 */
[----:B------:R-:W-:Y:S11]  /*52250*/  @!UPT UIADD3 URZ, URZ, URZ, URZ ;  /* 0x0000003f3f3ff290 */ /* 0x000ff6000fffe03f */
[----:B------:R-:W-:Y:S01]  /*52260*/  @!UPT UIADD3 URZ, URZ, URZ, URZ ;  /* 0x0000003f3f3ff290 */ /* 0x000fe2000fffe03f */
[----:B------:R0:W-:Y:S01]  /*52270*/  STL.64 [R1+0xa80], R16 ;  /* 0x000a801001007387 */ /* 0x0001e20000100a00 */
[----:B------:R1:W-:Y:S02]  /*52280*/  STL [R1+0xa88], R18 ;  /* 0x000a881201007387 */ /* 0x0003e40000100800 */
[----:B------:R-:W-:Y:S01]  /*52290*/  IMAD.MOV.U32 R0, RZ, RZ, R19 ;  /* 0x000000ffff007224 */ /* 0x000fe200078e0013 */
[----:B0-----:R-:W3:Y:S01]  /*522a0*/  LDL.LU R16, [R1+0x580] ;  /* 0x0005800001107983 */ /* 0x001ee20000300800 */
[----:B------:R-:W3:Y:S02]  /*522b0*/  LDL.LU R17, [R1+0x584] ;  /* 0x0005840001117983 */ /* 0x000ee40000300800 */
[----:B-1----:R-:W3:Y:S02]  /*522c0*/  LDL.LU R18, [R1+0x588] ;  /* 0x0005880001127983 */ /* 0x002ee40000300800 */
[----:B------:R-:W3:Y:S01]  /*522d0*/  LDL.LU R19, [R1+0x58c] ;  /* 0x00058c0001137983 */ /* 0x000ee20000300800 */
[----:B------:R-:W4:Y:S01]  /*522e0*/  LDL.64 R22, [R1+0x78] ;  /* 0x0000780001167983 */ /* 0x000f220000100a00 */
[----:B------:R-:W-:-:S02]  /*522f0*/  IMAD.MOV.U32 R20, RZ, RZ, R10 ;  /* 0x000000ffff147224 */ /* 0x000fc400078e000a */
[----:B------:R-:W-:Y:S01]  /*52300*/  IMAD.MOV.U32 R21, RZ, RZ, R2 ;  /* 0x000000ffff157224 */ /* 0x000fe200078e0002 */
[----:B----4-:R0:W-:Y:S01]  /*52310*/  STL.64 [R1+0x3660], R22 ;  /* 0x0036601601007387 */ /* 0x0101e20000100a00 */
[----:B------:R-:W4:Y:S02]  /*52320*/  LDL.LU R10, [R1+0x36dc] ;  /* 0x0036dc00010a7983 */ /* 0x000f240000300800 */
[----:B------:R-:W2:Y:S02]  /*52330*/  LDL.LU R2, [R1+0x36d8] ;  /* 0x0036d80001027983 */ /* 0x000ea40000300800 */
[----:B0-----:R-:W-:Y:S02]  /*52340*/  IMAD.MOV.U32 R22, RZ, RZ, R3 ;  /* 0x000000ffff167224 */ /* 0x001fe400078e0003 */
[----:B------:R-:W-:Y:S01]  /*52350*/  IMAD.MOV.U32 R23, RZ, RZ, R11 ;  /* 0x000000ffff177224 */ /* 0x000fe200078e000b */
[----:B------:R-:W2:Y:S01]  /*52360*/  LDL.LU R3, [R1+0x36d4] ;  /* 0x0036d40001037983 */ /* 0x000ea20000300800 */
[----:B------:R-:W2:Y:S03]  /*52370*/  LDL.LU R11, [R1+0x36d0] ;  /* 0x0036d000010b7983 */ /* 0x000ea60000300800 */
[----:B------:R0:W-:Y:S01]  /*52380*/  STL.64 [R1+0x3670], R22 ;  /* 0x0036701601007387 */ /* 0x0001e20000100a00 */
[----:B------:R-:W-:Y:S03]  /*52390*/  STL.64 [R1+0x3668], R20 ;  /* 0x0036681401007387 */ /* 0x000fe60000100a00 */
[----:B0-----:R-:W2:Y:S04]  /*523a0*/  LDL.64 R22, [R1+0x98] ;  /* 0x0000980001167983 */ /* 0x001ea80000100a00 */
[----:B--2---:R0:W-:Y:S04]  /*523b0*/  STL.64 [R1+0x3680], R22 ;  /* 0x0036801601007387 */ /* 0x0041e80000100a00 */
[----:B0-----:R-:W2:Y:S01]  /*523c0*/  LDL.64 R22, [R1+0xa8] ;  /* 0x0000a80001167983 */ /* 0x001ea20000100a00 */
[----:B---3--:R-:W-:Y:S03]  /*523d0*/  HMMA.16816.F32 R16, R24, R12, R16 ;  /* 0x0000000c1810723c */ /* 0x008fe60000001810 */
[----:B--2---:R0:W-:Y:S04]  /*523e0*/  STL.64 [R1+0x3698], R22 ;  /* 0x0036981601007387 */ /* 0x0041e80000100a00 */
[----:B0-----:R-:W2:Y:S04]  /*523f0*/  LDL.64 R22, [R1+0xb8] ;  /* 0x0000b80001167983 */ /* 0x001ea80000100a00 */
[----:B--2---:R0:W-:Y:S04]  /*52400*/  STL.64 [R1+0x36a0], R22 ;  /* 0x0036a01601007387 */ /* 0x0041e80000100a00 */
[----:B0-----:R-:W2:Y:S01]  /*52410*/  LDL.64 R22, [R1+0xc8] ;  /* 0x0000c80001167983 */ /* 0x001ea20000100a00 */
[----:B------:R-:W-:Y:S07]  /*52420*/  STL [R1+0x2610], R0 ;  /* 0x0026100001007387 */ /* 0x000fee0000100800 */
[----:B------:R0:W-:Y:S02]  /*52430*/  STL.64 [R1+0xa70], R16 ;  /* 0x000a701001007387 */ /* 0x0001e40000100a00 */
[----:B------:R-:W-:Y:S02]  /*52440*/  STL [R1+0xa78], R18 ;  /* 0x000a781201007387 */ /* 0x000fe40000100800 */
[----:B0-----:R-:W-:-:S05]  /*52450*/  IMAD.MOV.U32 R16, RZ, RZ, R19 ;  /* 0x000000ffff107224 */ /* 0x001fca00078e0013 */
[----:B------:R0:W-:Y:S04]  /*52460*/  STL [R1+0x2d10], R16 ;  /* 0x002d101001007387 */ /* 0x0001e80000100800 */
[----:B0-----:R-:W3:Y:S01]  /*52470*/  LDL.LU R16, [R1+0x2d0] ;  /* 0x0002d00001107983 */ /* 0x001ee20000300800 */
[----:B------:R-:W3:Y:S02]  /*52480*/  LDL.LU R17, [R1+0x2d4] ;  /* 0x0002d40001117983 */ /* 0x000ee40000300800 */
[----:B------:R-:W2:Y:S02]  /*52490*/  LDL.LU R18, [R1+0x2d8] ;  /* 0x0002d80001127983 */ /* 0x000ea40000300800 */
[----:B----4-:R-:W-:Y:S02]  /*524a0*/  IMAD.MOV.U32 R19, RZ, RZ, R10 ;  /* 0x000000ffff137224 */ /* 0x010fe400078e000a */
[----:B------:R-:W4:Y:S01]  /*524b0*/  LDL.LU R10, [R1+0x36cc] ;  /* 0x0036cc00010a7983 */ /* 0x000f220000300800 */
[----:B------:R-:W-:Y:S03]  /*524c0*/  HMMA.16816.F32 R24, R24, R8, R4 ;  /* 0x000000081818723c */ /* 0x000fe60000001804 */
[----:B--2---:R-:W-:Y:S01]  /*524d0*/  STL.64 [R1+0x36b0], R18 ;  /* 0x0036b01201007387 */ /* 0x004fe20000100a00 */
[----:B---3--:R0:W-:Y:S02]  /*524e0*/  STL.64 [R1+0x36a8], R16 ;  /* 0x0036a81001007387 */ /* 0x0081e40000100a00 */
[----:B0-----:R-:W-:-:S02]  /*524f0*/  IMAD.MOV.U32 R16, RZ, RZ, R11 ;  /* 0x000000ffff107224 */ /* 0x001fc400078e000b */
[----:B------:R-:W4:Y:S01]  /*52500*/  LDL.LU R11, [R1+0x36c8] ;  /* 0x0036c800010b7983 */ /* 0x000f220000300800 */
[----:B------:R-:W2:Y:S02]  /*52510*/  LDL.LU R17, [R1+0x2e4] ;  /* 0x0002e40001117983 */ /* 0x000ea40000300800 */
[----:B------:R-:W2:Y:S02]  /*52520*/  LDL.LU.64 R6, [R1+0x36c0] ;  /* 0x0036c00001067983 */ /* 0x000ea40000300a00 */
[----:B------:R-:W2:Y:S02]  /*52530*/  LDL.LU.64 R4, [R1+0x36b8] ;  /* 0x0036b80001047983 */ /* 0x000ea40000300a00 */
[----:B------:R-:W-:Y:S02]  /*52540*/  IMAD.MOV.U32 R18, RZ, RZ, R3 ;  /* 0x000000ffff127224 */ /* 0x000fe400078e0003 */
[----:B------:R-:W-:Y:S01]  /*52550*/  IMAD.MOV.U32 R19, RZ, RZ, R2 ;  /* 0x000000ffff137224 */ /* 0x000fe200078e0002 */
[----:B----4-:R0:W-:Y:S01]  /*52560*/  STL.64 [R1+0x3678], R10 ;  /* 0x0036780a01007387 */ /* 0x0101e20000100a00 */
[----:B------:R-:W3:Y:S02]  /*52570*/  LDL.LU R8, [R1+0x2b0] ;  /* 0x0002b00001087983 */ /* 0x000ee40000300800 */
[----:B------:R-:W3:Y:S01]  /*52580*/  LDL.LU R9, [R1+0x2b4] ;  /* 0x0002b40001097983 */ /* 0x000ee20000300800 */
[----:B0-----:R-:W4:Y:S01]  /*52590*/  LDL.LU R10, [R1+0x2b8] ;  /* 0x0002b800010a7983 */ /* 0x001f220000300800 */
[----:B------:R-:W4:Y:S01]  /*525a0*/  LDL.LU R11, [R1+0x2bc] ;  /* 0x0002bc00010b7983 */ /* 0x000f220000300800 */
[----:B--2---:R-:W-:Y:S01]  /*525b0*/  HMMA.16816.F32 R16, R4, R22, R16 ;  /* 0x000000160410723c */ /* 0x004fe20000001810 */
[----:B------:R-:W-:-:S02]  /*525c0*/  IMAD.MOV.U32 R13, RZ, RZ, R24 ;  /* 0x000000ffff0d7224 */ /* 0x000fc400078e0018 */
[----:B------:R-:W-:Y:S02]  /*525d0*/  IMAD.MOV.U32 R2, RZ, RZ, R27 ;  /* 0x000000ffff027224 */ /* 0x000fe400078e001b */
[----:B------:R-:W-:Y:S02]  /*525e0*/  IMAD.MOV.U32 R12, RZ, RZ, R25 ;  /* 0x000000ffff0c7224 */ /* 0x000fe400078e0019 */
[----:B------:R-:W-:Y:S02]  /*525f0*/  IMAD.MOV.U32 R3, RZ, RZ, R26 ;  /* 0x000000ffff037224 */ /* 0x000fe400078e001a */
[----:B------:R-:W-:Y:S01]  /*52600*/  IMAD.MOV.U32 R28, RZ, RZ, R23 ;  /* 0x000000ffff1c7224 */ /* 0x000fe200078e0017 */
[----:B----4-:R-:W-:Y:S01]  /*52610*/  STL.64 [R1+0x3690], R10 ;  /* 0x0036900a01007387 */ /* 0x010fe20000100a00 */
        /* <DEDUP_REMOVED lines=9> */
[----:B------:R-:W-:Y:S01]  /*526b0*/  STL [R1+0x2620], R2 ;  /* 0x0026200201007387 */ /* 0x000fe20000100800 */
[----:B------:R-:W-:Y:S02]  /*526c0*/  STL [R1+0x261c], R3 ;  /* 0x00261c0301007387 */ /* 0x000fe40000100800 */
[----:B------:R-:W-:Y:S02]  /*526d0*/  STL [R1+0x2618], R12 ;  /* 0x0026180c01007387 */ /* 0x000fe40000100800 */
[----:B------:R-:W-:Y:S01]  /*526e0*/  STL [R1+0x2614], R13 ;  /* 0x0026140d01007387 */ /* 0x000fe20000100800 */
        /* <DEDUP_REMOVED lines=8> */
[----:B------:R0:W-:Y:S01]  /*52770*/  STL.64 [R1+0x1620], R16 ;  /* 0x0016201001007387 */ /* 0x0001e20000100a00 */
[----:B------:R-:W-:Y:S02]  /*52780*/  STL.64 [R1+0x1628], R18 ;  /* 0x0016281201007387 */ /* 0x000fe40000100a00 */
[----:B0-----:R-:W-:Y:S02]  /*52790*/  IMAD.MOV.U32 R16, RZ, RZ, R22 ;  /* 0x000000ffff107224 */ /* 0x001fe400078e0016 */
        /* <DEDUP_REMOVED lines=17> */
[----:B------:R-:W4:Y:S02]  /*528b0*/  LDL.LU.64 R22, [R1+0x3670] ;  /* 0x0036700001167983 */ /* 0x000f240000300a00 */
[----:B------:R-:W4:Y:S02]  /*528c0*/  LDL.LU.64 R20, [R1+0x3668] ;  /* 0x0036680001147983 */ /* 0x000f240000300a00 */
[----:B------:R0:W-:Y:S01]  /*528d0*/  STL.64 [R1+0x3650], R18 ;  /* 0x0036501201007387 */ /* 0x0001e20000100a00 */
[----:B------:R-:W-:Y:S04]  /*528e0*/  STL [R1+0x3648], R16 ;  /* 0x0036481001007387 */ /* 0x000fe80000100800 */
[----:B0-----:R-:W4:Y:S02]  /*528f0*/  LDL.64 R18, [R1+0x88] ;  /* 0x0000880001127983 */ /* 0x001f240000100a00 */
[C---:B----4-:R-:W-:Y:S11]  /*52900*/  HMMA.16816.F32 R20, R4.reuse, R18, R20 ;  /* 0x000000120414723c */ /* 0x050ff60000001814 */
[----:B------:R-:W-:Y:S11]  /*52910*/  @!UPT UIADD3 URZ, URZ, URZ, URZ ;  /* 0x0000003f3f3ff290 */ /* 0x000ff6000fffe03f */
[----:B------:R-:W-:Y:S01]  /*52920*/  @!UPT UIADD3 URZ, URZ, URZ, URZ ;  /* 0x0000003f3f3ff290 */ /* 0x000fe2000fffe03f */
[----:B------:R-:W-:Y:S01]  /*52930*/  STL.64 [R1+0xa50], R20 ;  /* 0x000a501401007387 */ /* 0x000fe20000100a00 */
[----:B------:R0:W-:Y:S03]  /*52940*/  STL.64 [R1+0xa58], R22 ;  /* 0x000a581601007387 */ /* 0x0001e60000100a00 */
[----:B0-----:R-:W3:Y:S01]  /*52950*/  LDL.LU.64 R22, [R1+0x3660] ;  /* 0x0036600001167983 */ /* 0x001ee20000300a00 */
[----:B------:R-:W-:Y:S02]  /*52960*/  IMAD.MOV.U32 R9, RZ, RZ, R18 ;  /* 0x000000ffff097224 */ /* 0x000fe400078e0012 */
[----:B------:R-:W-:Y:S02]  /*52970*/  IMAD.MOV.U32 R8, RZ, RZ, R19 ;  /* 0x000000ffff087224 */ /* 0x000fe400078e0013 */
[----:B--2---:R-:W-:Y:S03]  /*52980*/  STL.64 [R1+0x35b8], R10 ;  /* 0x0035b80a01007387 */ /* 0x004fe60000100a00 */
[----:B------:R3:W-:Y:S02]  /*52990*/  STL.64 [R1+0x35b0], R8 ;  /* 0x0035b00801007387 */ /* 0x0007e40000100a00 */
[----:B---3--:R-:W-:Y:S02]  /*529a0*/  HMMA.16816.F32 R8, R4, R22, R24 ;  /* 0x000000160408723c */ /* 0x008fe40000001818 */
[----:B------:R-:W0:Y:S01]  /*529b0*/  LDSM.16.MT88.4 R24, [R29+0xc100] ;  /* 0x00c100001d18783b */ /* 0x000e220000004200 */
[----:B------:R-:W-:-:S02]  /*529c0*/  IMAD.MOV.U32 R13, RZ, RZ, R22 ;  /* 0x000000ffff0d7224 */ /* 0x000fc400078e0016 */
[----:B------:R-:W-:Y:S11]  /*529d0*/  IMAD.MOV.U32 R12, RZ, RZ, R23 ;  /* 0x000000ffff0c7224 */ /* 0x000ff600078e0017 */
[----:B------:R-:W-:Y:S07]  /*529e0*/  @!UPT UIADD3 URZ, URZ, URZ, URZ ;  /* 0x0000003f3f3ff290 */ /* 0x000fee000fffe03f */
[----:B------:R-:W-:Y:S01]  /*529f0*/  STL.64 [R1+0xa40], R8 ;  /* 0x000a400801007387 */ /* 0x000fe20000100a00 */
[----:B------:R-:W-:Y:S02]  /*52a00*/  STL.64 [R1+0xa48], R10 ;  /* 0x000a480a01007387 */ /* 0x000fe40000100a00 */
[----:B------:R-:W-:Y:S02]  /*52a10*/  STL.64 [R1+0x35d8], R14 ;  /* 0x0035d80e01007387 */ /* 0x000fe40000100a00 */
[----:B------:R-:W-:Y:S01]  /*52a20*/  STL.64 [R1+0x35d0], R12 ;  /* 0x0035d00c01007387 */ /* 0x000fe20000100a00 */
[----:B0-----:R0:W-:Y:S01]  /*52a30*/  STL.64 [R1+0x3498], R26 ;  /* 0x0034981a01007387 */ /* 0x0011e20000100a00 */
[----:B------:R1:W-:Y:S03]  /*52a40*/  STL.64 [R1+0x3490], R24 ;  /* 0x0034901801007387 */ /* 0x0003e60000100a00 */
[----:B0-----:R-:W2:Y:S04]  /*52a50*/  LDL R26, [R1+0x48] ;  /* 0x00004800011a7983 */ /* 0x001ea80000100800 */
[----:B------:R-:W2:Y:S04]  /*52a60*/  LDL R27, [R1+0x4c] ;  /* 0x00004c00011b7983 */ /* 0x000ea80000100800 */
[----:B--2---:R0:W-:Y:S01]  /*52a70*/  STL.64 [R1+0x3658], R26 ;  /* 0x0036581a01007387 */ /* 0x0041e20000100a00 */
[----:B------:R-:W2:Y:S02]  /*52a80*/  LDL R10, [R1+0x8] ;  /* 0x00000800010a7983 */ /* 0x000ea40000100800 */
[----:B------:R-:W2:Y:S02]  /*52a90*/  LDL R11, [R1+0xc] ;  /* 0x00000c00010b7983 */ /* 0x000ea40000100800 */
[----:B--2---:R-:W-:Y:S01]  /*52aa0*/  STL.64 [R1+0x35e0], R10 ;  /* 0x0035e00a01007387 */ /* 0x004fe20000100a00 */
[----:B------:R-:W2:Y:S02]  /*52ab0*/  LDL.LU R20, [R1+0x500] ;  /* 0x0005000001147983 */ /* 0x000ea40000300800 */
[----:B------:R-:W2:Y:S02]  /*52ac0*/  LDL.LU R21, [R1+0x504] ;  /* 0x0005040001157983 */ /* 0x000ea40000300800 */
[----:B------:R-:W3:Y:S01]  /*52ad0*/  LDL.LU R22, [R1+0x508] ;  /* 0x0005080001167983 */ /* 0x000ee20000300800 */
[----:B------:R-:W3:Y:S04]  /*52ae0*/  LDL.LU R23, [R1+0x50c] ;  /* 0x00050c0001177983 */ /* 0x000ee80000300800 */
[----:B---3--:R-:W-:Y:S01]  /*52af0*/  STL.64 [R1+0x35f0], R22 ;  /* 0x0035f01601007387 */ /* 0x008fe20000100a00 */
[----:B--2---:R-:W-:Y:S02]  /*52b00*/  STL.64 [R1+0x35e8], R20 ;  /* 0x0035e81401007387 */ /* 0x004fe40000100a00 */
[----:B------:R-:W2:Y:S02]  /*52b10*/  LDL R14, [R1+0x18] ;  /* 0x00001800010e7983 */ /* 0x000ea40000100800 */
[----:B------:R-:W2:Y:S01]  /*52b20*/  LDL R15, [R1+0x1c] ;  /* 0x00001c00010f7983 */ /* 0x000ea20000100800 */
[----:B-1----:R-:W3:Y:S01]  /*52b30*/  LDL.LU R24, [R1+0x570] ;  /* 0x0005700001187983 */ /* 0x002ee20000300800 */
[----:B------:R-:W3:Y:S02]  /*52b40*/  LDL.LU R25, [R1+0x574] ;  /* 0x0005740001197983 */ /* 0x000ee40000300800 */
[----:B0-----:R-:W3:Y:S02]  /*52b50*/  LDL.LU R26, [R1+0x578] ;  /* 0x00057800011a7983 */ /* 0x001ee40000300800 */
[----:B------:R-:W3:Y:S01]  /*52b60*/  LDL.LU R27, [R1+0x57c] ;  /* 0x00057c00011b7983 */ /* 0x000ee20000300800 */
[----:B------:R-:W3:Y:S04]  /*52b70*/  LDL.64 R18, [R1+0x68] ;  /* 0x0000680001127983 */ /* 0x000ee80000100a00 */
[----:B--2---:R0:W-:Y:S01]  /*52b80*/  STL.64 [R1+0x35f8], R14 ;  /* 0x0035f80e01007387 */ /* 0x0041e20000100a00 */
[----:B------:R-:W2:Y:S02]  /*52b90*/  LDL.LU R12, [R1+0x530] ;  /* 0x00053000010c7983 */ /* 0x000ea40000300800 */
[----:B------:R-:W2:Y:S01]  /*52ba0*/  LDL.LU R13, [R1+0x534] ;  /* 0x00053400010d7983 */ /* 0x000ea20000300800 */
[----:B0-----:R-:W4:Y:S01]  /*52bb0*/  LDL.LU R14, [R1+0x538] ;  /* 0x00053800010e7983 */ /* 0x001f220000300800 */
[----:B------:R-:W4:Y:S03]  /*52bc0*/  LDL.LU R15, [R1+0x53c] ;  /* 0x00053c00010f7983 */ /* 0x000f260000300800 */
        /* <DEDUP_REMOVED lines=11> */
[----:B------:R-:W4:Y:S02]  /*52c80*/  LDL.LU R15, [R1+0x55c] ;  /* 0x00055c00010f7983 */ /* 0x000f240000300800 */
[----:B----4-:R0:W-:Y:S01]  /*52c90*/  STL.64 [R1+0x3638], R14 ;  /* 0x0036380e01007387 */ /* 0x0101e20000100a00 */
[----:B--2---:R-:W-:Y:S02]  /*52ca0*/  STL.64 [R1+0x3630], R12 ;  /* 0x0036300c01007387 */ /* 0x004fe40000100a00 */
[----:B------:R-:W2:Y:S01]  /*52cb0*/  LDL.64 R22, [R1+0x28] ;  /* 0x0000280001167983 */ /* 0x000ea20000100a00 */
[----:B0-----:R-:W4:Y:S04]  /*52cc0*/  LDL R14, [R1+0x58] ;  /* 0x00005800010e7983 */ /* 0x001f280000100800 */
[----:B------:R-:W4:Y:S04]  /*52cd0*/  LDL R15, [R1+0x5c] ;  /* 0x00005c00010f7983 */ /* 0x000f280000100800 */
[----:B--2---:R0:W-:Y:S01]  /*52ce0*/  STL.64 [R1+0x3640], R22 ;  /* 0x0036401601007387 */ /* 0x0041e20000100a00 */
[----:B------:R-:W4:Y:S02]  /*52cf0*/  LDL.LU R20, [R1+0x560] ;  /* 0x0005600001147983 */ /* 0x000f240000300800 */
[----:B------:R-:W4:Y:S01]  /*52d00*/  LDL.LU R21, [R1+0x564] ;  /* 0x0005640001157983 */ /* 0x000f220000300800 */
[----:B0-----:R-:W4:Y:S01]  /*52d10*/  LDL.LU R22, [R1+0x568] ;  /* 0x0005680001167983 */ /* 0x001f220000300800 */
[----:B------:R-:W4:Y:S01]  /*52d20*/  LDL.LU R23, [R1+0x56c] ;  /* 0x00056c0001177983 */ /* 0x000f220000300800 */
[C---:B---3--:R-:W-:Y:S01]  /*52d30*/  HMMA.16816.F32 R24, R4.reuse, R18, R24 ;  /* 0x000000120418723c */ /* 0x048fe20000001818 */
[----:B------:R-:W2:Y:S01]  /*52d40*/  LDL.LU R8, [R1+0x520] ;  /* 0x0005200001087983 */ /* 0x000ea20000300800 */
[----:B------:R-:W2:Y:S01]  /*52d50*/  LDL.LU R9, [R1+0x524] ;  /* 0x0005240001097983 */ /* 0x000ea20000300800 */
[----:B------:R-:W2:Y:S02]  /*52d60*/  LDL.LU R10, [R1+0x528] ;  /* 0x00052800010a7983 */ /* 0x000ea40000300800 */
[----:B------:R-:W2:Y:S02]  /*52d70*/  LDL.LU R11, [R1+0x52c] ;  /* 0x00052c00010b7983 */ /* 0x000ea40000300800 */
[----:B------:R-:W-:Y:S11]  /*52d80*/  IMAD.MOV.U32 R17, RZ, RZ, R19 ;  /* 0x000000ffff117224 */ /* 0x000ff600078e0013 */
[----:B------:R-:W-:Y:S05]  /*52d90*/  @!UPT UIADD3 URZ, URZ, URZ, URZ ;  /* 0x0000003f3f3ff290 */ /* 0x000fea000fffe03f */
[----:B------:R0:W-:Y:S01]  /*52da0*/  STL.64 [R1+0xa30], R24 ;  /* 0x000a301801007387 */ /* 0x0001e20000100a00 */
[----:B------:R1:W-:Y:S02]  /*52db0*/  STL.64 [R1+0xa38], R26 ;  /* 0x000a381a01007387 */ /* 0x0003e40000100a00 */
[----:B0-----:R-:W-:Y:S01]  /*52dc0*/  IMAD.MOV.U32 R24, RZ, RZ, R18 ;  /* 0x000000ffff187224 */ /* 0x001fe200078e0012 */
[----:B-1----:R-:W3:Y:S01]  /*52dd0*/  LDL.LU.64 R26, [R1+0x3658] ;  /* 0x00365800011a7983 */ /* 0x002ee20000300a00 */
[----:B------:R-:W2:Y:S02]  /*52de0*/  LDL.LU.64 R18, [R1+0x3650] ;  /* 0x0036500001127983 */ /* 0x000ea40000300a00 */
[----:B------:R-:W2:Y:S01]  /*52df0*/  LDL.LU R16, [R1+0x3648] ;  /* 0x0036480001107983 */ /* 0x000ea20000300800 */
[C---:B----4-:R-:W-:Y:S01]  /*52e00*/  HMMA.16816.F32 R12, R4.reuse, R14, R20 ;  /* 0x0000000e040c723c */ /* 0x050fe20000001814 */
[----:B------:R-:W4:Y:S11]  /*52e10*/  LDL.LU.64 R22, [R1+0x3640] ;  /* 0x0036400001167983 */ /* 0x000f360000300a00 */
[----:B------:R-:W-:Y:S11]  /*52e20*/  @!UPT UIADD3 URZ, URZ, URZ, URZ ;  /* 0x0000003f3f3ff290 */ /* 0x000ff6000fffe03f */
[----:B------:R-:W-:Y:S01]  /*52e30*/  STL.64 [R1+0xa20], R12 ;  /* 0x000a200c01007387 */ /* 0x000fe20000100a00 */
[----:B------:R0:W-:Y:S03]  /*52e40*/  STL.64 [R1+0xa28], R14 ;  /* 0x000a280e01007387 */ /* 0x0001e60000100a00 */
[----:B0-----:R-:W3:Y:S01]  /*52e50*/  LDL.LU.64 R14, [R1+0x3638] ;  /* 0x00363800010e7983 */ /* 0x001ee20000300a00 */
[----:B------:R-:W3:Y:S02]  /*52e60*/  LDL.LU.64 R12, [R1+0x3630] ;  /* 0x00363000010c7983 */ /* 0x000ee40000300a00 */
[----:B---3--:R-:W-:Y:S11]  /*52e70*/  HMMA.16816.F32 R12, R4, R26, R12 ;  /* 0x0000001a040c723c */ /* 0x008ff6000000180c */
[----:B------:R-:W-:Y:S11]  /*52e80*/  @!UPT UIADD3 URZ, URZ, URZ, URZ ;  /* 0x0000003f3f3ff290 */ /* 0x000ff6000fffe03f */
[----:B------:R-:W-:Y:S01]  /*52e90*/  @!UPT UIADD3 URZ, URZ, URZ, URZ ;  /* 0x0000003f3f3ff290 */ /* 0x000fe2000fffe03f */
[----:B------:R-:W-:Y:S01]  /*52ea0*/  STL.64 [R1+0xa10], R12 ;  /* 0x000a100c01007387 */ /* 0x000fe20000100a00 */
[----:B------:R0:W-:Y:S03]  /*52eb0*/  STL.64 [R1+0xa18], R14 ;  /* 0x000a180e01007387 */ /* 0x0001e60000100a00 */
[----:B0-----:R-:W3:Y:S01]  /*52ec0*/  LDL.LU.64 R14, [R1+0x3628] ;  /* 0x00362800010e7983 */ /* 0x001ee20000300a00 */
[----:B------:R-:W3:Y:S02]  /*52ed0*/  LDL.LU.64 R12, [R1+0x3620] ;  /* 0x00362000010c7983 */ /* 0x000ee40000300a00 */
[----:B------:R-:W-:Y:S02]  /*52ee0*/  STL.64 [R1+0x3508], R26 ;  /* 0x0035081a01007387 */ /* 0x000fe40000100a00 */
[----:B------:R0:W-:Y:S02]  /*52ef0*/  STL [R1+0x3538], R24 ;  /* 0x0035381801007387 */ /* 0x0001e40000100800 */
[----:B0-----:R-:W2:Y:S01]  /*52f00*/  LDL.LU R24, [R1+0x230] ;  /* 0x0002300001187983 */ /* 0x001ea20000300800 */
[----:B------:R-:W2:Y:S02]  /*52f10*/  LDL.LU R25, [R1+0x234] ;  /* 0x0002340001197983 */ /* 0x000ea40000300800 */
[----:B------:R-:W2:Y:S02]  /*52f20*/  LDL.LU R26, [R1+0x238] ;  /* 0x00023800011a7983 */ /* 0x000ea40000300800 */
[----:B------:R-:W2:Y:S02]  /*52f30*/  LDL.LU R27, [R1+0x23c] ;  /* 0x00023c00011b7983 */ /* 0x000ea40000300800 */
        /* <DEDUP_REMOVED lines=10> */
[----:B0-----:R-:W3:Y:S02]  /*52fe0*/  LDL.64 R26, [R1+0x38] ;  /* 0x00003800011a7983 */ /* 0x001ee40000100a00 */
[----:B---3--:R-:W-:Y:S11]  /*52ff0*/  HMMA.16816.F32 R12, R4, R26, R12 ;  /* 0x0000001a040c723c */ /* 0x008ff6000000180c */
[----:B------:R-:W-:Y:S11]  /*53000*/  @!UPT UIADD3 URZ, URZ, URZ, URZ ;  /* 0x0000003f3f3ff290 */ /* 0x000ff6000fffe03f */
[----:B------:R-:W-:Y:S01]  /*53010*/  @!UPT UIADD3 URZ, URZ, URZ, URZ ;  /* 0x0000003f3f3ff290 */ /* 0x000fe2000fffe03f */
[----:B------:R-:W-:Y:S01]  /*53020*/  STL.64 [R1+0xa00], R12 ;  /* 0x000a000c01007387 */ /* 0x000fe20000100a00 */
[----:B------:R0:W-:Y:S03]  /*53030*/  STL.64 [R1+0xa08], R14 ;  /* 0x000a080e01007387 */ /* 0x0001e60000100a00 */
[----:B0-----:R-:W4:Y:S01]  /*53040*/  LDL.LU.64 R14, [R1+0x3610] ;  /* 0x00361000010e7983 */ /* 0x001f220000300a00 */
[----:B------:R-:W4:Y:S02]  /*53050*/  LDL.LU.64 R12, [R1+0x3608] ;  /* 0x00360800010c7983 */ /* 0x000f240000300a00 */
[----:B------:R-:W-:Y:S02]  /*53060*/  IMAD.MOV.U32 R2, RZ, RZ, R26 ;  /* 0x000000ffff027224 */ /* 0x000fe400078e001a */
[----:B------:R-:W-:Y:S02]  /*53070*/  IMAD.MOV.U32 R0, RZ, RZ, R27 ;  /* 0x000000ffff007224 */ /* 0x000fe400078e001b */
[----:B------:R-:W-:-:S02]  /*53080*/  IMAD.MOV.U32 R26, RZ, RZ, R16 ;  /* 0x000000ffff1a7224 */ /* 0x000fc400078e0010 */
[----:B------:R-:W-:-:S05]  /*53090*/  IMAD.MOV.U32 R27, RZ, RZ, R3 ;  /* 0x000000ffff1b7224 */ /* 0x000fca00078e0003 */
[----:B------:R2:W-:Y:S01]  /*530a0*/  STL.64 [R1+0x3588], R26 ;  /* 0x0035881a01007387 */ /* 0x0005e20000100a00 */
[----:B------:R-:W3:Y:S02]  /*530b0*/  LDL.LU R24, [R1+0x510] ;  /* 0x0005100001187983 */ /* 0x000ee40000300800 */
[----:B------:R-:W3:Y:S02]  /*530c0*/  LDL.LU R25, [R1+0x514] ;  /* 0x0005140001197983 */ /* 0x000ee40000300800 */
[----:B--2---:R-:W-:Y:S02]  /*530d0*/  IMAD.MOV.U32 R26, RZ, RZ, R18 ;  /* 0x000000ffff1a7224 */ /* 0x004fe400078e0012 */
[----:B------:R-:W-:Y:S01]  /*530e0*/  IMAD.MOV.U32 R27, RZ, RZ, R19 ;  /* 0x000000ffff1b7224 */ /* 0x000fe200078e0013 */
[----:B------:R-:W2:Y:S01]  /*530f0*/  LDL.LU R18, [R1+0x3604] ;  /* 0x0036040001127983 */ /* 0x000ea20000300800 */
[----:B------:R-:W2:Y:S01]  /*53100*/  LDL.LU R19, [R1+0x3600] ;  /* 0x0036000001137983 */ /* 0x000ea20000300800 */
[C---:B----4-:R-:W-:Y:S11]  /*53110*/  HMMA.16816.F32 R12, R4.reuse, R22, R12 ;  /* 0x00000016040c723c */ /* 0x050ff6000000180c */
        /* <DEDUP_REMOVED lines=9> */
[C---:B----4-:R-:W-:Y:S02]  /*531b0*/  HMMA.16816.F32 R12, R4.reuse, R14, R8 ;  /* 0x0000000e040c723c */ /* 0x050fe40000001808 */
[----:B------:R-:W3:Y:S06]  /*531c0*/  LDL.LU.64 R10, [R1+0x35e0] ;  /* 0x0035e000010a7983 */ /* 0x000eec0000300a00 */
[C---:B--2---:R-:W-:Y:S11]  /*531d0*/  HMMA.16816.F32 R20, R4.reuse, R18, R20 ;  /* 0x000000120414723c */ /* 0x044ff60000001814 */
[----:B------:R-:W-:Y:S04]  /*531e0*/  @!UPT UIADD3 URZ, URZ, URZ, URZ ;  /* 0x0000003f3f3ff290 */ /* 0x000fe8000fffe03f */
[----:B------:R-:W-:Y:S01]  /*531f0*/  STL.64 [R1+0x9e0], R12 ;  /* 0x0009e00c01007387 */ /* 0x000fe20000100a00 */
[----:B------:R0:W-:Y:S03]  /*53200*/  STL.64 [R1+0x9e8], R14 ;  /* 0x0009e80e01007387 */ /* 0x0001e60000100a00 */
[----:B0-----:R-:W2:Y:S01]  /*53210*/  LDL.LU.64 R14, [R1+0x35d8] ;  /* 0x0035d800010e7983 */ /* 0x001ea20000300a00 */
[----:B------:R-:W4:Y:S02]  /*53220*/  LDL.LU.64 R12, [R1+0x35d0] ;  /* 0x0035d000010c7983 */ /* 0x000f240000300a00 */
[----:B------:R-:W2:Y:S01]  /*53230*/  LDL.LU R8, [R1+0x4f0] ;  /* 0x0004f00001087983 */ /* 0x000ea20000300800 */
[----:B---3--:R-:W-:Y:S11]  /*53240*/  HMMA.16816.F32 R24, R4, R10, R24 ;  /* 0x0000000a0418723c */ /* 0x008ff60000001818 */
[----:B------:R-:W-:Y:S11]  /*53250*/  @!UPT UIADD3 URZ, URZ, URZ, URZ ;  /* 0x0000003f3f3ff290 */ /* 0x000ff6000fffe03f */
[----:B------:R-:W-:Y:S01]  /*53260*/  @!UPT UIADD3 URZ, URZ, URZ, URZ ;  /* 0x0000003f3f3ff290 */ /* 0x000fe2000fffe03f */
[----:B------:R-:W-:Y:S01]  /*53270*/  STL.64 [R1+0x9b0], R24 ;  /* 0x0009b01801007387 */ /* 0x000fe20000100a00 */
[----:B------:R-:W-:Y:S02]  /*53280*/  STL.64 [R1+0x9b8], R26 ;  /* 0x0009b81a01007387 */ /* 0x000fe40000100a00 */
[----:B------:R0:W-:Y:S02]  /*53290*/  STL.64 [R1+0x9a0], R20 ;  /* 0x0009a01401007387 */ /* 0x0001e40000100a00 */
[----:B------:R1:W-:Y:S01]  /*532a0*/  STL.64 [R1+0x9a8], R22 ;  /* 0x0009a81601007387 */ /* 0x0003e20000100a00 */
[----:B------:R-:W3:Y:S01]  /*532b0*/  LDL.LU R9, [R1+0x4f4] ;  /* 0x0004f40001097983 */ /* 0x000ee20000300800 */
[----:B------:R-:W3:Y:S02]  /*532c0*/  LDL.LU R10, [R1+0x4f8] ;  /* 0x0004f800010a7983 */ /* 0x000ee40000300800 */
[----:B------:R-:W3:Y:S01]  /*532d0*/  LDL.LU R11, [R1+0x4fc] ;  /* 0x0004fc00010b7983 */ /* 0x000ee20000300800 */
[----:B0-----:R-:W3:Y:S01]  /*532e0*/  LDL.LU R20, [R1+0x280] ;  /* 0x0002800001147983 */ /* 0x001ee20000300800 */
[----:B------:R-:W3:Y:S02]  /*532f0*/  LDL.LU R21, [R1+0x284] ;  /* 0x0002840001157983 */ /* 0x000ee40000300800 */
[----:B-1----:R-:W3:Y:S02]  /*53300*/  LDL.LU R22, [R1+0x288] ;  /* 0x0002880001167983 */ /* 0x002ee40000300800 */
[----:B------:R-:W3:Y:S01]  /*53310*/  LDL.LU R23, [R1+0x28c] ;  /* 0x00028c0001177983 */ /* 0x000ee20000300800 */
[----:B------:R-:W3:Y:S01]  /*53320*/  LDL R26, [R1+0xc8] ;  /* 0x0000c800011a7983 */ /* 0x000ee20000100800 */
[----:B------:R-:W-:Y:S02]  /*53330*/  STL.64 [R1+0x34b8], R18 ;  /* 0x0034b81201007387 */ /* 0x000fe40000100a00 */
[----:B------:R0:W-:Y:S02]  /*53340*/  STL.64 [R1+0x3550], R16 ;  /* 0x0035501001007387 */ /* 0x0001e40000100a00 */
[----:B0-----:R-:W3:Y:S01]  /*53350*/  LDL.LU R16, [R1+0x240] ;  /* 0x0002400001107983 */ /* 0x001ee20000300800 */
[----:B------:R-:W3:Y:S02]  /*53360*/  LDL.LU R17, [R1+0x244] ;  /* 0x0002440001117983 */ /* 0x000ee40000300800 */
[----:B--2---:R-:W-:-:S02]  /*53370*/  IMAD.MOV.U32 R18, RZ, RZ, R15 ;  /* 0x000000ffff127224 */ /* 0x004fc400078e000f */
[----:B------:R-:W-:Y:S01]  /*53380*/  IMAD.MOV.U32 R19, RZ, RZ, R14 ;  /* 0x000000ffff137224 */ /* 0x000fe200078e000e */
[----:B------:R-:W2:Y:S01]  /*53390*/  LDL.LU R15, [R1+0x35cc] ;  /* 0x0035cc00010f7983 */ /* 0x000ea20000300800 */
[----:B------:R-:W2:Y:S03]  /*533a0*/  LDL.LU R14, [R1+0x35c8] ;  /* 0x0035c800010e7983 */ /* 0x000ea60000300800 */
[----:B------:R-:W-:Y:S04]  /*533b0*/  STL.64 [R1+0x3568], R18 ;  /* 0x0035681201007387 */ /* 0x000fe80000100a00 */
[----:B---3--:R0:W-:Y:S04]  /*533c0*/  STL.64 [R1+0x3560], R16 ;  /* 0x0035601001007387 */ /* 0x0081e80000100a00 */
[----:B0-----:R-:W3:Y:S01]  /*533d0*/  LDL.LU R16, [R1+0x250] ;  /* 0x0002500001107983 */ /* 0x001ee20000300800 */
[----:B------:R-:W3:Y:S02]  /*533e0*/  LDL.LU R17, [R1+0x254] ;  /* 0x0002540001117983 */ /* 0x000ee40000300800 */
[----:B------:R-:W2:Y:S02]  /*533f0*/  LDL.LU R18, [R1+0x258] ;  /* 0x0002580001127983 */ /* 0x000ea40000300800 */
[----:B------:R-:W2:Y:S02]  /*53400*/  LDL.LU R19, [R1+0x25c] ;  /* 0x00025c0001137983 */ /* 0x000ea40000300800 */
[----:B--2---:R0:W-:Y:S01]  /*53410*/  STL.64 [R1+0x3580], R18 ;  /* 0x0035801201007387 */ /* 0x0041e20000100a00 */
[----:B---3--:R1:W-:Y:S02]  /*53420*/  STL.64 [R1+0x3578], R16 ;  /* 0x0035781001007387 */ /* 0x0083e40000100a00 */
[----:B0-----:R-:W-:Y:S01]  /*53430*/  IMAD.MOV.U32 R18, RZ, RZ, R14 ;  /* 0x000000ffff127224 */ /* 0x001fe200078e000e */
[----:B-1----:R-:W2:Y:S01]  /*53440*/  LDL.LU R16, [R1+0x260] ;  /* 0x0002600001107983 */ /* 0x002ea20000300800 */
[----:B------:R-:W2:Y:S02]  /*53450*/  LDL.LU R17, [R1+0x264] ;  /* 0x0002640001117983 */ /* 0x000ea40000300800 */
[----:B------:R-:W3:Y:S02]  /*53460*/  LDL.LU R14, [R1+0x35c4] ;  /* 0x0035c400010e7983 */ /* 0x000ee40000300800 */
[----:B------:R-:W-:-:S02]  /*53470*/  IMAD.MOV.U32 R19, RZ, RZ, R15 ;  /* 0x000000ffff137224 */ /* 0x000fc400078e000f */
[----:B------:R-:W3:Y:S03]  /*53480*/  LDL.LU R15, [R1+0x35c0] ;  /* 0x0035c000010f7983 */ /* 0x000ee60000300800 */
[----:B------:R-:W-:Y:S01]  /*53490*/  STL.64 [R1+0x3598], R18 ;  /* 0x0035981201007387 */ /* 0x000fe20000100a00 */
[C---:B---3--:R-:W-:Y:S01]  /*534a0*/  HMMA.16816.F32 R8, R4.reuse, R14, R8 ;  /* 0x0000000e0408723c */ /* 0x048fe20000001808 */
        /* <DEDUP_REMOVED lines=10> */
[----:B------:R-:W-:Y:S02]  /*53550*/  STL.64 [R1+0x34c0], R14 ;  /* 0x0034c00e01007387 */ /* 0x000fe40000100a00 */
[----:B------:R-:W-:Y:S01]  /*53560*/  IMAD.MOV.U32 R27, RZ, RZ, R28 ;  /* 0x000000ffff1b7224 */ /* 0x000fe200078e001c */
[----:B---3--:R-:W-:Y:S01]  /*53570*/  HMMA.16816.F32 R4, R4, R10, R20 ;  /* 0x0000000a0404723c */ /* 0x008fe20000001814 */
[----:B------:R-:W2:Y:S01]  /*53580*/  LDL.LU.64 R22, [R1+0x35a8] ;  /* 0x0035a80001167983 */ /* 0x000ea20000300a00 */
        /* <DEDUP_REMOVED lines=8> */
[----:B------:R-:W-:Y:S01]  /*53610*/  STL.64 [R1+0x34a0], R10 ;  /* 0x0034a00a01007387 */ /* 0x000fe20000100a00 */
[C---:B--2---:R-:W-:Y:S03]  /*53620*/  HMMA.16816.F32 R24, R20.reuse, R26, R16 ;  /* 0x0000001a1418723c */ /* 0x044fe60000001810 */
[----:B------:R-:W2:Y:S01]  /*53630*/  LDL.LU.64 R18, [R1+0x3598] ;  /* 0x0035980001127983 */ /* 0x000ea20000300a00 */
[----:B------:R-:W2:Y:S11]  /*53640*/  LDL.LU.64 R16, [R1+0x3590] ;  /* 0x0035900001107983 */ /* 0x000eb60000300a00 */
[----:B------:R-:W-:Y:S08]  /*53650*/  @!UPT UIADD3 URZ, URZ, URZ, URZ ;  /* 0x0000003f3f3ff290 */ /* 0x000ff0000fffe03f */
        /* <DEDUP_REMOVED lines=17> */
[----:B--2---:R-:W-:Y:S02]  /*53770*/  HMMA.16816.F32 R24, R20, R26, R16 ;  /* 0x0000001a1418723c */ /* 0x004fe40000001810 */
[----:B------:R-:W2:Y:S11]  /*53780*/  LDL.LU.64 R16, [R1+0x3550] ;  /* 0x0035500001107983 */ /* 0x000eb60000300a00 */
[----:B------:R-:W-:Y:S10]  /*53790*/  @!UPT UIADD3 URZ, URZ, URZ, URZ ;  /* 0x0000003f3f3ff290 */ /* 0x000ff4000fffe03f */
[----:B------:R-:W-:Y:S01]  /*537a0*/  STL.64 [R1+0x16b0], R24 ;  /* 0x0016b01801007387 */ /* 0x000fe20000100a00 */
[----:B------:R0:W-:Y:S03]  /*537b0*/  STL.64 [R1+0x16b8], R26 ;  /* 0x0016b81a01007387 */ /* 0x0001e60000100a00 */
[----:B0-----:R-:W2:Y:S01]  /*537c0*/  LDL.LU.64 R26, [R1+0x3548] ;  /* 0x00354800011a7983 */ /* 0x001ea20000300a00 */
[----:B------:R-:W2:Y:S02]  /*537d0*/  LDL.LU.64 R24, [R1+0x3540] ;  /* 0x0035400001187983 */ /* 0x000ea40000300a00 */
[----:B------:R-:W-:Y:S02]  /*537e0*/  IMAD.MOV.U32 R10, RZ, RZ, R9 ;  /* 0x000000ffff0a7224 */ /* 0x000fe400078e0009 */
[----:B------:R-:W-:Y:S02]  /*537f0*/  IMAD.MOV.U32 R11, RZ, RZ, R8 ;  /* 0x000000ffff0b7224 */ /* 0x000fe400078e0008 */
[----:B----4-:R-:W-:-:S02]  /*53800*/  IMAD.MOV.U32 R14, RZ, RZ, R13 ;  /* 0x000000ffff0e7224 */ /* 0x010fc400078e000d */
[----:B------:R-:W-:-:S07]  /*53810*/  IMAD.MOV.U32 R15, RZ, RZ, R12 ;  /* 0x000000ffff0f7224 */ /* 0x000fce00078e000c */
[C---:B---3--:R-:W-:Y:S08]  /*53820*/  HMMA.16816.F32 R4, R20.reuse, R14, R4 ;  /* 0x0000000e1404723c */ /* 0x048ff00000001804 */
[----:B--2---:R-:W-:Y:S01]  /*53830*/  HMMA.16816.F32 R8, R20, R10, R24 ;  /* 0x0000000a1408723c */ /* 0x004fe20000001818 */
[----:B------:R-:W2:Y:S01]  /*53840*/  LDL.LU R24, [R1+0x3538] ;  /* 0x0035380001187983 */ /* 0x000ea20000300800 */
[----:B------:R-:W3:Y:S11]  /*53850*/  LDL.LU R12, [R1+0x480] ;  /* 0x00048000010c7983 */ /* 0x000ef60000300800 */
[----:B------:R-:W-:Y:S10]  /*53860*/  @!UPT UIADD3 URZ, URZ, URZ, URZ ;  /* 0x0000003f3f3ff290 */ /* 0x000ff4000fffe03f */
[----:B------:R0:W-:Y:S01]  /*53870*/  STL.64 [R1+0x970], R8 ;  /* 0x0009700801007387 */ /* 0x0001e20000100a00 */
[----:B------:R1:W-:Y:S02]  /*53880*/  STL.64 [R1+0x978], R10 ;  /* 0x0009780a01007387 */ /* 0x0003e40000100a00 */
[----:B------:R-:W-:Y:S02]  /*53890*/  STL.64 [R1+0x960], R4 ;  /* 0x0009600401007387 */ /* 0x000fe40000100a00 */
[----:B------:R-:W-:Y:S01]  /*538a0*/  STL.64 [R1+0x968], R6 ;  /* 0x0009680601007387 */ /* 0x000fe20000100a00 */
[----:B------:R-:W3:Y:S01]  /*538b0*/  LDL.LU R13, [R1+0x484] ;  /* 0x00048400010d7983 */ /* 0x000ee20000300800 */
[----:B------:R-:W4:Y:S02]  /*538c0*/  LDL.LU R14, [R1+0x488] ;  /* 0x00048800010e7983 */ /* 0x000f240000300800 */
[----:B------:R-:W4:Y:S01]  /*538d0*/  LDL.LU R15, [R1+0x48c] ;  /* 0x00048c00010f7983 */ /* 0x000f220000300800 */
[----:B------:R-:W2:Y:S04]  /*538e0*/  LDSM.16.MT88.4 R4, [R29+0xc180] ;  /* 0x00c180001d04783b */ /* 0x000ea80000004200 */
        /* <DEDUP_REMOVED lines=12> */
[----:B------:R-:W2:Y:S02]  /*539b0*/  LDL.64 R26, [R1+0x58] ;  /* 0x00005800011a7983 */ /* 0x000ea40000100a00 */
[----:B0-----:R-:W-:Y:S01]  /*539c0*/  IMAD.MOV.U32 R10, RZ, RZ, R24 ;  /* 0x000000ffff0a7224 */ /* 0x001fe200078e0018 */
[----:B--2---:R0:W-:Y:S01]  /*539d0*/  STL.64 [R1+0x3530], R26 ;  /* 0x0035301a01007387 */ /* 0x0041e20000100a00 */
[----:B------:R-:W2:Y:S02]  /*539e0*/  LDL.LU R24, [R1+0x4e0] ;  /* 0x0004e00001187983 */ /* 0x000ea40000300800 */
[----:B------:R-:W2:Y:S01]  /*539f0*/  LDL.LU R25, [R1+0x4e4] ;  /* 0x0004e40001197983 */ /* 0x000ea20000300800 */
[----:B0-----:R-:W2:Y:S01]  /*53a00*/  LDL.LU R26, [R1+0x4e8] ;  /* 0x0004e800011a7983 */ /* 0x001ea20000300800 */
[----:B------:R-:W2:Y:S02]  /*53a10*/  LDL.LU R27, [R1+0x4ec] ;  /* 0x0004ec00011b7983 */ /* 0x000ea40000300800 */
[----:B----4-:R-:W-:Y:S02]  /*53a20*/  STL.64 [R1+0x34d0], R14 ;  /* 0x0034d00e01007387 */ /* 0x010fe40000100a00 */
[----:B---3--:R0:W-:Y:S02]  /*53a30*/  STL.64 [R1+0x34c8], R12 ;  /* 0x0034c80c01007387 */ /* 0x0081e40000100a00 */
[----:B0-----:R-:W3:Y:S01]  /*53a40*/  LDL.LU R12, [R1+0x490] ;  /* 0x00049000010c7983 */ /* 0x001ee20000300800 */
[----:B------:R-:W3:Y:S02]  /*53a50*/  LDL.LU R13, [R1+0x494] ;  /* 0x00049400010d7983 */ /* 0x000ee40000300800 */
[----:B------:R-:W4:Y:S02]  /*53a60*/  LDL.LU R14, [R1+0x498] ;  /* 0x00049800010e7983 */ /* 0x000f240000300800 */
[----:B------:R-:W4:Y:S02]  /*53a70*/  LDL.LU R15, [R1+0x49c] ;  /* 0x00049c00010f7983 */ /* 0x000f240000300800 */
[----:B----4-:R0:W-:Y:S01]  /*53a80*/  STL.64 [R1+0x34e0], R14 ;  /* 0x0034e00e01007387 */ /* 0x0101e20000100a00 */
[----:B---3--:R-:W-:Y:S02]  /*53a90*/  STL.64 [R1+0x34d8], R12 ;  /* 0x0034d80c01007387 */ /* 0x008fe40000100a00 */
[----:B0-----:R-:W-:-:S02]  /*53aa0*/  IMAD.MOV.U32 R14, RZ, RZ, R16 ;  /* 0x000000ffff0e7224 */ /* 0x001fc400078e0010 */
[----:B------:R-:W-:-:S05]  /*53ab0*/  IMAD.MOV.U32 R15, RZ, RZ, R3 ;  /* 0x000000ffff0f7224 */ /* 0x000fca00078e0003 */
[----:B------:R-:W-:Y:S01]  /*53ac0*/  STL.64 [R1+0x34f0], R14 ;  /* 0x0034f00e01007387 */ /* 0x000fe20000100a00 */
[----:B------:R-:W3:Y:S02]  /*53ad0*/  LDL.64 R18, [R1+0x8] ;  /* 0x0000080001127983 */ /* 0x000ee40000100a00 */
[----:B------:R-:W-:-:S07]  /*53ae0*/  IMAD.MOV.U32 R11, RZ, RZ, R17 ;  /* 0x000000ffff0b7224 */ /* 0x000fce00078e0011 */
[C---:B--2---:R-:W-:Y:S01]  /*53af0*/  HMMA.16816.F32 R8, R20.reuse, R10, R24 ;  /* 0x0000000a1408723c */ /* 0x044fe20000001818 */
        /* <DEDUP_REMOVED lines=11> */
[----:B------:R-:W-:Y:S01]  /*53bb0*/  STL [R1+0x3460], R29 ;  /* 0x0034601d01007387 */ /* 0x000fe20000100800 */
[----:B------:R0:W-:Y:S02]  /*53bc0*/  STL.64 [R1+0x3398], R6 ;  /* 0x0033980601007387 */ /* 0x0001e40000100a00 */
[----:B------:R-:W-:Y:S01]  /*53bd0*/  STL.64 [R1+0x3390], R4 ;  /* 0x0033900401007387 */ /* 0x000fe20000100a00 */
[----:B0-----:R-:W3:Y:S01]  /*53be0*/  LDL.64 R6, [R1+0x18] ;  /* 0x0000180001067983 */ /* 0x001ee20000100a00 */
[----:B------:R-:W4:Y:S02]  /*53bf0*/  LDL.LU.64 R26, [R1+0x3530] ;  /* 0x00353000011a7983 */ /* 0x000f240000300a00 */
[----:B------:R-:W-:Y:S02]  /*53c00*/  STL.64 [R1+0x950], R8 ;  /* 0x0009500801007387 */ /* 0x000fe40000100a00 */
[----:B------:R0:W-:Y:S02]  /*53c10*/  STL.64 [R1+0x958], R10 ;  /* 0x0009580a01007387 */ /* 0x0001e40000100a00 */
[----:B0-----:R-:W4:Y:S01]  /*53c20*/  LDL.LU.64 R10, [R1+0x3528] ;  /* 0x00352800010a7983 */ /* 0x001f220000300a00 */
        /* <DEDUP_REMOVED lines=10> */
[----:B------:R-:W4:Y:S11]  /*53cd0*/  LDL.LU R8, [R1+0x460] ;  /* 0x0004600001087983 */ /* 0x000f360000300800 */
[----:B------:R-:W-:Y:S11]  /*53ce0*/  @!UPT UIADD3 URZ, URZ, URZ, URZ ;  /* 0x0000003f3f3ff290 */ /* 0x000ff6000fffe03f */
[----:B------:R-:W-:Y:S01]  /*53cf0*/  STL.64 [R1+0x930], R24 ;  /* 0x0009301801007387 */ /* 0x000fe20000100a00 */
[----:B------:R-:W-:Y:S02]  /*53d00*/  STL.64 [R1+0x938], R26 ;  /* 0x0009381a01007387 */ /* 0x000fe40000100a00 */
[----:B------:R-:W4:Y:S02]  /*53d10*/  LDL.LU R9, [R1+0x464] ;  /* 0x0004640001097983 */ /* 0x000f240000300800 */
[----:B------:R-:W3:Y:S01]  /*53d20*/  LDL.LU R10, [R1+0x468] ;  /* 0x00046800010a7983 */ /* 0x000ee20000300800 */
[----:B------:R-:W3:Y:S01]  /*53d30*/  LDL.LU R11, [R1+0x46c] ;  /* 0x00046c00010b7983 */ /* 0x000ee20000300800 */
[----:B------:R-:W-:Y:S02]  /*53d40*/  IMAD.MOV.U32 R14, RZ, RZ, R2 ;  /* 0x000000ffff0e7224 */ /* 0x000fe400078e0002 */
[----:B------:R-:W-:-:S07]  /*53d50*/  IMAD.MOV.U32 R15, RZ, RZ, R0 ;  /* 0x000000ffff0f7224 */ /* 0x000fce00078e0000 */
[C---:B--2---:R-:W-:Y:S01]  /*53d60*/  HMMA.16816.F32 R12, R20.reuse, R14, R16 ;  /* 0x0000000e140c723c */ /* 0x044fe20000001810 */
        /* <DEDUP_REMOVED lines=10> */
[----:B------:R-:W4:Y:S01]  /*53e10*/  LDL.LU.64 R18, [R1+0x3500] ;  /* 0x0035000001127983 */ /* 0x000f220000300a00 */
[----:B------:R-:W4:Y:S05]  /*53e20*/  LDL.LU.64 R16, [R1+0x34f8] ;  /* 0x0034f80001107983 */ /* 0x000f2a0000300a00 */
[----:B------:R-:W-:Y:S02]  /*53e30*/  STL.64 [R1+0x920], R12 ;  /* 0x0009200c01007387 */ /* 0x000fe40000100a00 */
[----:B------:R0:W-:Y:S02]  /*53e40*/  STL.64 [R1+0x928], R14 ;  /* 0x0009280e01007387 */ /* 0x0001e40000100a00 */
        /* <DEDUP_REMOVED lines=15> */
[----:B------:R-:W3:Y:S02]  /*53f40*/  LDL.LU R4, [R1+0x200] ;  /* 0x0002000001047983 */ /* 0x000ee40000300800 */
[----:B------:R-:W-:Y:S01]  /*53f50*/  IMAD.MOV.U32 R2, RZ, RZ, R6 ;  /* 0x000000ffff027224 */ /* 0x000fe200078e0006 */
[----:B------:R-:W3:Y:S01]  /*53f60*/  LDL.LU R5, [R1+0x204] ;  /* 0x0002040001057983 */ /* 0x000ee20000300800 */
[----:B------:R-:W-:-:S02]  /*53f70*/  IMAD.MOV.U32 R0, RZ, RZ, R7 ;  /* 0x000000ffff007224 */ /* 0x000fc400078e0007 */
[----:B------:R-:W3:Y:S02]  /*53f80*/  LDL.LU R6, [R1+0x208] ;  /* 0x0002080001067983 */ /* 0x000ee40000300800 */
[----:B------:R-:W3:Y:S02]  /*53f90*/  LDL.LU R7, [R1+0x20c] ;  /* 0x00020c0001077983 */ /* 0x000ee40000300800 */
[----:B----4-:R-:W-:Y:S01]  /*53fa0*/  IMAD.MOV.U32 R28, RZ, RZ, R18 ;  /* 0x000000ffff1c7224 */ /* 0x010fe200078e0012 */
[C---:B--2---:R-:W-:Y:S11]  /*53fb0*/  HMMA.16816.F32 R12, R20.reuse, R18, R12 ;  /* 0x00000012140c723c */ /* 0x044ff6000000180c */
[----:B------:R-:W-:Y:S11]  /*53fc0*/  @!UPT UIADD3 URZ, URZ, URZ, URZ ;  /* 0x0000003f3f3ff290 */ /* 0x000ff6000fffe03f */
[----:B------:R-:W-:Y:S01]  /*53fd0*/  @!UPT UIADD3 URZ, URZ, URZ, URZ ;  /* 0x0000003f3f3ff290 */ /* 0x000fe2000fffe03f */
[----:B------:R0:W-:Y:S01]  /*53fe0*/  STL.64 [R1+0x8d0], R12 ;  /* 0x0008d00c01007387 */ /* 0x0001e20000100a00 */
[----:B------:R1:W-:Y:S02]  /*53ff0*/  STL.64 [R1+0x8d8], R14 ;  /* 0x0008d80e01007387 */ /* 0x0003e40000100a00 */
[----:B0-----:R-:W-:Y:S01]  /*54000*/  IMAD.MOV.U32 R13, RZ, RZ, R19 ;  /* 0x000000ffff0d7224 */ /* 0x001fe200078e0013 */
[----:B-1----:R-:W2:Y:S01]  /*54010*/  LDL.LU.64 R14, [R1+0x34c0] ;  /* 0x0034c000010e7983 */ /* 0x002ea20000300a00 */
        /* <DEDUP_REMOVED lines=8> */
[----:B------:R0:W-:Y:S02]  /*540a0*/  STL.64 [R1+0x33e8], R18 ;  /* 0x0033e81201007387 */ /* 0x0001e40000100a00 */
[----:B0-----:R-:W4:Y:S04]  /*540b0*/  LDL.64 R18, [R1+0x88] ;  /* 0x0000880001127983 */ /* 0x001f280000100a00 */
[----:B----4-:R0:W-:Y:S01]  /*540c0*/  STL.64 [R1+0x3468], R18 ;  /* 0x0034681201007387 */ /* 0x0101e20000100a00 */
[----:B------:R-:W4:Y:S02]  /*540d0*/  LDL.LU R16, [R1+0x1d0] ;  /* 0x0001d00001107983 */ /* 0x000f240000300800 */
[----:B------:R-:W4:Y:S01]  /*540e0*/  LDL.LU R17, [R1+0x1d4] ;  /* 0x0001d40001117983 */ /* 0x000f220000300800 */
[----:B0-----:R-:W2:Y:S01]  /*540f0*/  LDL.LU R18, [R1+0x1d8] ;  /* 0x0001d80001127983 */ /* 0x001ea20000300800 */
[----:B------:R-:W2:Y:S03]  /*54100*/  LDL.LU R19, [R1+0x1dc] ;  /* 0x0001dc0001137983 */ /* 0x000ea60000300800 */
[----:B--2---:R0:W-:Y:S01]  /*54110*/  STL.64 [R1+0x3478], R18 ;  /* 0x0034781201007387 */ /* 0x0041e20000100a00 */
[----:B----4-:R-:W-:Y:S03]  /*54120*/  STL.64 [R1+0x3470], R16 ;  /* 0x0034701001007387 */ /* 0x010fe60000100a00 */
[----:B0-----:R-:W2:Y:S01]  /*54130*/  LDL.64 R18, [R1+0xa8] ;  /* 0x0000a80001127983 */ /* 0x001ea20000100a00 */
[C---:B------:R-:W-:Y:S03]  /*54140*/  HMMA.16816.F32 R8, R20.reuse, R14, R8 ;  /* 0x0000000e1408723c */ /* 0x040fe60000001808 */
[----:B--2---:R0:W-:Y:S04]  /*54150*/  STL.64 [R1+0x3480], R18 ;  /* 0x0034801201007387 */ /* 0x0041e80000100a00 */
[----:B0-----:R-:W2:Y:S04]  /*54160*/  LDL.64 R18, [R1+0xb8] ;  /* 0x0000b80001127983 */ /* 0x001ea80000100a00 */
[----:B--2---:R0:W-:Y:S04]  /*54170*/  STL.64 [R1+0x3488], R18 ;  /* 0x0034881201007387 */ /* 0x0041e80000100a00 */
[----:B0-----:R-:W2:Y:S08]  /*54180*/  LDL.64 R18, [R1+0xc8] ;  /* 0x0000c80001127983 */ /* 0x001eb00000100a00 */
[----:B------:R-:W-:Y:S02]  /*54190*/  STL.64 [R1+0x870], R8 ;  /* 0x0008700801007387 */ /* 0x000fe40000100a00 */
[----:B------:R0:W-:Y:S02]  /*541a0*/  STL.64 [R1+0x878], R10 ;  /* 0x0008780a01007387 */ /* 0x0001e40000100a00 */
[----:B0-----:R-:W3:Y:S01]  /*541b0*/  LDL.LU.64 R10, [R1+0x34a0] ;  /* 0x0034a000010a7983 */ /* 0x001ee20000300a00 */
[----:B------:R-:W-:Y:S02]  /*541c0*/  STL [R1+0x33ac], R14 ;  /* 0x0033ac0e01007387 */ /* 0x000fe40000100800 */
[----:B------:R-:W-:Y:S01]  /*541d0*/  STL [R1+0x33a8], R15 ;  /* 0x0033a80f01007387 */ /* 0x000fe20000100800 */
[----:B---3--:R-:W-:Y:S01]  /*541e0*/  HMMA.16816.F32 R20, R20, R10, R24 ;  /* 0x0000000a1414723c */ /* 0x008fe20000001818 */
[----:B------:R-:W3:Y:S01]  /*541f0*/  LDL.LU.64 R26, [R1+0x3498] ;  /* 0x00349800011a7983 */ /* 0x000ee20000300a00 */
[----:B------:R-:W3:Y:S02]  /*54200*/  LDL.LU.64 R24, [R1+0x3490] ;  /* 0x0034900001187983 */ /* 0x000ee40000300a00 */
[----:B--2---:R-:W-:Y:S11]  /*54210*/  IMAD.MOV.U32 R3, RZ, RZ, R19 ;  /* 0x000000ffff037224 */ /* 0x004ff600078e0013 */
[----:B------:R-:W-:Y:S08]  /*54220*/  @!UPT UIADD3 URZ, URZ, URZ, URZ ;  /* 0x0000003f3f3ff290 */ /* 0x000ff0000fffe03f */
        /* <DEDUP_REMOVED lines=10> */
[----:B------:R-:W4:Y:S01]  /*542d0*/  LDL.LU R11, [R1+0x1ec] ;  /* 0x0001ec00010b7983 */ /* 0x000f220000300800 */
[C---:B---3--:R-:W-:Y:S11]  /*542e0*/  HMMA.16816.F32 R4, R24.reuse, R18, R4 ;  /* 0x000000121804723c */ /* 0x048ff60000001804 */
[----:B------:R-:W-:Y:S11]  /*542f0*/  @!UPT UIADD3 URZ, URZ, URZ, URZ ;  /* 0x0000003f3f3ff290 */ /* 0x000ff6000fffe03f */
[----:B------:R-:W-:Y:S01]  /*54300*/  @!UPT UIADD3 URZ, URZ, URZ, URZ ;  /* 0x0000003f3f3ff290 */ /* 0x000fe2000fffe03f */
[----:B------:R0:W-:Y:S01]  /*54310*/  STL.64 [R1+0x910], R4 ;  /* 0x0009100401007387 */ /* 0x0001e20000100a00 */
[----:B------:R-:W-:Y:S02]  /*54320*/  STL.64 [R1+0x918], R6 ;  /* 0x0009180601007387 */ /* 0x000fe40000100a00 */
[----:B0-----:R-:W-:Y:S02]  /*54330*/  IMAD.MOV.U32 R4, RZ, RZ, R18 ;  /* 0x000000ffff047224 */ /* 0x001fe400078e0012 */
[----:B------:R-:W3:Y:S01]  /*54340*/  LDL.LU.64 R18, [R1+0x3488] ;  /* 0x0034880001127983 */ /* 0x000ee20000300a00 */
[----:B------:R-:W-:Y:S02]  /*54350*/  STL [R1+0x33b4], R3 ;  /* 0x0033b40301007387 */ /* 0x000fe40000100800 */
[----:B------:R0:W-:Y:S02]  /*54360*/  STL [R1+0x33b0], R4 ;  /* 0x0033b00401007387 */ /* 0x0001e40000100800 */
        /* <DEDUP_REMOVED lines=10> */
[----:B-1----:R-:W-:Y:S02]  /*54410*/  IMAD.MOV.U32 R6, RZ, RZ, R18 ;  /* 0x000000ffff067224 */ /* 0x002fe400078e0012 */
[----:B------:R-:W4:Y:S02]  /*54420*/  LDL.LU.64 R18, [R1+0x3480] ;  /* 0x0034800001127983 */ /* 0x000f240000300a00 */
[C---:B----4-:R-:W-:Y:S01]  /*54430*/  HMMA.16816.F32 R8, R24.reuse, R18, R8 ;  /* 0x000000121808723c */ /* 0x050fe20000001808 */
[----:B------:R-:W-:Y:S11]  /*54440*/  IMAD.MOV.U32 R7, RZ, RZ, R19 ;  /* 0x000000ffff077224 */ /* 0x000ff600078e0013 */
[----:B------:R-:W-:Y:S11]  /*54450*/  @!UPT UIADD3 URZ, URZ, URZ, URZ ;  /* 0x0000003f3f3ff290 */ /* 0x000ff6000fffe03f */
[----:B------:R0:W-:Y:S01]  /*54460*/  STL.64 [R1+0x8a0], R8 ;  /* 0x0008a00801007387 */ /* 0x0001e20000100a00 */
[----:B------:R-:W-:Y:S02]  /*54470*/  STL.64 [R1+0x8a8], R10 ;  /* 0x0008a80a01007387 */ /* 0x000fe40000100a00 */
[----:B0-----:R-:W-:Y:S02]  /*54480*/  IMAD.MOV.U32 R8, RZ, RZ, R18 ;  /* 0x000000ffff087224 */ /* 0x001fe400078e0012 */
[----:B------:R-:W3:Y:S01]  /*54490*/  LDL.LU.64 R18, [R1+0x3478] ;  /* 0x0034780001127983 */ /* 0x000ee20000300a00 */
[----:B------:R-:W3:Y:S02]  /*544a0*/  LDL.LU.64 R16, [R1+0x3470] ;  /* 0x0034700001107983 */ /* 0x000ee40000300a00 */
[----:B------:R0:W-:Y:S02]  /*544b0*/  STL.64 [R1+0x33f8], R6 ;  /* 0x0033f80601007387 */ /* 0x0001e40000100a00 */
[----:B------:R-:W-:Y:S01]  /*544c0*/  STL [R1+0x33f0], R5 ;  /* 0x0033f00501007387 */ /* 0x000fe20000100800 */
[----:B0-----:R-:W3:Y:S02]  /*544d0*/  LDL.64 R6, [R1+0x98] ;  /* 0x0000980001067983 */ /* 0x001ee40000100a00 */
[C---:B---3--:R-:W-:Y:S11]  /*544e0*/  HMMA.16816.F32 R16, R24.reuse, R6, R16 ;  /* 0x000000061810723c */ /* 0x048ff60000001810 */
[----:B------:R-:W-:Y:S11]  /*544f0*/  @!UPT UIADD3 URZ, URZ, URZ, URZ ;  /* 0x0000003f3f3ff290 */ /* 0x000ff6000fffe03f */
[----:B------:R-:W-:Y:S01]  /*54500*/  @!UPT UIADD3 URZ, URZ, URZ, URZ ;  /* 0x0000003f3f3ff290 */ /* 0x000fe2000fffe03f */
[----:B------:R-:W-:Y:S01]  /*54510*/  STL.64 [R1+0x880], R16 ;  /* 0x0008801001007387 */ /* 0x000fe20000100a00 */
[----:B------:R0:W-:Y:S03]  /*54520*/  STL.64 [R1+0x888], R18 ;  /* 0x0008881201007387 */ /* 0x0001e60000100a00 */
[----:B0-----:R-:W2:Y:S01]  /*54530*/  LDL.LU.64 R18, [R1+0x3468] ;  /* 0x0034680001127983 */ /* 0x001ea20000300a00 */
[----:B------:R-:W-:Y:S02]  /*54540*/  IMAD.MOV.U32 R10, RZ, RZ, R6 ;  /* 0x000000ffff0a7224 */ /* 0x000fe400078e0006 */
[----:B------:R-:W-:Y:S02]  /*54550*/  IMAD.MOV.U32 R9, RZ, RZ, R7 ;  /* 0x000000ffff097224 */ /* 0x000fe400078e0007 */
[----:B--2---:R-:W-:Y:S01]  /*54560*/  HMMA.16816.F32 R4, R24, R18, R20 ;  /* 0x000000121804723c */ /* 0x004fe20000001814 */
[----:B------:R-:W-:-:S02]  /*54570*/  IMAD.MOV.U32 R12, RZ, RZ, R18 ;  /* 0x000000ffff0c7224 */ /* 0x000fc400078e0012 */
[----:B------:R-:W-:Y:S11]  /*54580*/  IMAD.MOV.U32 R11, RZ, RZ, R19 ;  /* 0x000000ffff0b7224 */ /* 0x000ff600078e0013 */
[----:B------:R-:W-:Y:S09]  /*54590*/  @!UPT UIADD3 URZ, URZ, URZ, URZ ;  /* 0x0000003f3f3ff290 */ /* 0x000ff2000fffe03f */
[----:B------:R-:W-:Y:S01]  /*545a0*/  STL.64 [R1+0x850], R4 ;  /* 0x0008500401007387 */ /* 0x000fe20000100a00 */
[----:B------:R-:W-:Y:S02]  /*545b0*/  STL.64 [R1+0x858], R6 ;  /* 0x0008580601007387 */ /* 0x000fe40000100a00 */
[----:B------:R-:W-:Y:S02]  /*545c0*/  STL [R1+0x3440], R12 ;  /* 0x0034400c01007387 */ /* 0x000fe40000100800 */
[----:B------:R-:W2:Y:S01]  /*545d0*/  LDL.LU R16, [R1+0x410] ;  /* 0x0004100001107983 */ /* 0x000ea20000300800 */
[----:B------:R-:W2:Y:S01]  /*545e0*/  LDL.LU R17, [R1+0x414] ;  /* 0x0004140001117983 */ /* 0x000ea20000300800 */
        /* <DEDUP_REMOVED lines=8> */
[----:B---3--:R0:W-:Y:S01]  /*54670*/  STL.64 [R1+0x3418], R18 ;  /* 0x0034181201007387 */ /* 0x0081e20000100a00 */
[----:B--2---:R-:W-:Y:S03]  /*54680*/  STL.64 [R1+0x3410], R16 ;  /* 0x0034101001007387 */ /* 0x004fe60000100a00 */
[----:B0-----:R-:W2:Y:S04]  /*54690*/  LDL.64 R18, [R1+0x48] ;  /* 0x0000480001127983 */ /* 0x001ea80000100a00 */
[----:B--2---:R0:W-:Y:S04]  /*546a0*/  STL.64 [R1+0x3428], R18 ;  /* 0x0034281201007387 */ /* 0x0041e80000100a00 */
[----:B0-----:R-:W2:Y:S01]  /*546b0*/  LDL R18, [R1+0x58] ;  /* 0x0000580001127983 */ /* 0x001ea20000100800 */
[----:B------:R-:W-:-:S02]  /*546c0*/  IMAD.MOV.U32 R19, RZ, RZ, R29 ;  /* 0x000000ffff137224 */ /* 0x000fc400078e001d */
[----:B------:R-:W3:Y:S02]  /*546d0*/  LDL.LU R29, [R1+0x3460] ;  /* 0x00346000011d7983 */ /* 0x000ee40000300800 */
[----:B------:R-:W4:Y:S01]  /*546e0*/  LDL.64 R22, [R1+0x78] ;  /* 0x0000780001167983 */ /* 0x000f220000100a00 */
[----:B--2---:R-:W-:Y:S01]  /*546f0*/  STL.64 [R1+0x3448], R18 ;  /* 0x0034481201007387 */ /* 0x004fe20000100a00 */
[----:B------:R-:W2:Y:S03]  /*54700*/  LDL.64 R6, [R1+0x38] ;  /* 0x0000380001067983 */ /* 0x000ea60000100a00 */
[----:B--2---:R0:W-:Y:S01]  /*54710*/  STL.64 [R1+0x3420], R6 ;  /* 0x0034200601007387 */ /* 0x0041e20000100a00 */
[----:B------:R-:W2:Y:S02]  /*54720*/  LDL.LU R4, [R1+0x430] ;  /* 0x0004300001047983 */ /* 0x000ea40000300800 */
[----:B------:R-:W2:Y:S01]  /*54730*/  LDL.LU R5, [R1+0x434] ;  /* 0x0004340001057983 */ /* 0x000ea20000300800 */
[----:B0-----:R-:W2:Y:S01]  /*54740*/  LDL.LU R6, [R1+0x438] ;  /* 0x0004380001067983 */ /* 0x001ea20000300800 */
[----:B------:R-:W2:Y:S02]  /*54750*/  LDL.LU R7, [R1+0x43c] ;  /* 0x00043c0001077983 */ /* 0x000ea40000300800 */
[----:B------:R-:W2:Y:S02]  /*54760*/  LDL.LU R16, [R1+0x450] ;  /* 0x0004500001107983 */ /* 0x000ea40000300800 */
[----:B------:R-:W2:Y:S01]  /*54770*/  LDL.LU R17, [R1+0x454] ;  /* 0x0004540001117983 */ /* 0x000ea20000300800 */
[----:B------:R-:W2:Y:S01]  /*54780*/  LDL.LU R18, [R1+0x458] ;  /* 0x0004580001127983 */ /* 0x000ea20000300800 */
[----:B------:R-:W2:Y:S03]  /*54790*/  LDL.LU R19, [R1+0x45c] ;  /* 0x00045c0001137983 */ /* 0x000ea60000300800 */
[----:B--2---:R-:W-:Y:S01]  /*547a0*/  STL.64 [R1+0x3458], R18 ;  /* 0x0034581201007387 */ /* 0x004fe20000100a00 */
[----:B------:R0:W-:Y:S03]  /*547b0*/  STL.64 [R1+0x3450], R16 ;  /* 0x0034501001007387 */ /* 0x0001e60000100a00 */
[----:B0-----:R-:W4:Y:S01]  /*547c0*/  LDL.LU R16, [R1+0x1b0] ;  /* 0x0001b00001107983 */ /* 0x001f220000300800 */
[----:B------:R-:W4:Y:S02]  /*547d0*/  LDL.LU R17, [R1+0x1b4] ;  /* 0x0001b40001117983 */ /* 0x000f240000300800 */
[----:B------:R-:W4:Y:S02]  /*547e0*/  LDL.LU R18, [R1+0x1b8] ;  /* 0x0001b80001127983 */ /* 0x000f240000300800 */
[----:B------:R-:W4:Y:S01]  /*547f0*/  LDL.LU R19, [R1+0x1bc] ;  /* 0x0001bc0001137983 */ /* 0x000f220000300800 */
[----:B------:R-:W2:Y:S01]  /*54800*/  LDL.64 R14, [R1+0x68] ;  /* 0x00006800010e7983 */ /* 0x000ea20000100a00 */
[----:B------:R-:W-:Y:S02]  /*54810*/  STL.64 [R1+0x3438], R6 ;  /* 0x0034380601007387 */ /* 0x000fe40000100a00 */
[----:B------:R0:W-:Y:S02]  /*54820*/  STL.64 [R1+0x3430], R4 ;  /* 0x0034300401007387 */ /* 0x0001e40000100a00 */
        /* <DEDUP_REMOVED lines=9> */
[----:B------:R-:W2:Y:S01]  /*548c0*/  LDL.LU R11, [R1+0x3fc] ;  /* 0x0003fc00010b7983 */ /* 0x000ea20000300800 */
[----:B----4-:R-:W-:Y:S01]  /*548d0*/  HMMA.16816.F32 R16, R24, R22, R16 ;  /* 0x000000161810723c */ /* 0x010fe20000001810 */
[----:B--2---:R0:W-:Y:S01]  /*548e0*/  STL.64 [R1+0x33d0], R10 ;  /* 0x0033d00a01007387 */ /* 0x0041e20000100a00 */
[----:B------:R-:W-:Y:S02]  /*548f0*/  STL.64 [R1+0x33c8], R8 ;  /* 0x0033c80801007387 */ /* 0x000fe40000100a00 */
[----:B0-----:R-:W-:-:S02]  /*54900*/  IMAD.MOV.U32 R10, RZ, RZ, R2 ;  /* 0x000000ffff0a7224 */ /* 0x001fc400078e0002 */
[----:B------:R-:W-:-:S05]  /*54910*/  IMAD.MOV.U32 R11, RZ, RZ, R0 ;  /* 0x000000ffff0b7224 */ /* 0x000fca00078e0000 */
[----:B------:R0:W-:Y:S04]  /*54920*/  STL.64 [R1+0x33e0], R10 ;  /* 0x0033e00a01007387 */ /* 0x0001e80000100a00 */
[----:B0-----:R-:W2:Y:S08]  /*54930*/  LDL.64 R10, [R1+0x28] ;  /* 0x00002800010a7983 */ /* 0x001eb00000100a00 */
[----:B------:R-:W-:Y:S02]  /*54940*/  STL.64 [R1+0x840], R16 ;  /* 0x0008401001007387 */ /* 0x000fe40000100a00 */
[----:B------:R0:W-:Y:S02]  /*54950*/  STL.64 [R1+0x848], R18 ;  /* 0x0008481201007387 */ /* 0x0001e40000100a00 */
[----:B0-----:R-:W4:Y:S01]  /*54960*/  LDL.LU.64 R18, [R1+0x3458] ;  /* 0x0034580001127983 */ /* 0x001f220000300a00 */
[----:B------:R-:W4:Y:S02]  /*54970*/  LDL.LU.64 R16, [R1+0x3450] ;  /* 0x0034500001107983 */ /* 0x000f240000300a00 */
[----:B------:R-:W-:-:S02]  /*54980*/  IMAD.MOV.U32 R2, RZ, RZ, R22 ;  /* 0x000000ffff027224 */ /* 0x000fc400078e0016 */
[----:B------:R-:W-:Y:S02]  /*54990*/  IMAD.MOV.U32 R0, RZ, RZ, R23 ;  /* 0x000000ffff007224 */ /* 0x000fe400078e0017 */
[----:B---3--:R-:W0:Y:S04]  /*549a0*/  LDSM.16.MT88.4 R20, [R29+0xc200] ;  /* 0x00c200001d14783b */ /* 0x008e280000004200 */
[----:B0-----:R0:W-:Y:S01]  /*549b0*/  STL.64 [R1+0x3258], R22 ;  /* 0x0032581601007387 */ /* 0x0011e20000100a00 */
[----:B------:R1:W-:Y:S02]  /*549c0*/  STL.64 [R1+0x3250], R20 ;  /* 0x0032501401007387 */ /* 0x0003e40000100a00 */
[----:B0-----:R-:W-:Y:S02]  /*549d0*/  IMAD.MOV.U32 R22, RZ, RZ, R28 ;  /* 0x000000ffff167224 */ /* 0x001fe400078e001c */
[----:B------:R-:W-:-:S05]  /*549e0*/  IMAD.MOV.U32 R23, RZ, RZ, R13 ;  /* 0x000000ffff177224 */ /* 0x000fca00078e000d */
[----:B------:R0:W-:Y:S01]  /*549f0*/  STL.64 [R1+0x33d8], R22 ;  /* 0x0033d81601007387 */ /* 0x0001e20000100a00 */
[----:B-1----:R-:W3:Y:S02]  /*54a00*/  LDL.LU R20, [R1+0x400] ;  /* 0x0004000001147983 */ /* 0x002ee40000300800 */
[----:B------:R-:W3:Y:S01]  /*54a10*/  LDL.LU R21, [R1+0x404] ;  /* 0x0004040001157983 */ /* 0x000ee20000300800 */
[----:B0-----:R-:W3:Y:S01]  /*54a20*/  LDL.LU R22, [R1+0x408] ;  /* 0x0004080001167983 */ /* 0x001ee20000300800 */
[----:B------:R-:W3:Y:S01]  /*54a30*/  LDL.LU R23, [R1+0x40c] ;  /* 0x00040c0001177983 */ /* 0x000ee20000300800 */
[C---:B----4-:R-:W-:Y:S11]  /*54a40*/  HMMA.16816.F32 R16, R24.reuse, R14, R16 ;  /* 0x0000000e1810723c */ /* 0x050ff60000001810 */
[----:B------:R-:W-:Y:S11]  /*54a50*/  @!UPT UIADD3 URZ, URZ, URZ, URZ ;  /* 0x0000003f3f3ff290 */ /* 0x000ff6000fffe03f */
[----:B------:R-:W-:Y:S01]  /*54a60*/  @!UPT UIADD3 URZ, URZ, URZ, URZ ;  /* 0x0000003f3f3ff290 */ /* 0x000fe2000fffe03f */
[----:B------:R-:W-:Y:S01]  /*54a70*/  STL.64 [R1+0x830], R16 ;  /* 0x0008301001007387 */ /* 0x000fe20000100a00 */
[----:B------:R0:W-:Y:S03]  /*54a80*/  STL.64 [R1+0x838], R18 ;  /* 0x0008381201007387 */ /* 0x0001e60000100a00 */
[----:B0-----:R-:W4:Y:S01]  /*54a90*/  LDL.LU.64 R18, [R1+0x3448] ;  /* 0x0034480001127983 */ /* 0x001f220000300a00 */
[----:B------:R-:W2:Y:S01]  /*54aa0*/  LDL.LU R12, [R1+0x3440] ;  /* 0x00344000010c7983 */ /* 0x000ea20000300800 */
[C---:B----4-:R-:W-:Y:S02]  /*54ab0*/  HMMA.16816.F32 R16, R24.reuse, R18, R4 ;  /* 0x000000121810723c */ /* 0x050fe40000001804 */
[----:B------:R-:W4:Y:S01]  /*54ac0*/  LDL.LU.64 R6, [R1+0x3438] ;  /* 0x0034380001067983 */ /* 0x000f220000300a00 */
[----:B------:R-:W4:Y:S11]  /*54ad0*/  LDL.LU.64 R4, [R1+0x3430] ;  /* 0x0034300001047983 */ /* 0x000f360000300a00 */
[----:B------:R-:W-:Y:S09]  /*54ae0*/  @!UPT UIADD3 URZ, URZ, URZ, URZ ;  /* 0x0000003f3f3ff290 */ /* 0x000ff2000fffe03f */
[----:B------:R-:W-:Y:S01]  /*54af0*/  STL.64 [R1+0x820], R16 ;  /* 0x0008201001007387 */ /* 0x000fe20000100a00 */
[----:B------:R0:W-:Y:S03]  /*54b00*/  STL.64 [R1+0x828], R18 ;  /* 0x0008281201007387 */ /* 0x0001e60000100a00 */
[----:B0-----:R-:W4:Y:S01]  /*54b10*/  LDL.LU.64 R18, [R1+0x3428] ;  /* 0x0034280001127983 */ /* 0x001f220000300a00 */
[----:B------:R-:W-:Y:S02]  /*54b20*/  IMAD.MOV.U32 R28, RZ, RZ, R14 ;  /* 0x000000ffff1c7224 */ /* 0x000fe400078e000e */
[----:B------:R-:W-:Y:S01]  /*54b30*/  IMAD.MOV.U32 R13, RZ, RZ, R15 ;  /* 0x000000ffff0d7224 */ /* 0x000fe200078e000f */
        /* <DEDUP_REMOVED lines=19> */
[----:B------:R-:W3:Y:S01]  /*54c70*/  LDL.LU R5, [R1+0x33f0] ;  /* 0x0033f00001057983 */ /* 0x000ee20000300800 */
        /* <DEDUP_REMOVED lines=8> */
[----:B------:R-:W3:Y:S02]  /*54d00*/  LDL.LU.64 R10, [R1+0x33e0] ;  /* 0x0033e000010a7983 */ /* 0x000ee40000300a00 */
[C---:B---3--:R-:W-:Y:S01]  /*54d10*/  HMMA.16816.F32 R8, R24.reuse, R10, R20 ;  /* 0x0000000a1808723c */ /* 0x048fe20000001814 */
[----:B------:R-:W3:Y:S11]  /*54d20*/  LDL.LU.64 R22, [R1+0x33d8] ;  /* 0x0033d80001167983 */ /* 0x000ef60000300a00 */
[----:B------:R-:W-:Y:S11]  /*54d30*/  @!UPT UIADD3 URZ, URZ, URZ, URZ ;  /* 0x0000003f3f3ff290 */ /* 0x000ff6000fffe03f */
[----:B------:R-:W-:Y:S01]  /*54d40*/  STL.64 [R1+0x7e0], R8 ;  /* 0x0007e00801007387 */ /* 0x000fe20000100a00 */
[----:B------:R0:W-:Y:S03]  /*54d50*/  STL.64 [R1+0x7e8], R10 ;  /* 0x0007e80a01007387 */ /* 0x0001e60000100a00 */
[----:B0-----:R-:W3:Y:S01]  /*54d60*/  LDL.LU.64 R10, [R1+0x33d0] ;  /* 0x0033d000010a7983 */ /* 0x001ee20000300a00 */
[----:B------:R-:W3:Y:S02]  /*54d70*/  LDL.LU.64 R8, [R1+0x33c8] ;  /* 0x0033c80001087983 */ /* 0x000ee40000300a00 */
[C---:B---3--:R-:W-:Y:S01]  /*54d80*/  HMMA.16816.F32 R20, R24.reuse, R22, R8 ;  /* 0x000000161814723c */ /* 0x048fe20000001808 */
[----:B------:R-:W3:Y:S01]  /*54d90*/  LDL.LU.64 R10, [R1+0x33c0] ;  /* 0x0033c000010a7983 */ /* 0x000ee20000300a00 */
[----:B------:R-:W2:Y:S11]  /*54da0*/  LDL.LU.64 R8, [R1+0x33b8] ;  /* 0x0033b80001087983 */ /* 0x000eb60000300a00 */
[----:B------:R-:W-:Y:S10]  /*54db0*/  @!UPT UIADD3 URZ, URZ, URZ, URZ ;  /* 0x0000003f3f3ff290 */ /* 0x000ff4000fffe03f */
[----:B------:R0:W-:Y:S01]  /*54dc0*/  STL.64 [R1+0x7d0], R20 ;  /* 0x0007d01401007387 */ /* 0x0001e20000100a00 */
[----:B------:R1:W-:Y:S03]  /*54dd0*/  STL.64 [R1+0x7d8], R22 ;  /* 0x0007d81601007387 */ /* 0x0003e60000100a00 */
[----:B0-----:R-:W2:Y:S01]  /*54de0*/  LDL.LU R20, [R1+0x350] ;  /* 0x0003500001147983 */ /* 0x001ea20000300800 */
[----:B------:R-:W2:Y:S02]  /*54df0*/  LDL.LU R21, [R1+0x354] ;  /* 0x0003540001157983 */ /* 0x000ea40000300800 */
[----:B-1----:R-:W2:Y:S02]  /*54e00*/  LDL.LU R22, [R1+0x358] ;  /* 0x0003580001167983 */ /* 0x002ea40000300800 */
        /* <DEDUP_REMOVED lines=8> */
[----:B------:R-:W2:Y:S01]  /*54e90*/  LDL.LU R21, [R1+0x3e4] ;  /* 0x0003e40001157983 */ /* 0x000ea20000300800 */
[----:B0-----:R-:W2:Y:S01]  /*54ea0*/  LDL.LU R22, [R1+0x3e8] ;  /* 0x0003e80001167983 */ /* 0x001ea20000300800 */
[----:B------:R-:W2:Y:S02]  /*54eb0*/  LDL.LU R23, [R1+0x3ec] ;  /* 0x0003ec0001177983 */ /* 0x000ea40000300800 */
[----:B--2---:R-:W-:Y:S11]  /*54ec0*/  HMMA.16816.F32 R20, R24, R18, R20 ;  /* 0x000000121814723c */ /* 0x004ff60000001814 */
[----:B------:R-:W-:Y:S11]  /*54ed0*/  @!UPT UIADD3 URZ, URZ, URZ, URZ ;  /* 0x0000003f3f3ff290 */ /* 0x000ff6000fffe03f */
[----:B------:R-:W-:Y:S01]  /*54ee0*/  @!UPT UIADD3 URZ, URZ, URZ, URZ ;  /* 0x0000003f3f3ff290 */ /* 0x000fe2000fffe03f */
[----:B------:R-:W-:Y:S01]  /*54ef0*/  STL.64 [R1+0x7c0], R20 ;  /* 0x0007c01401007387 */ /* 0x000fe20000100a00 */
[----:B------:R0:W-:Y:S02]  /*54f00*/  STL.64 [R1+0x7c8], R22 ;  /* 0x0007c81601007387 */ /* 0x0001e40000100a00 */
[----:B0-----:R-:W-:Y:S02]  /*54f10*/  IMAD.MOV.U32 R22, RZ, RZ, R17 ;  /* 0x000000ffff167224 */ /* 0x001fe400078e0011 */
[----:B------:R-:W-:-:S05]  /*54f20*/  IMAD.MOV.U32 R23, RZ, RZ, R16 ;  /* 0x000000ffff177224 */ /* 0x000fca00078e0010 */
[----:B------:R-:W-:Y:S01]  /*54f30*/  STL.64 [R1+0x32a8], R22 ;  /* 0x0032a81601007387 */ /* 0x000fe20000100a00 */
[----:B------:R0:W-:Y:S02]  /*54f40*/  STL.64 [R1+0x3270], R18 ;  /* 0x0032701201007387 */ /* 0x0001e40000100a00 */
[----:B------:R-:W2:Y:S02]  /*54f50*/  LDL.LU R16, [R1+0x360] ;  /* 0x0003600001107983 */ /* 0x000ea40000300800 */
[----:B------:R-:W2:Y:S01]  /*54f60*/  LDL.LU R17, [R1+0x364] ;  /* 0x0003640001117983 */ /* 0x000ea20000300800 */
[----:B0-----:R-:W2:Y:S01]  /*54f70*/  LDL.LU R18, [R1+0x368] ;  /* 0x0003680001127983 */ /* 0x001ea20000300800 */
[----:B------:R-:W2:Y:S02]  /*54f80*/  LDL.LU R19, [R1+0x36c] ;  /* 0x00036c0001137983 */ /* 0x000ea40000300800 */
[----:B------:R-:W-:Y:S02]  /*54f90*/  IMAD.MOV.U32 R22, RZ, RZ, R3 ;  /* 0x000000ffff167224 */ /* 0x000fe400078e0003 */
        /* <DEDUP_REMOVED lines=20> */
[----:B------:R-:W2:Y:S01]  /*550e0*/  LDL.LU R19, [R1+0x38c] ;  /* 0x00038c0001137983 */ /* 0x000ea20000300800 */
[----:B------:R-:W2:Y:S04]  /*550f0*/  LDL.64 R22, [R1+0x58] ;  /* 0x0000580001167983 */ /* 0x000ea80000100a00 */
[----:B--2---:R0:W-:Y:S01]  /*55100*/  STL.64 [R1+0x32f0], R22 ;  /* 0x0032f01601007387 */ /* 0x0041e20000100a00 */
[----:B------:R-:W-:Y:S02]  /*55110*/  STL.64 [R1+0x32b8], R18 ;  /* 0x0032b81201007387 */ /* 0x000fe40000100a00 */
[----:B------:R1:W-:Y:S02]  /*55120*/  STL.64 [R1+0x32b0], R16 ;  /* 0x0032b01001007387 */ /* 0x0003e40000100a00 */
[----:B0-----:R-:W-:-:S02]  /*55130*/  IMAD.MOV.U32 R22, RZ, RZ, R28 ;  /* 0x000000ffff167224 */ /* 0x001fc400078e001c */
[----:B------:R-:W-:Y:S01]  /*55140*/  IMAD.MOV.U32 R23, RZ, RZ, R13 ;  /* 0x000000ffff177224 */ /* 0x000fe200078e000d */
[----:B-1----:R-:W2:Y:S01]  /*55150*/  LDL.LU R16, [R1+0x390] ;  /* 0x0003900001107983 */ /* 0x002ea20000300800 */
[----:B------:R-:W2:Y:S02]  /*55160*/  LDL.LU R17, [R1+0x394] ;  /* 0x0003940001117983 */ /* 0x000ea40000300800 */
[----:B------:R-:W2:Y:S02]  /*55170*/  LDL.LU R18, [R1+0x398] ;  /* 0x0003980001127983 */ /* 0x000ea40000300800 */
[----:B------:R-:W2:Y:S01]  /*55180*/  LDL.LU R19, [R1+0x39c] ;  /* 0x00039c0001137983 */ /* 0x000ea20000300800 */
[----:B------:R0:W-:Y:S01]  /*55190*/  STL.64 [R1+0x3308], R22 ;  /* 0x0033081601007387 */ /* 0x0001e20000100a00 */
[----:B------:R-:W2:Y:S02]  /*551a0*/  LDL.LU R20, [R1+0x140] ;  /* 0x0001400001147983 */ /* 0x000ea40000300800 */
[----:B------:R-:W2:Y:S01]  /*551b0*/  LDL.LU R21, [R1+0x144] ;  /* 0x0001440001157983 */ /* 0x000ea20000300800 */
[----:B0-----:R-:W2:Y:S01]  /*551c0*/  LDL.LU R22, [R1+0x148] ;  /* 0x0001480001167983 */ /* 0x001ea20000300800 */
[----:B------:R-:W2:Y:S03]  /*551d0*/  LDL.LU R23, [R1+0x14c] ;  /* 0x00014c0001177983 */ /* 0x000ea60000300800 */
[----:B--2---:R0:W-:Y:S01]  /*551e0*/  STL.64 [R1+0x3318], R22 ;  /* 0x0033181601007387 */ /* 0x0041e20000100a00 */
[----:B------:R-:W-:Y:S02]  /*551f0*/  STL.64 [R1+0x3310], R20 ;  /* 0x0033101401007387 */ /* 0x000fe40000100a00 */
[----:B0-----:R-:W-:-:S02]  /*55200*/  IMAD.MOV.U32 R22, RZ, RZ, R12 ;  /* 0x000000ffff167224 */ /* 0x001fc400078e000c */
[----:B---3--:R-:W-:-:S05]  /*55210*/  IMAD.MOV.U32 R23, RZ, RZ, R11 ;  /* 0x000000ffff177224 */ /* 0x008fca00078e000b */
[----:B------:R0:W-:Y:S02]  /*55220*/  STL.64 [R1+0x3330], R22 ;  /* 0x0033301601007387 */ /* 0x0001e40000100a00 */
[----:B0-----:R-:W-:Y:S02]  /*55230*/  IMAD.MOV.U32 R22, RZ, RZ, R10 ;  /* 0x000000ffff167224 */ /* 0x001fe400078e000a */
[----:B------:R-:W-:-:S05]  /*55240*/  IMAD.MOV.U32 R23, RZ, RZ, R9 ;  /* 0x000000ffff177224 */ /* 0x000fca00078e0009 */
[----:B------:R-:W-:Y:S01]  /*55250*/  STL.64 [R1+0x3348], R22 ;  /* 0x0033481601007387 */ /* 0x000fe20000100a00 */
[----:B------:R-:W-:Y:S02]  /*55260*/  STL.64 [R1+0x32d0], R18 ;  /* 0x0032d01201007387 */ /* 0x000fe40000100a00 */
[----:B------:R0:W-:Y:S02]  /*55270*/  STL.64 [R1+0x32c8], R16 ;  /* 0x0032c81001007387 */ /* 0x0001e40000100a00 */
        /* <DEDUP_REMOVED lines=27> */
[----:B------:R-:W4:Y:S01]  /*55430*/  LDL.LU R8, [R1+0x3d0] ;  /* 0x0003d00001087983 */ /* 0x000f220000300800 */
[----:B------:R-:W4:Y:S02]  /*55440*/  LDL.LU R9, [R1+0x3d4] ;  /* 0x0003d40001097983 */ /* 0x000f240000300800 */
[----:B------:R-:W4:Y:S02]  /*55450*/  LDL.LU R10, [R1+0x3d8] ;  /* 0x0003d800010a7983 */ /* 0x000f240000300800 */
[----:B------:R-:W4:Y:S01]  /*55460*/  LDL.LU R11, [R1+0x3dc] ;  /* 0x0003dc00010b7983 */ /* 0x000f220000300800 */
        /* <DEDUP_REMOVED lines=34> */
[----:B------:R-:W-:Y:S01]  /*55690*/  IMAD.MOV.U32 R23, RZ, RZ, R3 ;  /* 0x000000ffff177224 */ /* 0x000fe200078e0003 */
[----:B---3--:R-:W-:Y:S02]  /*556a0*/  HMMA.16816.F32 R24, R24, R10, R4 ;  /* 0x0000000a1818723c */ /* 0x008fe40000001804 */
[----:B------:R-:W2:Y:S01]  /*556b0*/  LDL.LU.64 R6, [R1+0x3398] ;  /* 0x0033980001067983 */ /* 0x000ea20000300a00 */
[----:B------:R-:W2:Y:S11]  /*556c0*/  LDL.LU.64 R4, [R1+0x3390] ;  /* 0x0033900001047983 */ /* 0x000eb60000300a00 */
[----:B------:R-:W-:Y:S09]  /*556d0*/  @!UPT UIADD3 URZ, URZ, URZ, URZ ;  /* 0x0000003f3f3ff290 */ /* 0x000ff2000fffe03f */
[----:B------:R-:W-:Y:S01]  /*556e0*/  STL.64 [R1+0x790], R24 ;  /* 0x0007901801007387 */ /* 0x000fe20000100a00 */
[----:B------:R-:W-:Y:S01]  /*556f0*/  STL.64 [R1+0x798], R26 ;  /* 0x0007981a01007387 */ /* 0x000fe20000100a00 */
        /* <DEDUP_REMOVED lines=34> */
[----:B0-----:R-:W3:Y:S01]  /*55920*/  LDL.LU.64 R22, [R1+0x3318] ;  /* 0x0033180001167983 */ /* 0x001ee20000300a00 */
[----:B------:R-:W3:Y:S02]  /*55930*/  LDL.LU.64 R20, [R1+0x3310] ;  /* 0x0033100001147983 */ /* 0x000ee40000300a00 */
[----:B------:R-:W-:Y:S02]  /*55940*/  IMAD.MOV.U32 R26, RZ, RZ, R2 ;  /* 0x000000ffff1a7224 */ /* 0x000fe400078e0002 */
[----:B------:R-:W-:-:S07]  /*55950*/  IMAD.MOV.U32 R27, RZ, RZ, R0 ;  /* 0x000000ffff1b7224 */ /* 0x000fce00078e0000 */
[C---:B---3--:R-:W-:Y:S01]  /*55960*/  HMMA.16816.F32 R24, R4.reuse, R26, R20 ;  /* 0x0000001a0418723c */ /* 0x048fe20000001814 */
[----:B------:R-:W2:Y:S11]  /*55970*/  LDL.LU.64 R22, [R1+0x3308] ;  /* 0x0033080001167983 */ /* 0x000eb60000300a00 */
[----:B------:R-:W-:Y:S11]  /*55980*/  @!UPT UIADD3 URZ, URZ, URZ, URZ ;  /* 0x0000003f3f3ff290 */ /* 0x000ff6000fffe03f */
[----:B------:R-:W-:Y:S01]  /*55990*/  STL.64 [R1+0x740], R24 ;  /* 0x0007401801007387 */ /* 0x000fe20000100a00 */
[----:B------:R-:W-:Y:S02]  /*559a0*/  STL.64 [R1+0x748], R26 ;  /* 0x0007481a01007387 */ /* 0x000fe40000100a00 */
[----:B------:R-:W0:Y:S04]  /*559b0*/  LDSM.16.MT88.4 R24, [R29+0xc280] ;  /* 0x00c280001d18783b */ /* 0x000e280000004200 */
[----:B------:R-:W-:Y:S01]  /*559c0*/  STL [R1+0x31e8], R29 ;  /* 0x0031e81d01007387 */ /* 0x000fe20000100800 */
[----:B0-----:R0:W-:Y:S01]  /*559d0*/  STL [R1+0x30f4], R24 ;  /* 0x0030f41801007387 */ /* 0x0011e20000100800 */
[----:B------:R1:W-:Y:S02]  /*559e0*/  STL [R1+0x30f0], R25 ;  /* 0x0030f01901007387 */ /* 0x0003e40000100800 */
[----:B------:R3:W-:Y:S02]  /*559f0*/  STL [R1+0x30ec], R26 ;  /* 0x0030ec1a01007387 */ /* 0x0007e40000100800 */
[----:B------:R4:W-:Y:S01]  /*55a00*/  STL [R1+0x30e8], R27 ;  /* 0x0030e81b01007387 */ /* 0x0009e20000100800 */
[----:B0-----:R-:W2:Y:S01]  /*55a10*/  LDL.LU R24, [R1+0x130] ;  /* 0x0001300001187983 */ /* 0x001ea20000300800 */
[----:B-1----:R-:W2:Y:S02]  /*55a20*/  LDL.LU R25, [R1+0x134] ;  /* 0x0001340001197983 */ /* 0x002ea40000300800 */
[----:B---3--:R-:W3:Y:S02]  /*55a30*/  LDL.LU R26, [R1+0x138] ;  /* 0x00013800011a7983 */ /* 0x008ee40000300800 */
[----:B----4-:R-:W3:Y:S01]  /*55a40*/  LDL.LU R27, [R1+0x13c] ;  /* 0x00013c00011b7983 */ /* 0x010ee20000300800 */
        /* <DEDUP_REMOVED lines=61> */
[----:B------:R-:W4:Y:S01]  /*55e20*/  LDL.LU R16, [R1+0x340] ;  /* 0x0003400001107983 */ /* 0x000f220000300800 */
[----:B------:R-:W4:Y:S04]  /*55e30*/  LDL.LU R17, [R1+0x344] ;  /* 0x0003440001117983 */ /* 0x000f280000300800 */
[----:B0-----:R-:W4:Y:S01]  /*55e40*/  LDL.LU R18, [R1+0x348] ;  /* 0x0003480001127983 */ /* 0x001f220000300800 */
[----:B------:R-:W4:Y:S02]  /*55e50*/  LDL.LU R19, [R1+0x34c] ;  /* 0x00034c0001137983 */ /* 0x000f240000300800 */
[----:B------:R0:W-:Y:S02]  /*55e60*/  STL.64 [R1+0x3230], R14 ;  /* 0x0032300e01007387 */ /* 0x0001e40000100a00 */
[----:B------:R-:W2:Y:S01]  /*55e70*/  LDL.LU R12, [R1+0x110] ;  /* 0x00011000010c7983 */ /* 0x000ea20000300800 */
[C---:B----4-:R-:W-:Y:S11]  /*55e80*/  HMMA.16816.F32 R16, R4.reuse, R14, R16 ;  /* 0x0000000e0410723c */ /* 0x050ff60000001810 */
[----:B------:R-:W-:Y:S11]  /*55e90*/  @!UPT UIADD3 URZ, URZ, URZ, URZ ;  /* 0x0000003f3f3ff290 */ /* 0x000ff6000fffe03f */
[----:B------:R-:W-:Y:S01]  /*55ea0*/  @!UPT UIADD3 URZ, URZ, URZ, URZ ;  /* 0x0000003f3f3ff290 */ /* 0x000fe2000fffe03f */
[----:B------:R-:W-:Y:S01]  /*55eb0*/  STL.64 [R1+0x6b0], R16 ;  /* 0x0006b01001007387 */ /* 0x000fe20000100a00 */
[----:B------:R-:W-:Y:S02]  /*55ec0*/  STL.64 [R1+0x6b8], R18 ;  /* 0x0006b81201007387 */ /* 0x000fe40000100a00 */
[----:B------:R-:W2:Y:S02]  /*55ed0*/  LDL.LU R13, [R1+0x114] ;  /* 0x00011400010d7983 */ /* 0x000ea40000300800 */
[----:B0-----:R-:W4:Y:S01]  /*55ee0*/  LDL.LU R14, [R1+0x118] ;  /* 0x00011800010e7983 */ /* 0x001f220000300800 */
[----:B------:R-:W4:Y:S01]  /*55ef0*/  LDL.LU R15, [R1+0x11c] ;  /* 0x00011c00010f7983 */ /* 0x000f220000300800 */
[----:B---3--:R-:W-:Y:S03]  /*55f00*/  HMMA.16816.F32 R4, R4, R10, R24 ;  /* 0x0000000a0404723c */ /* 0x008fe60000001818 */
[----:B----4-:R0:W-:Y:S01]  /*55f10*/  STL.64 [R1+0x3240], R14 ;  /* 0x0032400e01007387 */ /* 0x0101e20000100a00 */
[----:B--2---:R-:W-:Y:S03]  /*55f20*/  STL.64 [R1+0x3238], R12 ;  /* 0x0032380c01007387 */ /* 0x004fe60000100a00 */
[----:B0-----:R-:W2:Y:S01]  /*55f30*/  LDL.64 R14, [R1+0xc8] ;  /* 0x0000c800010e7983 */ /* 0x001ea20000100a00 */
[----:B------:R-:W3:Y:S11]  /*55f40*/  LDL.LU R16, [R1+0x100] ;  /* 0x0001000001107983 */ /* 0x000ef60000300800 */
[----:B------:R-:W-:Y:S04]  /*55f50*/  @!UPT UIADD3 URZ, URZ, URZ, URZ ;  /* 0x0000003f3f3ff290 */ /* 0x000fe8000fffe03f */
[----:B------:R-:W-:Y:S02]  /*55f60*/  STL.64 [R1+0x6a0], R4 ;  /* 0x0006a00401007387 */ /* 0x000fe40000100a00 */
[----:B------:R-:W-:Y:S01]  /*55f70*/  STL.64 [R1+0x6a8], R6 ;  /* 0x0006a80601007387 */ /* 0x000fe20000100a00 */
[----:B------:R-:W3:Y:S01]  /*55f80*/  LDL.LU R17, [R1+0x104] ;  /* 0x0001040001117983 */ /* 0x000ee20000300800 */
[----:B------:R-:W4:Y:S02]  /*55f90*/  LDL.LU R18, [R1+0x108] ;  /* 0x0001080001127983 */ /* 0x000f240000300800 */
[----:B------:R-:W4:Y:S02]  /*55fa0*/  LDL.LU R19, [R1+0x10c] ;  /* 0x00010c0001137983 */ /* 0x000f240000300800 */
[----:B----4-:R0:W-:Y:S01]  /*55fb0*/  STL.64 [R1+0x3228], R18 ;  /* 0x0032281201007387 */ /* 0x0101e20000100a00 */
[----:B---3--:R1:W-:Y:S03]  /*55fc0*/  STL.64 [R1+0x3220], R16 ;  /* 0x0032201001007387 */ /* 0x0083e60000100a00 */
[----:B0-----:R-:W3:Y:S04]  /*55fd0*/  LDL.64 R18, [R1+0xb8] ;  /* 0x0000b80001127983 */ /* 0x001ee80000100a00 */
[----:B---3--:R0:W-:Y:S01]  /*55fe0*/  STL.64 [R1+0x3248], R18 ;  /* 0x0032481201007387 */ /* 0x0081e20000100a00 */
[----:B-1----:R-:W2:Y:S02]  /*55ff0*/  LDL.LU R16, [R1+0x120] ;  /* 0x0001200001107983 */ /* 0x002ea40000300800 */
[----:B------:R-:W2:Y:S01]  /*56000*/  LDL.LU R17, [R1+0x124] ;  /* 0x0001240001117983 */ /* 0x000ea20000300800 */
[----:B0-----:R-:W2:Y:S01]  /*56010*/  LDL.LU R18, [R1+0x128] ;  /* 0x0001280001127983 */ /* 0x001ea20000300800 */
[----:B------:R-:W2:Y:S02]  /*56020*/  LDL.LU R19, [R1+0x12c] ;  /* 0x00012c0001137983 */ /* 0x000ea40000300800 */
[----:B------:R-:W3:Y:S02]  /*56030*/  LDL.LU R24, [R1+0xf0] ;  /* 0x0000f00001187983 */ /* 0x000ee40000300800 */
[----:B------:R-:W3:Y:S01]  /*56040*/  LDL.LU R25, [R1+0xf4] ;  /* 0x0000f40001197983 */ /* 0x000ee20000300800 */
[----:B------:R-:W4:Y:S01]  /*56050*/  LDL.LU R26, [R1+0xf8] ;  /* 0x0000f800011a7983 */ /* 0x000f220000300800 */
[----:B------:R-:W4:Y:S03]  /*56060*/  LDL.LU R27, [R1+0xfc] ;  /* 0x0000fc00011b7983 */ /* 0x000f260000300800 */
[----:B----4-:R0:W-:Y:S01]  /*56070*/  STL.64 [R1+0x3210], R26 ;  /* 0x0032101a01007387 */ /* 0x0101e20000100a00 */
[----:B---3--:R-:W-:Y:S02]  /*56080*/  STL.64 [R1+0x3208], R24 ;  /* 0x0032081801007387 */ /* 0x008fe40000100a00 */
[----:B------:R-:W3:Y:S01]  /*56090*/  LDL.64 R6, [R1+0x78] ;  /* 0x0000780001067983 */ /* 0x000ee20000100a00 */
[----:B0-----:R-:W4:Y:S01]  /*560a0*/  LDL.64 R26, [R1+0xa8] ;  /* 0x0000a800011a7983 */ /* 0x001f220000100a00 */
[----:B--2---:R-:W-:Y:S03]  /*560b0*/  HMMA.16816.F32 R16, R20, R14, R16 ;  /* 0x0000000e1410723c */ /* 0x004fe60000001810 */
[----:B---3--:R0:W-:Y:S01]  /*560c0*/  STL.64 [R1+0x31f0], R6 ;  /* 0x0031f00601007387 */ /* 0x0081e20000100a00 */
[----:B------:R-:W2:Y:S02]  /*560d0*/  LDL.LU R4, [R1+0xe0] ;  /* 0x0000e00001047983 */ /* 0x000ea40000300800 */
[----:B------:R-:W2:Y:S01]  /*560e0*/  LDL.LU R5, [R1+0xe4] ;  /* 0x0000e40001057983 */ /* 0x000ea20000300800 */
[----:B0-----:R-:W3:Y:S01]  /*560f0*/  LDL.LU R6, [R1+0xe8] ;  /* 0x0000e80001067983 */ /* 0x001ee20000300800 */
[----:B------:R-:W3:Y:S02]  /*56100*/  LDL.LU R7, [R1+0xec] ;  /* 0x0000ec0001077983 */ /* 0x000ee40000300800 */
[----:B------:R-:W-:-:S02]  /*56110*/  IMAD.MOV.U32 R3, RZ, RZ, R14 ;  /* 0x000000ffff037224 */ /* 0x000fc400078e000e */
[----:B------:R-:W-:Y:S01]  /*56120*/  IMAD.MOV.U32 R2, RZ, RZ, R15 ;  /* 0x000000ffff027224 */ /* 0x000fe200078e000f */
[----:B---3--:R0:W-:Y:S01]  /*56130*/  STL.64 [R1+0x3200], R6 ;  /* 0x0032000601007387 */ /* 0x0081e20000100a00 */
[----:B--2---:R-:W-:Y:S03]  /*56140*/  STL.64 [R1+0x31f8], R4 ;  /* 0x0031f80401007387 */ /* 0x004fe60000100a00 */
[----:B0-----:R-:W2:Y:S01]  /*56150*/  LDL.64 R6, [R1+0x98] ;  /* 0x0000980001067983 */ /* 0x001ea20000100a00 */
[----:B------:R-:W-:Y:S05]  /*56160*/  STL.64 [R1+0x3178], R10 ;  /* 0x0031780a01007387 */ /* 0x000fea0000100a00 */
[----:B------:R-:W-:Y:S02]  /*56170*/  STL.64 [R1+0x690], R16 ;  /* 0x0006901001007387 */ /* 0x000fe40000100a00 */
[----:B------:R0:W-:Y:S02]  /*56180*/  STL.64 [R1+0x698], R18 ;  /* 0x0006981201007387 */ /* 0x0001e40000100a00 */
[----:B0-----:R-:W3:Y:S01]  /*56190*/  LDL.LU.64 R18, [R1+0x3248] ;  /* 0x0032480001127983 */ /* 0x001ee20000300a00 */
[----:B------:R-:W3:Y:S02]  /*561a0*/  LDL.LU.64 R14, [R1+0x3240] ;  /* 0x00324000010e7983 */ /* 0x000ee40000300a00 */
[----:B------:R-:W3:Y:S02]  /*561b0*/  LDL.LU.64 R12, [R1+0x3238] ;  /* 0x00323800010c7983 */ /* 0x000ee40000300a00 */
[----:B------:R-:W-:Y:S01]  /*561c0*/  STL [R1+0x30fc], R2 ;  /* 0x0030fc0201007387 */ /* 0x000fe20000100800 */
[----:B------:R-:W-:Y:S01]  /*561d0*/  STL [R1+0x30f8], R3 ;  /* 0x0030f80301007387 */ /* 0x000fe20000100800 */
        /* <DEDUP_REMOVED lines=8> */
[----:B------:R-:W4:Y:S02]  /*56260*/  LDL.LU.64 R18, [R1+0x3228] ;  /* 0x0032280001127983 */ /* 0x000f240000300a00 */
[----:B------:R-:W4:Y:S01]  /*56270*/  LDL.LU.64 R16, [R1+0x3220] ;  /* 0x0032200001107983 */ /* 0x000f220000300a00 */
[----:B------:R0:W-:Y:S01]  /*56280*/  STL [R1+0x3104], R12 ;  /* 0x0031040c01007387 */ /* 0x0001e20000100800 */
[----:B------:R1:W-:Y:S01]  /*56290*/  STL [R1+0x3100], R13 ;  /* 0x0031000d01007387 */ /* 0x0003e20000100800 */
[C---:B----4-:R-:W-:Y:S02]  /*562a0*/  HMMA.16816.F32 R16, R20.reuse, R26, R16 ;  /* 0x0000001a1410723c */ /* 0x050fe40000001810 */
[----:B---3--:R3:W-:Y:S01]  /*562b0*/  STL.64 [R1+0x31b0], R14 ;  /* 0x0031b00e01007387 */ /* 0x0087e20000100a00 */
[----:B0-----:R-:W4:Y:S02]  /*562c0*/  LDL.LU R12, [R1+0xd0] ;  /* 0x0000d000010c7983 */ /* 0x001f240000300800 */
[----:B-1----:R-:W4:Y:S01]  /*562d0*/  LDL.LU R13, [R1+0xd4] ;  /* 0x0000d400010d7983 */ /* 0x002f220000300800 */
[----:B---3--:R-:W4:Y:S01]  /*562e0*/  LDL.LU R14, [R1+0xd8] ;  /* 0x0000d800010e7983 */ /* 0x008f220000300800 */
[----:B------:R-:W4:Y:S11]  /*562f0*/  LDL.LU R15, [R1+0xdc] ;  /* 0x0000dc00010f7983 */ /* 0x000f360000300800 */
[----:B------:R-:W-:Y:S05]  /*56300*/  @!UPT UIADD3 URZ, URZ, URZ, URZ ;  /* 0x0000003f3f3ff290 */ /* 0x000fea000fffe03f */
[----:B------:R0:W-:Y:S01]  /*56310*/  STL.64 [R1+0x670], R16 ;  /* 0x0006701001007387 */ /* 0x0001e20000100a00 */
[----:B------:R1:W-:Y:S02]  /*56320*/  STL.64 [R1+0x678], R18 ;  /* 0x0006781201007387 */ /* 0x0003e40000100a00 */
[----:B0-----:R-:W-:Y:S01]  /*56330*/  IMAD.MOV.U32 R17, RZ, RZ, R26 ;  /* 0x000000ffff117224 */ /* 0x001fe200078e001a */
[----:B-1----:R-:W3:Y:S01]  /*56340*/  LDL.LU.64 R18, [R1+0x3218] ;  /* 0x0032180001127983 */ /* 0x002ee20000300a00 */
[----:B------:R-:W-:Y:S02]  /*56350*/  IMAD.MOV.U32 R16, RZ, RZ, R27 ;  /* 0x000000ffff107224 */ /* 0x000fe400078e001b */
[----:B------:R-:W3:Y:S02]  /*56360*/  LDL.LU.64 R26, [R1+0x3210] ;  /* 0x00321000011a7983 */ /* 0x000ee40000300a00 */
[----:B------:R-:W3:Y:S01]  /*56370*/  LDL.LU.64 R24, [R1+0x3208] ;  /* 0x0032080001187983 */ /* 0x000ee20000300a00 */
[----:B------:R-:W-:Y:S01]  /*56380*/  STL [R1+0x3108], R17 ;  /* 0x0031081101007387 */ /* 0x000fe20000100800 */
[----:B--2---:R-:W-:Y:S01]  /*56390*/  IMAD.MOV.U32 R28, RZ, RZ, R7 ;  /* 0x000000ffff1c7224 */ /* 0x004fe200078e0007 */
[C---:B---3--:R-:W-:Y:S02]  /*563a0*/  HMMA.16816.F32 R24, R20.reuse, R6, R24 ;  /* 0x000000061418723c */ /* 0x048fe40000001818 */
[----:B------:R0:W-:Y:S01]  /*563b0*/  STL.64 [R1+0x3198], R18 ;  /* 0x0031981201007387 */ /* 0x0001e20000100a00 */
[----:B------:R-:W-:Y:S03]  /*563c0*/  STL [R1+0x3190], R16 ;  /* 0x0031901001007387 */ /* 0x000fe60000100800 */
[----:B0-----:R-:W2:Y:S11]  /*563d0*/  LDL.64 R18, [R1+0x88] ;  /* 0x0000880001127983 */ /* 0x001eb60000100a00 */
[----:B------:R-:W-:Y:S06]  /*563e0*/  @!UPT UIADD3 URZ, URZ, URZ, URZ ;  /* 0x0000003f3f3ff290 */ /* 0x000fec000fffe03f */
[----:B------:R-:W-:Y:S01]  /*563f0*/  STL.64 [R1+0x660], R24 ;  /* 0x0006601801007387 */ /* 0x000fe20000100a00 */
[----:B------:R0:W-:Y:S02]  /*56400*/  STL.64 [R1+0x668], R26 ;  /* 0x0006681a01007387 */ /* 0x0001e40000100a00 */
[----:B0-----:R-:W-:Y:S02]  /*56410*/  IMAD.MOV.U32 R27, RZ, RZ, R6 ;  /* 0x000000ffff1b7224 */ /* 0x001fe400078e0006 */
[----:B------:R-:W2:Y:S01]  /*56420*/  LDL.LU.64 R6, [R1+0x3200] ;  /* 0x0032000001067983 */ /* 0x000ea20000300a00 */
[----:B------:R-:W2:Y:S02]  /*56430*/  LDL.LU.64 R4, [R1+0x31f8] ;  /* 0x0031f80001047983 */ /* 0x000ea40000300a00 */
[C---:B--2---:R-:W-:Y:S11]  /*56440*/  HMMA.16816.F32 R4, R20.reuse, R18, R4 ;  /* 0x000000121404723c */ /* 0x044ff60000001804 */
[----:B------:R-:W-:Y:S11]  /*56450*/  @!UPT UIADD3 URZ, URZ, URZ, URZ ;  /* 0x0000003f3f3ff290 */ /* 0x000ff6000fffe03f */
[----:B------:R-:W-:Y:S01]  /*56460*/  @!UPT UIADD3 URZ, URZ, URZ, URZ ;  /* 0x0000003f3f3ff290 */ /* 0x000fe2000fffe03f */
[----:B------:R-:W-:Y:S01]  /*56470*/  STL.64 [R1+0x650], R4 ;  /* 0x0006500401007387 */ /* 0x000fe20000100a00 */
[----:B------:R0:W-:Y:S03]  /*56480*/  STL.64 [R1+0x658], R6 ;  /* 0x0006580601007387 */ /* 0x0001e60000100a00 */
[----:B0-----:R-:W4:Y:S01]  /*56490*/  LDL.LU.64 R6, [R1+0x31f0] ;  /* 0x0031f00001067983 */ /* 0x001f220000300a00 */
[----:B------:R-:W-:Y:S02]  /*564a0*/  IMAD.MOV.U32 R26, RZ, RZ, R19 ;  /* 0x000000ffff1a7224 */ /* 0x000fe400078e0013 */
[----:B------:R-:W-:Y:S01]  /*564b0*/  IMAD.MOV.U32 R25, RZ, RZ, R18 ;  /* 0x000000ffff197224 */ /* 0x000fe200078e0012 */
[----:B----4-:R-:W-:Y:S01]  /*564c0*/  HMMA.16816.F32 R12, R20, R6, R12 ;  /* 0x00000006140c723c */ /* 0x010fe2000000180c */
[----:B------:R-:W-:Y:S11]  /*564d0*/  IMAD.MOV.U32 R24, RZ, RZ, R7 ;  /* 0x000000ffff187224 */ /* 0x000ff600078e0007 */
[----:B------:R-:W-:Y:S11]  /*564e0*/  @!UPT UIADD3 URZ, URZ, URZ, URZ ;  /* 0x0000003f3f3ff290 */ /* 0x000ff6000fffe03f */
        /* <DEDUP_REMOVED lines=27> */
[----:B------:R-:W2:Y:S02]  /*566a0*/  LDL.LU R15, [R1+0x31c] ;  /* 0x00031c00010f7983 */ /* 0x000ea40000300800 */
[----:B--2---:R0:W-:Y:S01]  /*566b0*/  STL.64 [R1+0x31c0], R14 ;  /* 0x0031c00e01007387 */ /* 0x0041e20000100a00 */
[----:B------:R-:W-:Y:S03]  /*566c0*/  STL.64 [R1+0x31b8], R12 ;  /* 0x0031b80c01007387 */ /* 0x000fe60000100a00 */
[----:B0-----:R-:W2:Y:S01]  /*566d0*/  LDL R14, [R1+0x58] ;  /* 0x00005800010e7983 */ /* 0x001ea20000100800 */
[----:B------:R-:W-:-:S02]  /*566e0*/  IMAD.MOV.U32 R15, RZ, RZ, R29 ;  /* 0x000000ffff0f7224 */ /* 0x000fc400078e001d */
[----:B------:R-:W3:Y:S03]  /*566f0*/  LDL.LU R29, [R1+0x31e8] ;  /* 0x0031e800011d7983 */ /* 0x000ee60000300800 */
[----:B--2---:R0:W-:Y:S04]  /*56700*/  STL.64 [R1+0x31d0], R14 ;  /* 0x0031d00e01007387 */ /* 0x0041e80000100a00 */
[----:B0-----:R-:W2:Y:S01]  /*56710*/  LDL.64 R14, [R1+0x68] ;  /* 0x00006800010e7983 */ /* 0x001ea20000100a00 */
[----:B------:R0:W-:Y:S02]  /*56720*/  STL.64 [R1+0x31a8], R18 ;  /* 0x0031a81201007387 */ /* 0x0001e40000100a00 */
[----:B----4-:R1:W-:Y:S01]  /*56730*/  STL.64 [R1+0x31a0], R16 ;  /* 0x0031a01001007387 */ /* 0x0103e20000100a00 */
[----:B0-----:R-:W4:Y:S04]  /*56740*/  LDL.64 R18, [R1+0x48] ;  /* 0x0000480001127983 */ /* 0x001f280000100a00 */
[----:B----4-:R0:W-:Y:S01]  /*56750*/  STL.64 [R1+0x31c8], R18 ;  /* 0x0031c81201007387 */ /* 0x0101e20000100a00 */
[----:B-1----:R-:W4:Y:S02]  /*56760*/  LDL.LU R16, [R1+0x320] ;  /* 0x0003200001107983 */ /* 0x002f240000300800 */
        /* <DEDUP_REMOVED lines=9> */
[----:B---3--:R0:W-:Y:S01]  /*56800*/  STL.64 [R1+0x3148], R26 ;  /* 0x0031481a01007387 */ /* 0x0081e20000100a00 */
[----:B------:R-:W-:Y:S02]  /*56810*/  STL.64 [R1+0x3140], R24 ;  /* 0x0031401801007387 */ /* 0x000fe40000100a00 */
[----:B0-----:R-:W-:-:S02]  /*56820*/  IMAD.MOV.U32 R27, RZ, RZ, R8 ;  /* 0x000000ffff1b7224 */ /* 0x001fc400078e0008 */
[----:B------:R-:W-:Y:S01]  /*56830*/  IMAD.MOV.U32 R26, RZ, RZ, R9 ;  /* 0x000000ffff1a7224 */ /* 0x000fe200078e0009 */
[----:B------:R-:W3:Y:S01]  /*56840*/  LDL.LU R8, [R1+0x1430] ;  /* 0x0014300001087983 */ /* 0x000ee20000300800 */
[----:B------:R-:W3:Y:S02]  /*56850*/  LDL.LU R9, [R1+0x1434] ;  /* 0x0014340001097983 */ /* 0x000ee40000300800 */
[----:B------:R-:W4:Y:S02]  /*56860*/  LDL.LU R10, [R1+0x1438] ;  /* 0x00143800010a7983 */ /* 0x000f240000300800 */
[----:B------:R-:W4:Y:S02]  /*56870*/  LDL.LU R11, [R1+0x143c] ;  /* 0x00143c00010b7983 */ /* 0x000f240000300800 */
[----:B------:R-:W-:Y:S02]  /*56880*/  IMAD.MOV.U32 R3, RZ, RZ, R6 ;  /* 0x000000ffff037224 */ /* 0x000fe400078e0006 */
[----:B------:R-:W0:Y:S04]  /*56890*/  LDSM.16.MT88.4 R4, [R29+0xc300] ;  /* 0x00c300001d04783b */ /* 0x000e280000004200 */
[----:B----4-:R1:W-:Y:S01]  /*568a0*/  STL.64 [R1+0x3188], R10 ;  /* 0x0031880a01007387 */ /* 0x0103e20000100a00 */
[----:B---3--:R-:W-:Y:S03]  /*568b0*/  STL.64 [R1+0x3180], R8 ;  /* 0x0031800801007387 */ /* 0x008fe60000100a00 */
[----:B-1----:R-:W3:Y:S01]  /*568c0*/  LDL.64 R10, [R1+0x38] ;  /* 0x00003800010a7983 */ /* 0x002ee20000100a00 */
[----:B------:R1:W-:Y:S02]  /*568d0*/  STL.64 [R1+0x3160], R26 ;  /* 0x0031601a01007387 */ /* 0x0003e40000100a00 */
[----:B------:R-:W4:Y:S02]  /*568e0*/  LDL.LU R24, [R1+0x1420] ;  /* 0x0014200001187983 */ /* 0x000f240000300800 */
[----:B------:R-:W4:Y:S01]  /*568f0*/  LDL.LU R25, [R1+0x1424] ;  /* 0x0014240001197983 */ /* 0x000f220000300800 */
[----:B-1----:R-:W3:Y:S01]  /*56900*/  LDL.LU R26, [R1+0x1428] ;  /* 0x00142800011a7983 */ /* 0x002ee20000300800 */
[----:B------:R-:W3:Y:S01]  /*56910*/  LDL.LU R27, [R1+0x142c] ;  /* 0x00142c00011b7983 */ /* 0x000ee20000300800 */
[C---:B--2---:R-:W-:Y:S02]  /*56920*/  HMMA.16816.F32 R16, R20.reuse, R14, R16 ;  /* 0x0000000e1410723c */ /* 0x044fe40000001810 */
[----:B---3--:R1:W-:Y:S01]  /*56930*/  STL.64 [R1+0x3170], R26 ;  /* 0x0031701a01007387 */ /* 0x0083e20000100a00 */
[----:B----4-:R-:W-:Y:S03]  /*56940*/  STL.64 [R1+0x3168], R24 ;  /* 0x0031681801007387 */ /* 0x010fe60000100a00 */
[----:B-1----:R-:W2:Y:S01]  /*56950*/  LDL.64 R26, [R1+0x28] ;  /* 0x00002800011a7983 */ /* 0x002ea20000100a00 */
[----:B0-----:R0:W-:Y:S02]  /*56960*/  STL.64 [R1+0x2ff8], R6 ;  /* 0x002ff80601007387 */ /* 0x0011e40000100a00 */
[----:B------:R1:W-:Y:S01]  /*56970*/  STL.64 [R1+0x2ff0], R4 ;  /* 0x002ff00401007387 */ /* 0x0003e20000100a00 */
[----:B0-----:R-:W3:Y:S11]  /*56980*/  LDL R6, [R1+0x18] ;  /* 0x0000180001067983 */ /* 0x001ef60000100800 */
[----:B------:R-:W-:Y:S02]  /*56990*/  @!UPT UIADD3 URZ, URZ, URZ, URZ ;  /* 0x0000003f3f3ff290 */ /* 0x000fe4000fffe03f */
[----:B------:R-:W-:Y:S02]  /*569a0*/  STL.64 [R1+0x630], R16 ;  /* 0x0006301001007387 */ /* 0x000fe40000100a00 */
[----:B------:R0:W-:Y:S02]  /*569b0*/  STL.64 [R1+0x638], R18 ;  /* 0x0006381201007387 */ /* 0x0001e40000100a00 */
[----:B-1----:R-:W-:Y:S02]  /*569c0*/  IMAD.MOV.U32 R5, RZ, RZ, R14 ;  /* 0x000000ffff057224 */ /* 0x002fe400078e000e */
[----:B------:R-:W-:Y:S01]  /*569d0*/  IMAD.MOV.U32 R4, RZ, RZ, R15 ;  /* 0x000000ffff047224 */ /* 0x000fe200078e000f */
[----:B0-----:R-:W4:Y:S01]  /*569e0*/  LDL.LU.64 R18, [R1+0x31e0] ;  /* 0x0031e00001127983 */ /* 0x001f220000300a00 */
[----:B------:R-:W4:Y:S02]  /*569f0*/  LDL.LU.64 R16, [R1+0x31d8] ;  /* 0x0031d80001107983 */ /* 0x000f240000300a00 */
[----:B------:R-:W4:Y:S02]  /*56a00*/  LDL.LU.64 R14, [R1+0x31d0] ;  /* 0x0031d000010e7983 */ /* 0x000f240000300a00 */
[C---:B----4-:R-:W-:Y:S01]  /*56a10*/  HMMA.16816.F32 R12, R20.reuse, R14, R16 ;  /* 0x0000000e140c723c */ /* 0x050fe20000001810 */
[----:B------:R-:W4:Y:S11]  /*56a20*/  LDL.LU.64 R18, [R1+0x31c8] ;  /* 0x0031c80001127983 */ /* 0x000f360000300a00 */
[----:B------:R-:W-:Y:S11]  /*56a30*/  @!UPT UIADD3 URZ, URZ, URZ, URZ ;  /* 0x0000003f3f3ff290 */ /* 0x000ff6000fffe03f */
[----:B------:R-:W-:Y:S01]  /*56a40*/  STL.64 [R1+0x620], R12 ;  /* 0x0006200c01007387 */ /* 0x000fe20000100a00 */
[----:B------:R0:W-:Y:S03]  /*56a50*/  STL.64 [R1+0x628], R14 ;  /* 0x0006280e01007387 */ /* 0x0001e60000100a00 */
[----:B0-----:R-:W2:Y:S01]  /*56a60*/  LDL.LU.64 R14, [R1+0x31c0] ;  /* 0x0031c000010e7983 */ /* 0x001ea20000300a00 */
[----:B------:R-:W2:Y:S02]  /*56a70*/  LDL.LU.64 R12, [R1+0x31b8] ;  /* 0x0031b800010c7983 */ /* 0x000ea40000300a00 */
        /* <DEDUP_REMOVED lines=9> */
[----:B------:R-:W4:Y:S02]  /*56b10*/  LDL.LU.64 R16, [R1+0x31a0] ;  /* 0x0031a00001107983 */ /* 0x000f240000300a00 */
        /* <DEDUP_REMOVED lines=8> */
[----:B------:R-:W2:Y:S02]  /*56ba0*/  LDL.LU R16, [R1+0x3190] ;  /* 0x0031900001107983 */ /* 0x000ea40000300800 */
[----:B------:R-:W2:Y:S02]  /*56bb0*/  LDL.LU.64 R10, [R1+0x3188] ;  /* 0x00318800010a7983 */ /* 0x000ea40000300a00 */
[----:B------:R-:W2:Y:S02]  /*56bc0*/  LDL.LU.64 R8, [R1+0x3180] ;  /* 0x0031800001087983 */ /* 0x000ea40000300a00 */
[----:B------:R-:W-:Y:S01]  /*56bd0*/  IMAD.MOV.U32 R7, RZ, RZ, R0 ;  /* 0x000000ffff077224 */ /* 0x000fe200078e0000 */
[C---:B--2---:R-:W-:Y:S01]  /*56be0*/  HMMA.16816.F32 R8, R20.reuse, R26, R8 ;  /* 0x0000001a1408723c */ /* 0x044fe20000001808 */
[----:B----4-:R-:W-:Y:S01]  /*56bf0*/  STL.64 [R1+0x3158], R18 ;  /* 0x0031581201007387 */ /* 0x010fe20000100a00 */
[----:B------:R0:W-:Y:S03]  /*56c00*/  STL.64 [R1+0x3150], R16 ;  /* 0x0031501001007387 */ /* 0x0001e60000100a00 */
[----:B0-----:R-:W2:Y:S01]  /*56c10*/  LDL.LU R16, [R1+0x1410] ;  /* 0x0014100001107983 */ /* 0x001ea20000300800 */
[----:B------:R-:W2:Y:S02]  /*56c20*/  LDL.LU R17, [R1+0x1414] ;  /* 0x0014140001117983 */ /* 0x000ea40000300800 */
[----:B------:R-:W2:Y:S02]  /*56c30*/  LDL.LU R18, [R1+0x1418] ;  /* 0x0014180001127983 */ /* 0x000ea40000300800 */
[----:B------:R-:W2:Y:S01]  /*56c40*/  LDL.LU R19, [R1+0x141c] ;  /* 0x00141c0001137983 */ /* 0x000ea20000300800 */
[----:B------:R-:W4:Y:S11]  /*56c50*/  LDL R0, [R1+0x1730] ;  /* 0x0017300001007983 */ /* 0x000f360000100800 */
[----:B------:R-:W-:Y:S01]  /*56c60*/  @!UPT UIADD3 URZ, URZ, URZ, URZ ;  /* 0x0000003f3f3ff290 */ /* 0x000fe2000fffe03f */
[----:B------:R0:W-:Y:S01]  /*56c70*/  STL.64 [R1+0x500], R8 ;  /* 0x0005000801007387 */ /* 0x0001e20000100a00 */
[----:B------:R1:W-:Y:S02]  /*56c80*/  STL.64 [R1+0x508], R10 ;  /* 0x0005080a01007387 */ /* 0x0003e40000100a00 */
[----:B0-----:R-:W-:Y:S01]  /*56c90*/  IMAD.MOV.U32 R9, RZ, RZ, R26 ;  /* 0x000000ffff097224 */ /* 0x001fe200078e001a */
[----:B-1----:R-:W2:Y:S01]  /*56ca0*/  LDL.LU.64 R10, [R1+0x3178] ;  /* 0x00317800010a7983 */ /* 0x002ea20000300a00 */
[----:B------:R-:W-:Y:S02]  /*56cb0*/  IMAD.MOV.U32 R8, RZ, RZ, R27 ;  /* 0x000000ffff087224 */ /* 0x000fe400078e001b */
        /* <DEDUP_REMOVED lines=8> */
[----:B------:R-:W-:Y:S01]  /*56d40*/  STL.64 [R1+0x3018], R6 ;  /* 0x0030180601007387 */ /* 0x000fe20000100a00 */
[C---:B--2---:R-:W-:Y:S02]  /*56d50*/  HMMA.16816.F32 R24, R20.reuse, R26, R16 ;  /* 0x0000001a1418723c */ /* 0x044fe40000001810 */
[----:B------:R-:W2:Y:S01]  /*56d60*/  LDL.LU.64 R18, [R1+0x3158] ;  /* 0x0031580001127983 */ /* 0x000ea20000300a00 */
        /* <DEDUP_REMOVED lines=22> */
[----:B------:R-:W-:Y:S02]  /*56ed0*/  IMAD.MOV.U32 R6, RZ, RZ, R9 ;  /* 0x000000ffff067224 */ /* 0x000fe400078e0009 */
[----:B------:R-:W-:Y:S01]  /*56ee0*/  IMAD.MOV.U32 R7, RZ, RZ, R8 ;  /* 0x000000ffff077224 */ /* 0x000fe200078e0008 */
[----:B--2---:R-:W-:Y:S01]  /*56ef0*/  HMMA.16816.F32 R20, R20, R10, R24 ;  /* 0x0000000a1414723c */ /* 0x004fe20000001818 */
[----:B------:R-:W2:Y:S01]  /*56f00*/  LDL.LU.64 R26, [R1+0x3118] ;  /* 0x00311800011a7983 */ /* 0x000ea20000300a00 */
[----:B------:R-:W2:Y:S11]  /*56f10*/  LDL.LU.64 R24, [R1+0x3110] ;  /* 0x0031100001187983 */ /* 0x000eb60000300a00 */
[----:B------:R-:W-:Y:S10]  /*56f20*/  @!UPT UIADD3 URZ, URZ, URZ, URZ ;  /* 0x0000003f3f3ff290 */ /* 0x000ff4000fffe03f */
[----:B------:R-:W-:Y:S01]  /*56f30*/  STL.64 [R1+0x2b0], R20 ;  /* 0x0002b01401007387 */ /* 0x000fe20000100a00 */
[----:B------:R-:W-:Y:S02]  /*56f40*/  STL.64 [R1+0x2b8], R22 ;  /* 0x0002b81601007387 */ /* 0x000fe40000100a00 */
[----:B------:R-:W-:Y:S02]  /*56f50*/  STL.64 [R1+0x3030], R6 ;  /* 0x0030300601007387 */ /* 0x000fe40000100a00 */
[----:B------:R0:W-:Y:S01]  /*56f60*/  STL.64 [R1+0x3000], R10 ;  /* 0x0030000a01007387 */ /* 0x0001e20000100a00 */
[----:B------:R-:W4:Y:S01]  /*56f70*/  LDL.LU R8, [R1+0x1390] ;  /* 0x0013900001087983 */ /* 0x000f220000300800 */
[----:B------:R-:W4:Y:S03]  /*56f80*/  LDL.LU R9, [R1+0x1394] ;  /* 0x0013940001097983 */ /* 0x000f260000300800 */
[----:B0-----:R-:W4:Y:S01]  /*56f90*/  LDL.LU R10, [R1+0x1398] ;  /* 0x00139800010a7983 */ /* 0x001f220000300800 */
[----:B------:R-:W4:Y:S02]  /*56fa0*/  LDL.LU R11, [R1+0x139c] ;  /* 0x00139c00010b7983 */ /* 0x000f240000300800 */
[----:B---3--:R-:W-:-:S02]  /*56fb0*/  IMAD.MOV.U32 R6, RZ, RZ, R17 ;  /* 0x000000ffff067224 */ /* 0x008fc400078e0011 */
[----:B------:R-:W-:Y:S01]  /*56fc0*/  IMAD.MOV.U32 R7, RZ, RZ, R12 ;  /* 0x000000ffff077224 */ /* 0x000fe200078e000c */
[----:B------:R-:W3:Y:S01]  /*56fd0*/  LDL.LU R17, [R1+0x3108] ;  /* 0x0031080001117983 */ /* 0x000ee20000300800 */
[----:B------:R-:W3:Y:S03]  /*56fe0*/  LDL.LU R12, [R1+0x3104] ;  /* 0x00310400010c7983 */ /* 0x000ee60000300800 */
[----:B------:R0:W-:Y:S01]  /*56ff0*/  STL.64 [R1+0x3048], R6 ;  /* 0x0030480601007387 */ /* 0x0001e20000100a00 */
[----:B------:R-:W-:Y:S02]  /*57000*/  IMAD.MOV.U32 R22, RZ, RZ, R3 ;  /* 0x000000ffff167224 */ /* 0x000fe400078e0003 */
[----:B0-----:R-:W-:Y:S02]  /*57010*/  IMAD.MOV.U32 R6, RZ, RZ, R13 ;  /* 0x000000ffff067224 */ /* 0x001fe400078e000d */
[----:B------:R-:W-:-:S02]  /*57020*/  IMAD.MOV.U32 R7, RZ, RZ, R2 ;  /* 0x000000ffff077224 */ /* 0x000fc400078e0002 */
[----:B--2---:R-:W-:Y:S01]  /*57030*/  IMAD.MOV.U32 R23, RZ, RZ, R24 ;  /* 0x000000ffff177224 */ /* 0x004fe200078e0018 */
[----:B----4-:R-:W-:Y:S01]  /*57040*/  STL.64 [R1+0x3028], R10 ;  /* 0x0030280a01007387 */ /* 0x010fe20000100a00 */
[----:B------:R0:W-:Y:S03]  /*57050*/  STL.64 [R1+0x3020], R8 ;  /* 0x0030200801007387 */ /* 0x0001e60000100a00 */
[----:B0-----:R-:W2:Y:S01]  /*57060*/  LDL.LU R8, [R1+0x13a0] ;  /* 0x0013a00001087983 */ /* 0x001ea20000300800 */
[----:B------:R-:W2:Y:S02]  /*57070*/  LDL.LU R9, [R1+0x13a4] ;  /* 0x0013a40001097983 */ /* 0x000ea40000300800 */
[----:B------:R-:W4:Y:S02]  /*57080*/  LDL.LU R10, [R1+0x13a8] ;  /* 0x0013a800010a7983 */ /* 0x000f240000300800 */
[----:B------:R-:W4:Y:S01]  /*57090*/  LDL.LU R11, [R1+0x13ac] ;  /* 0x0013ac00010b7983 */ /* 0x000f220000300800 */
[----:B------:R-:W2:Y:S01]  /*570a0*/  LDL.LU R13, [R1+0x3100] ;  /* 0x00310000010d7983 */ /* 0x000ea20000300800 */
[----:B------:R-:W2:Y:S02]  /*570b0*/  LDL.LU R2, [R1+0x30fc] ;  /* 0x0030fc0001027983 */ /* 0x000ea40000300800 */
[----:B------:R-:W2:Y:S02]  /*570c0*/  LDL.LU R3, [R1+0x30f8] ;  /* 0x0030f80001037983 */ /* 0x000ea40000300800 */
[----:B------:R-:W2:Y:S01]  /*570d0*/  LDL.LU R24, [R1+0x30f4] ;  /* 0x0030f40001187983 */ /* 0x000ea20000300800 */
[----:B------:R-:W-:Y:S01]  /*570e0*/  STL.64 [R1+0x3088], R22 ;  /* 0x0030881601007387 */ /* 0x000fe20000100a00 */
[----:B------:R0:W-:Y:S03]  /*570f0*/  STL.64 [R1+0x3060], R6 ;  /* 0x0030600601007387 */ /* 0x0001e60000100a00 */
[----:B0-----:R-:W2:Y:S01]  /*57100*/  LDL.64 R6, [R1+0x58] ;  /* 0x0000580001067983 */ /* 0x001ea20000100a00 */
[----:B------:R-:W-:-:S02]  /*57110*/  IMAD.MOV.U32 R22, RZ, RZ, R25 ;  /* 0x000000ffff167224 */ /* 0x000fc400078e0019 */
[----:B------:R-:W-:Y:S01]  /*57120*/  IMAD.MOV.U32 R23, RZ, RZ, R26 ;  /* 0x000000ffff177224 */ /* 0x000fe200078e001a */
[----:B--2---:R0:W-:Y:S01]  /*57130*/  STL.64 [R1+0x3068], R6 ;  /* 0x0030680601007387 */ /* 0x0041e20000100a00 */
[----:B------:R-:W2:Y:S02]  /*57140*/  LDL.LU R25, [R1+0x30f0] ;  /* 0x0030f00001197983 */ /* 0x000ea40000300800 */
[----:B------:R-:W2:Y:S02]  /*57150*/  LDL.LU R26, [R1+0x30ec] ;  /* 0x0030ec00011a7983 */ /* 0x000ea40000300800 */
[----:B------:R-:W-:Y:S02]  /*57160*/  STL.64 [R1+0x30a0], R22 ;  /* 0x0030a01601007387 */ /* 0x000fe40000100a00 */
[----:B0-----:R-:W-:Y:S02]  /*57170*/  IMAD.MOV.U32 R6, RZ, RZ, R5 ;  /* 0x000000ffff067224 */ /* 0x001fe400078e0005 */
        /* <DEDUP_REMOVED lines=8> */
[----:B------:R-:W3:Y:S04]  /*57200*/  LDL.LU R27, [R1+0x30e8] ;  /* 0x0030e800011b7983 */ /* 0x000ee80000300800 */
[----:B------:R-:W-:Y:S04]  /*57210*/  STL.64 [R1+0x30b8], R22 ;  /* 0x0030b81601007387 */ /* 0x000fe80000100a00 */
[----:B--2---:R-:W-:Y:S01]  /*57220*/  STL.64 [R1+0x3098], R6 ;  /* 0x0030980601007387 */ /* 0x004fe20000100a00 */
[----:B------:R0:W-:Y:S03]  /*57230*/  STL.64 [R1+0x3090], R4 ;  /* 0x0030900401007387 */ /* 0x0001e60000100a00 */
[----:B0-----:R-:W2:Y:S01]  /*57240*/  LDL.LU R4, [R1+0x11b0] ;  /* 0x0011b00001047983 */ /* 0x001ea20000300800 */
[----:B------:R-:W2:Y:S02]  /*57250*/  LDL.LU R5, [R1+0x11b4] ;  /* 0x0011b40001057983 */ /* 0x000ea40000300800 */
[----:B------:R-:W2:Y:S02]  /*57260*/  LDL.LU R6, [R1+0x11b8] ;  /* 0x0011b80001067983 */ /* 0x000ea40000300800 */
[----:B------:R-:W2:Y:S02]  /*57270*/  LDL.LU R7, [R1+0x11bc] ;  /* 0x0011bc0001077983 */ /* 0x000ea40000300800 */
[----:B---3--:R-:W-:-:S02]  /*57280*/  IMAD.MOV.U32 R22, RZ, RZ, R17 ;  /* 0x000000ffff167224 */ /* 0x008fc400078e0011 */
[----:B------:R-:W-:-:S05]  /*57290*/  IMAD.MOV.U32 R23, RZ, RZ, R16 ;  /* 0x000000ffff177224 */ /* 0x000fca00078e0010 */
        /* <DEDUP_REMOVED lines=25> */
[----:B----4-:R-:W-:Y:S01]  /*57430*/  STL.64 [R1+0x3040], R10 ;  /* 0x0030400a01007387 */ /* 0x010fe20000100a00 */
[----:B------:R0:W-:Y:S03]  /*57440*/  STL.64 [R1+0x3038], R8 ;  /* 0x0030380801007387 */ /* 0x0001e60000100a00 */
[----:B0-----:R-:W3:Y:S01]  /*57450*/  LDL.LU R8, [R1+0x13b0] ;  /* 0x0013b00001087983 */ /* 0x001ee20000300800 */
[----:B------:R-:W3:Y:S02]  /*57460*/  LDL.LU R9, [R1+0x13b4] ;  /* 0x0013b40001097983 */ /* 0x000ee40000300800 */
[----:B------:R-:W4:Y:S02]  /*57470*/  LDL.LU R10, [R1+0x13b8] ;  /* 0x0013b800010a7983 */ /* 0x000f240000300800 */
[----:B------:R-:W4:Y:S02]  /*57480*/  LDL.LU R11, [R1+0x13bc] ;  /* 0x0013bc00010b7983 */ /* 0x000f240000300800 */
[----:B------:R-:W-:-:S02]  /*57490*/  IMAD.MOV.U32 R18, RZ, RZ, R3 ;  /* 0x000000ffff127224 */ /* 0x000fc400078e0003 */
[----:B------:R-:W-:-:S07]  /*574a0*/  IMAD.MOV.U32 R19, RZ, RZ, R2 ;  /* 0x000000ffff137224 */ /* 0x000fce00078e0002 */
[C---:B------:R-:W-:Y:S01]  /*574b0*/  HMMA.16816.F32 R16, R24.reuse, R18, R12 ;  /* 0x000000121810723c */ /* 0x040fe2000000180c */
[----:B----4-:R-:W-:Y:S01]  /*574c0*/  STL.64 [R1+0x3058], R10 ;  /* 0x0030580a01007387 */ /* 0x010fe20000100a00 */
[----:B---3--:R0:W-:Y:S03]  /*574d0*/  STL.64 [R1+0x3050], R8 ;  /* 0x0030500801007387 */ /* 0x0081e60000100a00 */
[----:B0-----:R-:W3:Y:S01]  /*574e0*/  LDL.LU R8, [R1+0x13c0] ;  /* 0x0013c00001087983 */ /* 0x001ee20000300800 */
[----:B------:R-:W3:Y:S02]  /*574f0*/  LDL.LU R9, [R1+0x13c4] ;  /* 0x0013c40001097983 */ /* 0x000ee40000300800 */
[----:B------:R-:W4:Y:S02]  /*57500*/  LDL.LU R10, [R1+0x13c8] ;  /* 0x0013c800010a7983 */ /* 0x000f240000300800 */
[----:B------:R-:W4:Y:S01]  /*57510*/  LDL.LU R11, [R1+0x13cc] ;  /* 0x0013cc00010b7983 */ /* 0x000f220000300800 */
[C---:B--2---:R-:W-:Y:S01]  /*57520*/  HMMA.16816.F32 R20, R24.reuse, R22, R4 ;  /* 0x000000161814723c */ /* 0x044fe20000001804 */
[----:B----4-:R-:W-:Y:S01]  /*57530*/  STL.64 [R1+0x3078], R10 ;  /* 0x0030780a01007387 */ /* 0x010fe20000100a00 */
[----:B---3--:R0:W-:Y:S03]  /*57540*/  STL.64 [R1+0x3070], R8 ;  /* 0x0030700801007387 */ /* 0x0081e60000100a00 */
[----:B0-----:R-:W2:Y:S01]  /*57550*/  LDL.LU R8, [R1+0x13e0] ;  /* 0x0013e00001087983 */ /* 0x001ea20000300800 */
[----:B------:R-:W2:Y:S02]  /*57560*/  LDL.LU R9, [R1+0x13e4] ;  /* 0x0013e40001097983 */ /* 0x000ea40000300800 */
[----:B------:R-:W2:Y:S02]  /*57570*/  LDL.LU R10, [R1+0x13e8] ;  /* 0x0013e800010a7983 */ /* 0x000ea40000300800 */
[----:B------:R-:W2:Y:S01]  /*57580*/  LDL.LU R11, [R1+0x13ec] ;  /* 0x0013ec00010b7983 */ /* 0x000ea20000300800 */
[----:B------:R-:W3:Y:S01]  /*57590*/  LDL.LU R12, [R1+0x1380] ;  /* 0x00138000010c7983 */ /* 0x000ee20000300800 */
[----:B------:R-:W-:Y:S02]  /*575a0*/  STL.64 [R1+0x2a0], R16 ;  /* 0x0002a01001007387 */ /* 0x000fe40000100a00 */
[----:B------:R0:W-:Y:S02]  /*575b0*/  STL.64 [R1+0x2a8], R18 ;  /* 0x0002a81201007387 */ /* 0x0001e40000100a00 */
[----:B------:R-:W3:Y:S01]  /*575c0*/  LDL.LU R13, [R1+0x1384] ;  /* 0x00138400010d7983 */ /* 0x000ee20000300800 */
[----:B------:R-:W3:Y:S01]  /*575d0*/  LDL.LU R14, [R1+0x1388] ;  /* 0x00138800010e7983 */ /* 0x000ee20000300800 */
[----:B------:R-:W3:Y:S03]  /*575e0*/  LDL.LU R15, [R1+0x138c] ;  /* 0x00138c00010f7983 */ /* 0x000ee60000300800 */
[----:B0-----:R-:W3:Y:S01]  /*575f0*/  LDL.64 R18, [R1+0x8] ;  /* 0x0000080001127983 */ /* 0x001ee20000100a00 */
[----:B------:R-:W4:Y:S02]  /*57600*/  LDL.LU.64 R6, [R1+0x30e0] ;  /* 0x0030e00001067983 */ /* 0x000f240000300a00 */
[----:B------:R-:W4:Y:S02]  /*57610*/  LDL.LU.64 R4, [R1+0x30d8] ;  /* 0x0030d80001047983 */ /* 0x000f240000300a00 */
        /* <DEDUP_REMOVED lines=25> */
[----:B------:R-:W2:Y:S11]  /*577b0*/  LDL.LU.64 R6, [R1+0x3080] ;  /* 0x0030800001067983 */ /* 0x000eb60000300a00 */
[----:B------:R-:W-:Y:S10]  /*577c0*/  @!UPT UIADD3 URZ, URZ, URZ, URZ ;  /* 0x0000003f3f3ff290 */ /* 0x000ff4000fffe03f */
[----:B------:R-:W-:Y:S01]  /*577d0*/  STL.64 [R1+0x250], R20 ;  /* 0x0002501401007387 */ /* 0x000fe20000100a00 */
[----:B------:R-:W-:Y:S02]  /*577e0*/  STL.64 [R1+0x258], R22 ;  /* 0x0002581601007387 */ /* 0x000fe40000100a00 */
[----:B------:R-:W0:Y:S02]  /*577f0*/  LDSM.16.MT88.4 R20, [R29+0xc380] ;  /* 0x00c380001d14783b */ /* 0x000e240000004200 */
[----:B0-----:R-:W-:Y:S02]  /*57800*/  STL.64 [R1+0x2ed0], R22 ;  /* 0x002ed01601007387 */ /* 0x001fe40000100a00 */
[----:B------:R0:W-:Y:S02]  /*57810*/  STL.64 [R1+0x2ec8], R20 ;  /* 0x002ec81401007387 */ /* 0x0001e40000100a00 */
[----:B0-----:R-:W4:Y:S01]  /*57820*/  LDL.LU R20, [R1+0x13d0] ;  /* 0x0013d00001147983 */ /* 0x001f220000300800 */
[----:B------:R-:W4:Y:S02]  /*57830*/  LDL.LU R21, [R1+0x13d4] ;  /* 0x0013d40001157983 */ /* 0x000f240000300800 */
[----:B------:R-:W4:Y:S02]  /*57840*/  LDL.LU R22, [R1+0x13d8] ;  /* 0x0013d80001167983 */ /* 0x000f240000300800 */
[----:B------:R-:W4:Y:S01]  /*57850*/  LDL.LU R23, [R1+0x13dc] ;  /* 0x0013dc0001177983 */ /* 0x000f220000300800 */
[----:B------:R-:W-:Y:S01]  /*57860*/  STL [R1+0x239c], R29 ;  /* 0x00239c1d01007387 */ /* 0x000fe20000100800 */
[C---:B--2---:R-:W-:Y:S03]  /*57870*/  HMMA.16816.F32 R4, R24.reuse, R6, R8 ;  /* 0x000000061804723c */ /* 0x044fe60000001808 */
[----:B------:R-:W2:Y:S01]  /*57880*/  LDL.LU.64 R10, [R1+0x3078] ;  /* 0x00307800010a7983 */ /* 0x000ea20000300a00 */
[----:B------:R-:W2:Y:S11]  /*57890*/  LDL.LU.64 R8, [R1+0x3070] ;  /* 0x0030700001087983 */ /* 0x000eb60000300a00 */
[----:B------:R-:W-:Y:S08]  /*578a0*/  @!UPT UIADD3 URZ, URZ, URZ, URZ ;  /* 0x0000003f3f3ff290 */ /* 0x000ff0000fffe03f */
[----:B------:R-:W-:Y:S01]  /*578b0*/  STL.64 [R1+0x4b0], R4 ;  /* 0x0004b00401007387 */ /* 0x000fe20000100a00 */
[----:B------:R0:W-:Y:S03]  /*578c0*/  STL.64 [R1+0x4b8], R6 ;  /* 0x0004b80601007387 */ /* 0x0001e60000100a00 */
[----:B0-----:R-:W4:Y:S02]  /*578d0*/  LDL.LU.64 R6, [R1+0x3068] ;  /* 0x0030680001067983 */ /* 0x001f240000300a00 */
[C---:B----4-:R-:W-:Y:S11]  /*578e0*/  HMMA.16816.F32 R20, R24.reuse, R6, R20 ;  /* 0x000000061814723c */ /* 0x050ff60000001814 */
[----:B------:R-:W-:Y:S11]  /*578f0*/  @!UPT UIADD3 URZ, URZ, URZ, URZ ;  /* 0x0000003f3f3ff290 */ /* 0x000ff6000fffe03f */
[----:B------:R-:W-:Y:S01]  /*57900*/  @!UPT UIADD3 URZ, URZ, URZ, URZ ;  /* 0x0000003f3f3ff290 */ /* 0x000fe2000fffe03f */
[----:B------:R-:W-:Y:S01]  /*57910*/  STL.64 [R1+0x4a0], R20 ;  /* 0x0004a01401007387 */ /* 0x000fe20000100a00 */
[----:B------:R0:W-:Y:S02]  /*57920*/  STL.64 [R1+0x4a8], R22 ;  /* 0x0004a81601007387 */ /* 0x0001e40000100a00 */
[----:B0-----:R-:W-:Y:S02]  /*57930*/  IMAD.MOV.U32 R23, RZ, RZ, R6 ;  /* 0x000000ffff177224 */ /* 0x001fe400078e0006 */
[----:B------:R-:W-:Y:S02]  /*57940*/  IMAD.MOV.U32 R22, RZ, RZ, R7 ;  /* 0x000000ffff167224 */ /* 0x000fe400078e0007 */
[----:B------:R-:W2:Y:S03]  /*57950*/  LDL.LU.64 R6, [R1+0x3060] ;  /* 0x0030600001067983 */ /* 0x000ea60000300a00 */
[----:B------:R0:W-:Y:S02]  /*57960*/  STL.64 [R1+0x2fc8], R22 ;  /* 0x002fc81601007387 */ /* 0x0001e40000100a00 */
[----:B------:R-:W4:Y:S02]  /*57970*/  LDL.LU R20, [R1+0x1370] ;  /* 0x0013700001147983 */ /* 0x000f240000300800 */
[----:B------:R-:W4:Y:S01]  /*57980*/  LDL.LU R21, [R1+0x1374] ;  /* 0x0013740001157983 */ /* 0x000f220000300800 */
[----:B0-----:R-:W4:Y:S01]  /*57990*/  LDL.LU R22, [R1+0x1378] ;  /* 0x0013780001167983 */ /* 0x001f220000300800 */
[----:B------:R-:W4:Y:S01]  /*579a0*/  LDL.LU R23, [R1+0x137c] ;  /* 0x00137c0001177983 */ /* 0x000f220000300800 */
        /* <DEDUP_REMOVED lines=21> */
[C---:B---3--:R-:W-:Y:S08]  /*57b00*/  HMMA.16816.F32 R12, R24.reuse, R18, R12 ;  /* 0x00000012180c723c */ /* 0x048ff0000000180c */
[----:B--2---:R-:W-:Y:S01]  /*57b10*/  HMMA.16816.F32 R4, R24, R6, R8 ;  /* 0x000000061804723c */ /* 0x004fe20000001808 */
[----:B------:R-:W2:Y:S11]  /*57b20*/  LDL.LU R8, [R1+0x1360] ;  /* 0x0013600001087983 */ /* 0x000eb60000300800 */
[----:B------:R-:W-:Y:S11]  /*57b30*/  @!UPT UIADD3 URZ, URZ, URZ, URZ ;  /* 0x0000003f3f3ff290 */ /* 0x000ff6000fffe03f */
[----:B------:R0:W-:Y:S01]  /*57b40*/  STL.64 [R1+0x460], R4 ;  /* 0x0004600401007387 */ /* 0x0001e20000100a00 */
[----:B------:R1:W-:Y:S02]  /*57b50*/  STL.64 [R1+0x468], R6 ;  /* 0x0004680601007387 */ /* 0x0003e40000100a00 */
[----:B------:R-:W2:Y:S02]  /*57b60*/  LDL.LU R9, [R1+0x1364] ;  /* 0x0013640001097983 */ /* 0x000ea40000300800 */
[----:B------:R-:W2:Y:S01]  /*57b70*/  LDL.LU R10, [R1+0x1368] ;  /* 0x00136800010a7983 */ /* 0x000ea20000300800 */
[----:B------:R-:W2:Y:S04]  /*57b80*/  LDL.LU R11, [R1+0x136c] ;  /* 0x00136c00010b7983 */ /* 0x000ea80000300800 */
[----:B0-----:R-:W3:Y:S01]  /*57b90*/  LDL.LU R4, [R1+0x1190] ;  /* 0x0011900001047983 */ /* 0x001ee20000300800 */
[----:B------:R-:W3:Y:S02]  /*57ba0*/  LDL.LU R5, [R1+0x1194] ;  /* 0x0011940001057983 */ /* 0x000ee40000300800 */
[----:B-1----:R-:W3:Y:S02]  /*57bb0*/  LDL.LU R6, [R1+0x1198] ;  /* 0x0011980001067983 */ /* 0x002ee40000300800 */
[----:B------:R-:W3:Y:S01]  /*57bc0*/  LDL.LU R7, [R1+0x119c] ;  /* 0x00119c0001077983 */ /* 0x000ee20000300800 */
[----:B------:R0:W-:Y:S01]  /*57bd0*/  STL.64 [R1+0x450], R12 ;  /* 0x0004500c01007387 */ /* 0x0001e20000100a00 */
[----:B------:R1:W-:Y:S02]  /*57be0*/  STL.64 [R1+0x458], R14 ;  /* 0x0004580e01007387 */ /* 0x0003e40000100a00 */
[----:B0-----:R-:W-:Y:S01]  /*57bf0*/  IMAD.MOV.U32 R13, RZ, RZ, R18 ;  /* 0x000000ffff0d7224 */ /* 0x001fe200078e0012 */
[----:B-1----:R-:W2:Y:S01]  /*57c00*/  LDL.LU.64 R14, [R1+0x3010] ;  /* 0x00301000010e7983 */ /* 0x002ea20000300a00 */
[----:B------:R-:W-:-:S02]  /*57c10*/  IMAD.MOV.U32 R12, RZ, RZ, R19 ;  /* 0x000000ffff0c7224 */ /* 0x000fc400078e0013 */
[----:B------:R-:W4:Y:S02]  /*57c20*/  LDL.LU.64 R18, [R1+0x3008] ;  /* 0x0030080001127983 */ /* 0x000f240000300a00 */
[C---:B----4-:R-:W-:Y:S11]  /*57c30*/  HMMA.16816.F32 R20, R24.reuse, R18, R20 ;  /* 0x000000121814723c */ /* 0x050ff60000001814 */
[----:B------:R-:W-:Y:S11]  /*57c40*/  @!UPT UIADD3 URZ, URZ, URZ, URZ ;  /* 0x0000003f3f3ff290 */ /* 0x000ff6000fffe03f */
[----:B------:R-:W-:Y:S01]  /*57c50*/  @!UPT UIADD3 URZ, URZ, URZ, URZ ;  /* 0x0000003f3f3ff290 */ /* 0x000fe2000fffe03f */
[----:B------:R0:W-:Y:S01]  /*57c60*/  STL.64 [R1+0x440], R20 ;  /* 0x0004401401007387 */ /* 0x0001e20000100a00 */
[----:B------:R1:W-:Y:S03]  /*57c70*/  STL.64 [R1+0x448], R22 ;  /* 0x0004481601007387 */ /* 0x0003e60000100a00 */
[----:B0-----:R-:W4:Y:S01]  /*57c80*/  LDL.LU R20, [R1+0x1160] ;  /* 0x0011600001147983 */ /* 0x001f220000300800 */
[----:B------:R-:W4:Y:S02]  /*57c90*/  LDL.LU R21, [R1+0x1164] ;  /* 0x0011640001157983 */ /* 0x000f240000300800 */
[----:B-1----:R-:W2:Y:S02]  /*57ca0*/  LDL.LU R22, [R1+0x1168] ;  /* 0x0011680001167983 */ /* 0x002ea40000300800 */
[----:B------:R-:W2:Y:S02]  /*57cb0*/  LDL.LU R23, [R1+0x116c] ;  /* 0x00116c0001177983 */ /* 0x000ea40000300800 */
[----:B--2---:R0:W-:Y:S01]  /*57cc0*/  STL.64 [R1+0x2fd8], R22 ;  /* 0x002fd81601007387 */ /* 0x0041e20000100a00 */
[----:B----4-:R-:W-:Y:S03]  /*57cd0*/  STL.64 [R1+0x2fd0], R20 ;  /* 0x002fd01401007387 */ /* 0x010fe60000100a00 */
[----:B0-----:R-:W2:Y:S04]  /*57ce0*/  LDL.64 R22, [R1+0xb8] ;  /* 0x0000b80001167983 */ /* 0x001ea80000100a00 */
[----:B--2---:R0:W-:Y:S04]  /*57cf0*/  STL.64 [R1+0x2fe0], R22 ;  /* 0x002fe01601007387 */ /* 0x0041e80000100a00 */
[----:B0-----:R-:W2:Y:S01]  /*57d00*/  LDL.64 R22, [R1+0xc8] ;  /* 0x0000c80001167983 */ /* 0x001ea20000100a00 */
[----:B------:R0:W-:Y:S02]  /*57d10*/  STL.64 [R1+0x2fb0], R18 ;  /* 0x002fb01201007387 */ /* 0x0001e40000100a00 */
[----:B------:R-:W4:Y:S02]  /*57d20*/  LDL.LU R16, [R1+0x1150] ;  /* 0x0011500001107983 */ /* 0x000f240000300800 */
[----:B------:R-:W4:Y:S01]  /*57d30*/  LDL.LU R17, [R1+0x1154] ;  /* 0x0011540001117983 */ /* 0x000f220000300800 */
[----:B0-----:R-:W2:Y:S01]  /*57d40*/  LDL.LU R18, [R1+0x1158] ;  /* 0x0011580001127983 */ /* 0x001ea20000300800 */
[----:B------:R-:W2:Y:S01]  /*57d50*/  LDL.LU R19, [R1+0x115c] ;  /* 0x00115c0001137983 */ /* 0x000ea20000300800 */
[C---:B------:R-:W-:Y:S02]  /*57d60*/  HMMA.16816.F32 R8, R24.reuse, R14, R8 ;  /* 0x0000000e1808723c */ /* 0x040fe40000001808 */
[----:B--2---:R0:W-:Y:S01]  /*57d70*/  STL.64 [R1+0x2fc0], R18 ;  /* 0x002fc01201007387 */ /* 0x0041e20000100a00 */
[----:B----4-:R1:W-:Y:S03]  /*57d80*/  STL.64 [R1+0x2fb8], R16 ;  /* 0x002fb81001007387 */ /* 0x0103e60000100a00 */
[----:B0-----:R-:W2:Y:S04]  /*57d90*/  LDL.64 R18, [R1+0xa8] ;  /* 0x0000a80001127983 */ /* 0x001ea80000100a00 */
[----:B--2---:R0:W-:Y:S01]  /*57da0*/  STL.64 [R1+0x2fe8], R18 ;  /* 0x002fe81201007387 */ /* 0x0041e20000100a00 */
[----:B-1----:R-:W2:Y:S02]  /*57db0*/  LDL.LU R16, [R1+0x1180] ;  /* 0x0011800001107983 */ /* 0x002ea40000300800 */
[----:B------:R-:W2:Y:S01]  /*57dc0*/  LDL.LU R17, [R1+0x1184] ;  /* 0x0011840001117983 */ /* 0x000ea20000300800 */
[----:B0-----:R-:W2:Y:S01]  /*57dd0*/  LDL.LU R18, [R1+0x1188] ;  /* 0x0011880001127983 */ /* 0x001ea20000300800 */
[----:B------:R-:W2:Y:S08]  /*57de0*/  LDL.LU R19, [R1+0x118c] ;  /* 0x00118c0001137983 */ /* 0x000eb00000300800 */
[----:B------:R-:W-:Y:S02]  /*57df0*/  STL.64 [R1+0x430], R8 ;  /* 0x0004300801007387 */ /* 0x000fe40000100a00 */
[----:B------:R0:W-:Y:S02]  /*57e00*/  STL.64 [R1+0x438], R10 ;  /* 0x0004380a01007387 */ /* 0x0001e40000100a00 */
[----:B0-----:R-:W3:Y:S01]  /*57e10*/  LDL.LU.64 R10, [R1+0x3000] ;  /* 0x00300000010a7983 */ /* 0x001ee20000300a00 */
[----:B------:R0:W-:Y:S02]  /*57e20*/  STL.64 [R1+0x2f30], R14 ;  /* 0x002f300e01007387 */ /* 0x0001e40000100a00 */
[----:B------:R-:W-:Y:S01]  /*57e30*/  STL.64 [R1+0x2f98], R12 ;  /* 0x002f980c01007387 */ /* 0x000fe20000100a00 */
[----:B0-----:R-:W4:Y:S01]  /*57e40*/  LDL.64 R14, [R1+0x88] ;  /* 0x00008800010e7983 */ /* 0x001f220000100a00 */
[----:B---3--:R-:W-:Y:S03]  /*57e50*/  HMMA.16816.F32 R24, R24, R10, R4 ;  /* 0x0000000a1818723c */ /* 0x008fe60000001804 */
[----:B----4-:R0:W-:Y:S04]  /*57e60*/  STL.64 [R1+0x2fa8], R14 ;  /* 0x002fa80e01007387 */ /* 0x0101e80000100a00 */
[----:B0-----:R-:W3:Y:S01]  /*57e70*/  LDL.64 R14, [R1+0x98] ;  /* 0x00009800010e7983 */ /* 0x001ee20000100a00 */
[----:B------:R-:W2:Y:S02]  /*57e80*/  LDL.LU.64 R6, [R1+0x2ff8] ;  /* 0x002ff80001067983 */ /* 0x000ea40000300a00 */
[----:B------:R-:W2:Y:S11]  /*57e90*/  LDL.LU.64 R4, [R1+0x2ff0] ;  /* 0x002ff00001047983 */ /* 0x000eb60000300a00 */
[----:B------:R-:W-:Y:S02]  /*57ea0*/  @!UPT UIADD3 URZ, URZ, URZ, URZ ;  /* 0x0000003f3f3ff290 */ /* 0x000fe4000fffe03f */
[----:B------:R-:W-:Y:S01]  /*57eb0*/  STL.64 [R1+0x240], R24 ;  /* 0x0002401801007387 */ /* 0x000fe20000100a00 */
[----:B------:R0:W-:Y:S04]  /*57ec0*/  STL.64 [R1+0x248], R26 ;  /* 0x0002481a01007387 */ /* 0x0001e80000100a00 */
[----:B0-----:R-:W4:Y:S01]  /*57ed0*/  LDL.64 R26, [R1+0x78] ;  /* 0x00007800011a7983 */ /* 0x001f220000100a00 */
[----:B------:R-:W-:Y:S02]  /*57ee0*/  IMAD.MOV.U32 R3, RZ, RZ, R22 ;  /* 0x000000ffff037224 */ /* 0x000fe400078e0016 */
[----:B------:R-:W-:Y:S01]  /*57ef0*/  IMAD.MOV.U32 R2, RZ, RZ, R23 ;  /* 0x000000ffff027224 */ /* 0x000fe200078e0017 */
[C---:B--2---:R-:W-:Y:S01]  /*57f00*/  HMMA.16816.F32 R16, R4.reuse, R22, R16 ;  /* 0x000000160410723c */ /* 0x044fe20000001810 */
[----:B----4-:R0:W-:Y:S01]  /*57f10*/  STL.64 [R1+0x2fa0], R26 ;  /* 0x002fa01a01007387 */ /* 0x0101e20000100a00 */
[----:B------:R-:W2:Y:S02]  /*57f20*/  LDL.LU R24, [R1+0x1140] ;  /* 0x0011400001187983 */ /* 0x000ea40000300800 */
[----:B------:R-:W2:Y:S01]  /*57f30*/  LDL.LU R25, [R1+0x1144] ;  /* 0x0011440001197983 */ /* 0x000ea20000300800 */
[----:B0-----:R-:W2:Y:S01]  /*57f40*/  LDL.LU R26, [R1+0x1148] ;  /* 0x00114800011a7983 */ /* 0x001ea20000300800 */
[----:B------:R-:W2:Y:S02]  /*57f50*/  LDL.LU R27, [R1+0x114c] ;  /* 0x00114c00011b7983 */ /* 0x000ea40000300800 */
[----:B------:R0:W-:Y:S02]  /*57f60*/  STL [R1+0x2edc], R10 ;  /* 0x002edc0a01007387 */ /* 0x0001e40000100800 */
[----:B------:R1:W-:Y:S01]  /*57f70*/  STL [R1+0x2ed8], R11 ;  /* 0x002ed80b01007387 */ /* 0x0003e20000100800 */
[----:B------:R-:W4:Y:S01]  /*57f80*/  LDL.LU R8, [R1+0x1170] ;  /* 0x0011700001087983 */ /* 0x000f220000300800 */
[----:B------:R-:W4:Y:S03]  /*57f90*/  LDL.LU R9, [R1+0x1174] ;  /* 0x0011740001097983 */ /* 0x000f260000300800 */
[----:B0-----:R-:W4:Y:S01]  /*57fa0*/  LDL.LU R10, [R1+0x1178] ;  /* 0x00117800010a7983 */ /* 0x001f220000300800 */
[----:B-1----:R-:W4:Y:S07]  /*57fb0*/  LDL.LU R11, [R1+0x117c] ;  /* 0x00117c00010b7983 */ /* 0x002f2e0000300800 */
[----:B------:R-:W-:Y:S02]  /*57fc0*/  STL.64 [R1+0x230], R16 ;  /* 0x0002301001007387 */ /* 0x000fe40000100a00 */
[----:B------:R0:W-:Y:S02]  /*57fd0*/  STL.64 [R1+0x238], R18 ;  /* 0x0002381201007387 */ /* 0x0001e40000100a00 */
[----:B0-----:R-:W2:Y:S01]  /*57fe0*/  LDL.LU.64 R18, [R1+0x2fe8] ;  /* 0x002fe80001127983 */ /* 0x001ea20000300a00 */
[----:B------:R-:W4:Y:S02]  /*57ff0*/  LDL.LU.64 R22, [R1+0x2fe0] ;  /* 0x002fe00001167983 */ /* 0x000f240000300a00 */
[----:B------:R-:W-:Y:S02]  /*58000*/  STL [R1+0x2ee4], R2 ;  /* 0x002ee40201007387 */ /* 0x000fe40000100800 */
        /* <DEDUP_REMOVED lines=9> */
[----:B------:R-:W2:Y:S02]  /*580a0*/  LDL.LU.64 R20, [R1+0x2fd0] ;  /* 0x002fd00001147983 */ /* 0x000ea40000300a00 */
        /* <DEDUP_REMOVED lines=9> */
[----:B------:R-:W3:Y:S01]  /*58140*/  LDL.LU.64 R16, [R1+0x2fb8] ;  /* 0x002fb80001107983 */ /* 0x000ee20000300a00 */
[----:B------:R-:W-:Y:S01]  /*58150*/  STL.64 [R1+0x2f90], R20 ;  /* 0x002f901401007387 */ /* 0x000fe20000100a00 */
        /* <DEDUP_REMOVED lines=9> */
[C---:B----4-:R-:W-:Y:S01]  /*581f0*/  HMMA.16816.F32 R24, R4.reuse, R14, R24 ;  /* 0x0000000e0418723c */ /* 0x050fe20000001818 */
[----:B---3--:R-:W-:Y:S01]  /*58200*/  STL.64 [R1+0x2f10], R18 ;  /* 0x002f101201007387 */ /* 0x008fe20000100a00 */
[----:B------:R0:W-:Y:S03]  /*58210*/  STL.64 [R1+0x2f08], R16 ;  /* 0x002f081001007387 */ /* 0x0001e60000100a00 */
[----:B0-----:R-:W3:Y:S01]  /*58220*/  LDL.LU R16, [R1+0x1130] ;  /* 0x0011300001107983 */ /* 0x001ee20000300800 */
[----:B------:R-:W3:Y:S02]  /*58230*/  LDL.LU R17, [R1+0x1134] ;  /* 0x0011340001117983 */ /* 0x000ee40000300800 */
[----:B------:R-:W3:Y:S02]  /*58240*/  LDL.LU R18, [R1+0x1138] ;  /* 0x0011380001127983 */ /* 0x000ee40000300800 */
[----:B------:R-:W3:Y:S11]  /*58250*/  LDL.LU R19, [R1+0x113c] ;  /* 0x00113c0001137983 */ /* 0x000ef60000300800 */
[----:B------:R-:W-:Y:S02]  /*58260*/  @!UPT UIADD3 URZ, URZ, URZ, URZ ;  /* 0x0000003f3f3ff290 */ /* 0x000fe4000fffe03f */
[----:B------:R-:W-:Y:S01]  /*58270*/  STL.64 [R1+0x1f0], R24 ;  /* 0x0001f01801007387 */ /* 0x000fe20000100a00 */
[----:B------:R0:W-:Y:S03]  /*58280*/  STL.64 [R1+0x1f8], R26 ;  /* 0x0001f81a01007387 */ /* 0x0001e60000100a00 */
[----:B0-----:R-:W3:Y:S01]  /*58290*/  LDL.LU.64 R26, [R1+0x2fa0] ;  /* 0x002fa000011a7983 */ /* 0x001ee20000300a00 */
[----:B------:R-:W4:Y:S02]  /*582a0*/  LDL.LU.64 R12, [R1+0x2f98] ;  /* 0x002f9800010c7983 */ /* 0x000f240000300a00 */
[----:B------:R-:W-:Y:S02]  /*582b0*/  IMAD.MOV.U32 R29, RZ, RZ, R14 ;  /* 0x000000ffff1d7224 */ /* 0x000fe400078e000e */
[----:B------:R-:W-:Y:S01]  /*582c0*/  IMAD.MOV.U32 R28, RZ, RZ, R15 ;  /* 0x000000ffff1c7224 */ /* 0x000fe200078e000f */
[----:B---3--:R-:W-:Y:S11]  /*582d0*/  HMMA.16816.F32 R16, R4, R26, R16 ;  /* 0x0000001a0410723c */ /* 0x008ff60000001810 */
[----:B------:R-:W-:Y:S11]  /*582e0*/  @!UPT UIADD3 URZ, URZ, URZ, URZ ;  /* 0x0000003f3f3ff290 */ /* 0x000ff6000fffe03f */
[----:B------:R-:W-:Y:S01]  /*582f0*/  @!UPT UIADD3 URZ, URZ, URZ, URZ ;  /* 0x0000003f3f3ff290 */ /* 0x000fe2000fffe03f */
[----:B------:R-:W-:Y:S01]  /*58300*/  STL.64 [R1+0x1e0], R16 ;  /* 0x0001e01001007387 */ /* 0x000fe20000100a00 */
[----:B------:R4:W-:Y:S02]  /*58310*/  STL.64 [R1+0x1e8], R18 ;  /* 0x0001e81201007387 */ /* 0x0009e40000100a00 */
[----:B----4-:R-:W-:Y:S02]  /*58320*/  IMAD.MOV.U32 R19, RZ, RZ, R12 ;  /* 0x000000ffff137224 */ /* 0x010fe400078e000c */
[----:B------:R-:W-:Y:S01]  /*58330*/  IMAD.MOV.U32 R18, RZ, RZ, R13 ;  /* 0x000000ffff127224 */ /* 0x000fe200078e000d */
[----:B------:R-:W3:Y:S01]  /*58340*/  LDL.LU R12, [R1+0x1300] ;  /* 0x00130000010c7983 */ /* 0x000ee20000300800 */
[----:B------:R-:W3:Y:S02]  /*58350*/  LDL.LU R13, [R1+0x1304] ;  /* 0x00130400010d7983 */ /* 0x000ee40000300800 */
[----:B------:R-:W4:Y:S02]  /*58360*/  LDL.LU R14, [R1+0x1308] ;  /* 0x00130800010e7983 */ /* 0x000f240000300800 */
[----:B------:R-:W4:Y:S02]  /*58370*/  LDL.LU R15, [R1+0x130c] ;  /* 0x00130c00010f7983 */ /* 0x000f240000300800 */
[----:B----4-:R0:W-:Y:S01]  /*58380*/  STL.64 [R1+0x2f40], R14 ;  /* 0x002f400e01007387 */ /* 0x0101e20000100a00 */
[----:B---3--:R-:W-:Y:S03]  /*58390*/  STL.64 [R1+0x2f38], R12 ;  /* 0x002f380c01007387 */ /* 0x008fe60000100a00 */
[----:B0-----:R-:W3:Y:S04]  /*583a0*/  LDL.64 R14, [R1+0x28] ;  /* 0x00002800010e7983 */ /* 0x001ee80000100a00 */
[----:B---3--:R0:W-:Y:S04]  /*583b0*/  STL.64 [R1+0x2f50], R14 ;  /* 0x002f500e01007387 */ /* 0x0081e80000100a00 */
[----:B0-----:R-:W3:Y:S04]  /*583c0*/  LDL.64 R14, [R1+0x38] ;  /* 0x00003800010e7983 */ /* 0x001ee80000100a00 */
[----:B---3--:R-:W-:Y:S01]  /*583d0*/  STL.64 [R1+0x2f68], R14 ;  /* 0x002f680e01007387 */ /* 0x008fe20000100a00 */
[----:B------:R0:W-:Y:S03]  /*583e0*/  STL.64 [R1+0x2f28], R18 ;  /* 0x002f281201007387 */ /* 0x0001e60000100a00 */
[----:B0-----:R-:W3:Y:S04]  /*583f0*/  LDL.64 R18, [R1+0x18] ;  /* 0x0000180001127983 */ /* 0x001ee80000100a00 */
[----:B---3--:R0:W-:Y:S01]  /*58400*/  STL.64 [R1+0x2f48], R18 ;  /* 0x002f481201007387 */ /* 0x0081e20000100a00 */
[----:B------:R-:W3:Y:S02]  /*58410*/  LDL.LU R16, [R1+0x1310] ;  /* 0x0013100001107983 */ /* 0x000ee40000300800 */
[----:B------:R-:W3:Y:S01]  /*58420*/  LDL.LU R17, [R1+0x1314] ;  /* 0x0013140001117983 */ /* 0x000ee20000300800 */
[----:B0-----:R-:W4:Y:S01]  /*58430*/  LDL.LU R18, [R1+0x1318] ;  /* 0x0013180001127983 */ /* 0x001f220000300800 */
[----:B------:R-:W4:Y:S02]  /*58440*/  LDL.LU R19, [R1+0x131c] ;  /* 0x00131c0001137983 */ /* 0x000f240000300800 */
[----:B------:R-:W2:Y:S02]  /*58450*/  LDL.64 R14, [R1+0x48] ;  /* 0x00004800010e7983 */ /* 0x000ea40000100a00 */
[----:B--2---:R0:W-:Y:S02]  /*58460*/  STL.64 [R1+0x2f70], R14 ;  /* 0x002f700e01007387 */ /* 0x0041e40000100a00 */
[----:B0-----:R-:W-:-:S02]  /*58470*/  IMAD.MOV.U32 R14, RZ, RZ, R23 ;  /* 0x000000ffff0e7224 */ /* 0x001fc400078e0017 */
[----:B------:R-:W-:-:S05]  /*58480*/  IMAD.MOV.U32 R15, RZ, RZ, R22 ;  /* 0x000000ffff0f7224 */ /* 0x000fca00078e0016 */
[----:B------:R-:W-:Y:S01]  /*58490*/  STL.64 [R1+0x2f88], R14 ;  /* 0x002f880e01007387 */ /* 0x000fe20000100a00 */
[----:B----4-:R-:W-:Y:S02]  /*584a0*/  STL.64 [R1+0x2f60], R18 ;  /* 0x002f601201007387 */ /* 0x010fe40000100a00 */
[----:B---3--:R0:W-:Y:S02]  /*584b0*/  STL.64 [R1+0x2f58], R16 ;  /* 0x002f581001007387 */ /* 0x0081e40000100a00 */
        /* <DEDUP_REMOVED lines=8> */
[----:B------:R-:W4:Y:S01]  /*58540*/  LDL.64 R14, [R1+0x68] ;  /* 0x00006800010e7983 */ /* 0x000f220000100a00 */
[----:B------:R-:W-:-:S02]  /*58550*/  IMAD.MOV.U32 R10, RZ, RZ, R26 ;  /* 0x000000ffff0a7224 */ /* 0x000fc400078e001a */
[----:B------:R-:W-:Y:S02]  /*58560*/  IMAD.MOV.U32 R11, RZ, RZ, R27 ;  /* 0x000000ffff0b7224 */ /* 0x000fe400078e001b */
[----:B------:R-:W0:Y:S04]  /*58570*/  LDSM.16.MT88.4 R24, [R0+0xc000] ;  /* 0x00c000000018783b */ /* 0x000e280000004200 */
[----:B---3--:R-:W-:Y:S01]  /*58580*/  STL.64 [R1+0x2f80], R18 ;  /* 0x002f801201007387 */ /* 0x008fe20000100a00 */
[----:B--2---:R1:W-:Y:S03]  /*58590*/  STL.64 [R1+0x2f78], R16 ;  /* 0x002f781001007387 */ /* 0x0043e60000100a00 */
[----:B-1----:R-:W2:Y:S01]  /*585a0*/  LDL.LU R16, [R1+0x1340] ;  /* 0x0013400001107983 */ /* 0x002ea20000300800 */
[----:B------:R-:W2:Y:S02]  /*585b0*/  LDL.LU R17, [R1+0x1344] ;  /* 0x0013440001117983 */ /* 0x000ea40000300800 */
[----:B------:R-:W2:Y:S02]  /*585c0*/  LDL.LU R18, [R1+0x1348] ;  /* 0x0013480001127983 */ /* 0x000ea40000300800 */
[----:B------:R-:W2:Y:S01]  /*585d0*/  LDL.LU R19, [R1+0x134c] ;  /* 0x00134c0001137983 */ /* 0x000ea20000300800 */
[----:B------:R-:W-:Y:S01]  /*585e0*/  STL.64 [R1+0x2ef0], R10 ;  /* 0x002ef00a01007387 */ /* 0x000fe20000100a00 */
[----:B------:R1:W-:Y:S03]  /*585f0*/  STL.64 [R1+0x2ee8], R8 ;  /* 0x002ee80801007387 */ /* 0x0003e60000100a00 */
[----:B-1----:R-:W3:Y:S01]  /*58600*/  LDL.LU R8, [R1+0x12d0] ;  /* 0x0012d00001087983 */ /* 0x002ee20000300800 */
[----:B------:R-:W3:Y:S02]  /*58610*/  LDL.LU R9, [R1+0x12d4] ;  /* 0x0012d40001097983 */ /* 0x000ee40000300800 */
[----:B------:R-:W2:Y:S02]  /*58620*/  LDL.LU R10, [R1+0x12d8] ;  /* 0x0012d800010a7983 */ /* 0x000ea40000300800 */
[----:B------:R-:W2:Y:S01]  /*58630*/  LDL.LU R11, [R1+0x12dc] ;  /* 0x0012dc00010b7983 */ /* 0x000ea20000300800 */
[----:B----4-:R-:W-:Y:S01]  /*58640*/  HMMA.16816.F32 R20, R4, R14, R20 ;  /* 0x0000000e0414723c */ /* 0x010fe20000001814 */
[----:B--2---:R-:W-:Y:S01]  /*58650*/  STL.64 [R1+0x2f00], R10 ;  /* 0x002f000a01007387 */ /* 0x004fe20000100a00 */
[----:B---3--:R1:W-:Y:S03]  /*58660*/  STL.64 [R1+0x2ef8], R8 ;  /* 0x002ef80801007387 */ /* 0x0083e60000100a00 */
        /* <DEDUP_REMOVED lines=10> */
[----:B0-----:R-:W-:Y:S01]  /*58710*/  STL.64 [R1+0x2db0], R26 ;  /* 0x002db01a01007387 */ /* 0x001fe20000100a00 */
[----:B------:R0:W-:Y:S03]  /*58720*/  STL.64 [R1+0x2da8], R24 ;  /* 0x002da81801007387 */ /* 0x0001e60000100a00 */
[----:B0-----:R-:W3:Y:S01]  /*58730*/  LDL.LU R24, [R1+0x1330] ;  /* 0x0013300001187983 */ /* 0x001ee20000300800 */
[----:B------:R-:W3:Y:S02]  /*58740*/  LDL.LU R25, [R1+0x1334] ;  /* 0x0013340001197983 */ /* 0x000ee40000300800 */
[----:B------:R-:W3:Y:S02]  /*58750*/  LDL.LU R26, [R1+0x1338] ;  /* 0x00133800011a7983 */ /* 0x000ee40000300800 */
[----:B------:R-:W3:Y:S01]  /*58760*/  LDL.LU R27, [R1+0x133c] ;  /* 0x00133c00011b7983 */ /* 0x000ee20000300800 */
        /* <DEDUP_REMOVED lines=49> */
[----:B------:R-:W3:Y:S01]  /*58a80*/  LDL.LU.64 R10, [R1+0x2f20] ;  /* 0x002f2000010a7983 */ /* 0x000ee20000300a00 */
[----:B------:R-:W3:Y:S11]  /*58a90*/  LDL.LU.64 R8, [R1+0x2f18] ;  /* 0x002f180001087983 */ /* 0x000ef60000300a00 */
[----:B------:R-:W-:Y:S10]  /*58aa0*/  @!UPT UIADD3 URZ, URZ, URZ, URZ ;  /* 0x0000003f3f3ff290 */ /* 0x000ff4000fffe03f */
[----:B------:R-:W-:Y:S01]  /*58ab0*/  STL.64 [R1+0x3c0], R16 ;  /* 0x0003c01001007387 */ /* 0x000fe20000100a00 */
[----:B------:R0:W-:Y:S03]  /*58ac0*/  STL.64 [R1+0x3c8], R18 ;  /* 0x0003c81201007387 */ /* 0x0001e60000100a00 */
[----:B0-----:R-:W3:Y:S01]  /*58ad0*/  LDL.LU.64 R18, [R1+0x2f10] ;  /* 0x002f100001127983 */ /* 0x001ee20000300a00 */
[----:B------:R-:W2:Y:S01]  /*58ae0*/  LDL.LU.64 R16, [R1+0x2f08] ;  /* 0x002f080001107983 */ /* 0x000ea20000300a00 */
[C---:B---3--:R-:W-:Y:S11]  /*58af0*/  HMMA.16816.F32 R8, R4.reuse, R18, R8 ;  /* 0x000000120408723c */ /* 0x048ff60000001808 */
[----:B------:R-:W-:Y:S11]  /*58b00*/  @!UPT UIADD3 URZ, URZ, URZ, URZ ;  /* 0x0000003f3f3ff290 */ /* 0x000ff6000fffe03f */
[----:B------:R-:W-:Y:S01]  /*58b10*/  @!UPT UIADD3 URZ, URZ, URZ, URZ ;  /* 0x0000003f3f3ff290 */ /* 0x000fe2000fffe03f */
[----:B------:R-:W-:Y:S01]  /*58b20*/  STL.64 [R1+0x3b0], R8 ;  /* 0x0003b00801007387 */ /* 0x000fe20000100a00 */
[----:B------:R0:W-:Y:S03]  /*58b30*/  STL.64 [R1+0x3b8], R10 ;  /* 0x0003b80a01007387 */ /* 0x0001e60000100a00 */
[----:B0-----:R-:W2:Y:S01]  /*58b40*/  LDL.LU.64 R10, [R1+0x2f00] ;  /* 0x002f0000010a7983 */ /* 0x001ea20000300a00 */
[----:B------:R-:W2:Y:S02]  /*58b50*/  LDL.LU.64 R8, [R1+0x2ef8] ;  /* 0x002ef80001087983 */ /* 0x000ea40000300a00 */
[----:B------:R0:W-:Y:S02]  /*58b60*/  STL.64 [R1+0x2db8], R18 ;  /* 0x002db81201007387 */ /* 0x0001e40000100a00 */
[----:B0-----:R-:W3:Y:S01]  /*58b70*/  LDL.64 R18, [R1+0x8] ;  /* 0x0000080001127983 */ /* 0x001ee20000100a00 */
[----:B--2---:R-:W-:Y:S03]  /*58b80*/  HMMA.16816.F32 R8, R4, R14, R8 ;  /* 0x0000000e0408723c */ /* 0x004fe60000001808 */
[----:B---3--:R0:W-:Y:S11]  /*58b90*/  STL.64 [R1+0x2dc8], R18 ;  /* 0x002dc81201007387 */ /* 0x0081f60000100a00 */
[----:B------:R-:W-:Y:S09]  /*58ba0*/  @!UPT UIADD3 URZ, URZ, URZ, URZ ;  /* 0x0000003f3f3ff290 */ /* 0x000ff2000fffe03f */
[----:B------:R-:W-:Y:S01]  /*58bb0*/  STL.64 [R1+0x3a0], R8 ;  /* 0x0003a00801007387 */ /* 0x000fe20000100a00 */
[----:B0-----:R-:W-:Y:S02]  /*58bc0*/  IMAD.MOV.U32 R18, RZ, RZ, R13 ;  /* 0x000000ffff127224 */ /* 0x001fe400078e000d */
[----:B------:R-:W-:Y:S01]  /*58bd0*/  IMAD.MOV.U32 R19, RZ, RZ, R12 ;  /* 0x000000ffff137224 */ /* 0x000fe200078e000c */
[----:B------:R0:W-:Y:S04]  /*58be0*/  STL.64 [R1+0x3a8], R10 ;  /* 0x0003a80a01007387 */ /* 0x0001e80000100a00 */
[----:B0-----:R-:W2:Y:S01]  /*58bf0*/  LDL.LU.64 R10, [R1+0x2ef0] ;  /* 0x002ef000010a7983 */ /* 0x001ea20000300a00 */
[----:B------:R-:W3:Y:S02]  /*58c00*/  LDL.LU.64 R8, [R1+0x2ee8] ;  /* 0x002ee80001087983 */ /* 0x000ee40000300a00 */
[----:B------:R-:W-:Y:S02]  /*58c10*/  STL.64 [R1+0x2de0], R18 ;  /* 0x002de01201007387 */ /* 0x000fe40000100a00 */
[----:B------:R0:W-:Y:S01]  /*58c20*/  STL.64 [R1+0x2dc0], R14 ;  /* 0x002dc00e01007387 */ /* 0x0001e20000100a00 */
[----:B------:R-:W2:Y:S01]  /*58c30*/  LDL.LU R12, [R1+0x1260] ;  /* 0x00126000010c7983 */ /* 0x000ea20000300800 */
[----:B------:R-:W2:Y:S03]  /*58c40*/  LDL.LU R13, [R1+0x1264] ;  /* 0x00126400010d7983 */ /* 0x000ea60000300800 */
[----:B0-----:R-:W2:Y:S01]  /*58c50*/  LDL.LU R14, [R1+0x1268] ;  /* 0x00126800010e7983 */ /* 0x001ea20000300800 */
[----:B------:R-:W2:Y:S02]  /*58c60*/  LDL.LU R15, [R1+0x126c] ;  /* 0x00126c00010f7983 */ /* 0x000ea40000300800 */
[----:B------:R-:W-:-:S02]  /*58c70*/  IMAD.MOV.U32 R18, RZ, RZ, R2 ;  /* 0x000000ffff127224 */ /* 0x000fc400078e0002 */
[----:B------:R-:W-:Y:S01]  /*58c80*/  IMAD.MOV.U32 R19, RZ, RZ, R3 ;  /* 0x000000ffff137224 */ /* 0x000fe200078e0003 */
[----:B------:R-:W3:Y:S01]  /*58c90*/  LDL.LU R2, [R1+0x2ee4] ;  /* 0x002ee40001027983 */ /* 0x000ee20000300800 */
[----:B------:R-:W3:Y:S03]  /*58ca0*/  LDL.LU R3, [R1+0x2ee0] ;  /* 0x002ee00001037983 */ /* 0x000ee60000300800 */
[----:B------:R0:W-:Y:S02]  /*58cb0*/  STL.64 [R1+0x2df8], R18 ;  /* 0x002df81201007387 */ /* 0x0001e40000100a00 */
[----:B0-----:R-:W-:Y:S02]  /*58cc0*/  IMAD.MOV.U32 R18, RZ, RZ, R27 ;  /* 0x000000ffff127224 */ /* 0x001fe400078e001b */
        /* <DEDUP_REMOVED lines=10> */
[----:B------:R-:W-:-:S03]  /*58d70*/  IMAD.MOV.U32 R26, RZ, RZ, R10 ;  /* 0x000000ffff1a7224 */ /* 0x000fc600078e000a */
[----:B------:R-:W-:Y:S01]  /*58d80*/  STL.64 [R1+0x2e28], R18 ;  /* 0x002e281201007387 */ /* 0x000fe20000100a00 */
[----:B------:R-:W-:-:S03]  /*58d90*/  IMAD.MOV.U32 R27, RZ, RZ, R11 ;  /* 0x000000ffff1b7224 */ /* 0x000fc600078e000b */
        /* <DEDUP_REMOVED lines=8> */
[----:B------:R0:W-:Y:S02]  /*58e20*/  STL.64 [R1+0x2e58], R26 ;  /* 0x002e581a01007387 */ /* 0x0001e40000100a00 */
[----:B0-----:R-:W-:-:S02]  /*58e30*/  IMAD.MOV.U32 R26, RZ, RZ, R29 ;  /* 0x000000ffff1a7224 */ /* 0x001fc400078e001d */
[----:B------:R-:W-:-:S05]  /*58e40*/  IMAD.MOV.U32 R27, RZ, RZ, R28 ;  /* 0x000000ffff1b7224 */ /* 0x000fca00078e001c */
[----:B------:R0:W-:Y:S01]  /*58e50*/  STL.64 [R1+0x2e68], R26 ;  /* 0x002e681a01007387 */ /* 0x0001e20000100a00 */
[----:B------:R-:W2:Y:S02]  /*58e60*/  LDL.64 R18, [R1+0x58] ;  /* 0x0000580001127983 */ /* 0x000ea40000100a00 */
[----:B0-----:R-:W-:Y:S02]  /*58e70*/  IMAD.MOV.U32 R26, RZ, RZ, R17 ;  /* 0x000000ffff1a7224 */ /* 0x001fe400078e0011 */
[----:B------:R-:W-:Y:S01]  /*58e80*/  IMAD.MOV.U32 R27, RZ, RZ, R16 ;  /* 0x000000ffff1b7224 */ /* 0x000fe200078e0010 */
        /* <DEDUP_REMOVED lines=9> */
[----:B------:R-:W-:Y:S01]  /*58f20*/  STL.64 [R1+0x2e80], R26 ;  /* 0x002e801a01007387 */ /* 0x000fe20000100a00 */
[----:B------:R0:W-:Y:S02]  /*58f30*/  STL.64 [R1+0x2e60], R18 ;  /* 0x002e601201007387 */ /* 0x0001e40000100a00 */
[----:B------:R-:W2:Y:S02]  /*58f40*/  LDL.LU R16, [R1+0x10d0] ;  /* 0x0010d00001107983 */ /* 0x000ea40000300800 */
[----:B------:R-:W2:Y:S01]  /*58f50*/  LDL.LU R17, [R1+0x10d4] ;  /* 0x0010d40001117983 */ /* 0x000ea20000300800 */
[----:B0-----:R-:W2:Y:S01]  /*58f60*/  LDL.LU R18, [R1+0x10d8] ;  /* 0x0010d80001127983 */ /* 0x001ea20000300800 */
[----:B------:R-:W2:Y:S02]  /*58f70*/  LDL.LU R19, [R1+0x10dc] ;  /* 0x0010dc0001137983 */ /* 0x000ea40000300800 */
[----:B----4-:R-:W-:-:S02]  /*58f80*/  IMAD.MOV.U32 R26, RZ, RZ, R21 ;  /* 0x000000ffff1a7224 */ /* 0x010fc400078e0015 */
[----:B------:R-:W-:-:S05]  /*58f90*/  IMAD.MOV.U32 R27, RZ, RZ, R20 ;  /* 0x000000ffff1b7224 */ /* 0x000fca00078e0014 */
[----:B------:R-:W-:Y:S04]  /*58fa0*/  STL.64 [R1+0x2e98], R26 ;  /* 0x002e981a01007387 */ /* 0x000fe80000100a00 */
[----:B--2---:R-:W-:Y:S01]  /*58fb0*/  STL.64 [R1+0x2e78], R18 ;  /* 0x002e781201007387 */ /* 0x004fe20000100a00 */
[----:B------:R0:W-:Y:S03]  /*58fc0*/  STL.64 [R1+0x2e70], R16 ;  /* 0x002e701001007387 */ /* 0x0001e60000100a00 */
        /* <DEDUP_REMOVED lines=29> */
[----:B------:R-:W-:Y:S01]  /*591a0*/  STL.64 [R1+0x2e20], R14 ;  /* 0x002e200e01007387 */ /* 0x000fe20000100a00 */
        /* <DEDUP_REMOVED lines=20> */
[----:B------:R-:W-:-:S02]  /*592f0*/  IMAD.MOV.U32 R26, RZ, RZ, R3 ;  /* 0x000000ffff1a7224 */ /* 0x000fc400078e0003 */
[----:B------:R-:W-:-:S07]  /*59300*/  IMAD.MOV.U32 R27, RZ, RZ, R2 ;  /* 0x000000ffff1b7224 */ /* 0x000fce00078e0002 */
[----:B------:R0:W-:Y:S01]  /*59310*/  STL.64 [R1+0x1d0], R4 ;  /* 0x0001d00401007387 */ /* 0x0001e20000100a00 */
[----:B------:R1:W-:Y:S03]  /*59320*/  STL.64 [R1+0x1d8], R6 ;  /* 0x0001d80601007387 */ /* 0x0003e60000100a00 */
        /* <DEDUP_REMOVED lines=33> */
[----:B------:R-:W2:Y:S11]  /*59540*/  LDL.LU.64 R18, [R1+0x2e60] ;  /* 0x002e600001127983 */ /* 0x000eb60000300a00 */
[----:B------:R-:W-:Y:S10]  /*59550*/  @!UPT UIADD3 URZ, URZ, URZ, URZ ;  /* 0x0000003f3f3ff290 */ /* 0x000ff4000fffe03f */
[----:B------:R-:W-:Y:S01]  /*59560*/  STL.64 [R1+0x180], R24 ;  /* 0x0001801801007387 */ /* 0x000fe20000100a00 */
[----:B------:R0:W-:Y:S03]  /*59570*/  STL.64 [R1+0x188], R26 ;  /* 0x0001881a01007387 */ /* 0x0001e60000100a00 */
[----:B0-----:R-:W4:Y:S01]  /*59580*/  LDL.LU.64 R26, [R1+0x2e58] ;  /* 0x002e5800011a7983 */ /* 0x001f220000300a00 */
[----:B------:R-:W3:Y:S01]  /*59590*/  LDL.LU R24, [R1+0x1240] ;  /* 0x0012400001187983 */ /* 0x000ee20000300800 */
[C---:B----4-:R-:W-:Y:S11]  /*595a0*/  HMMA.16816.F32 R4, R20.reuse, R26, R4 ;  /* 0x0000001a1404723c */ /* 0x050ff60000001804 */
[----:B------:R-:W-:Y:S11]  /*595b0*/  @!UPT UIADD3 URZ, URZ, URZ, URZ ;  /* 0x0000003f3f3ff290 */ /* 0x000ff6000fffe03f */
[----:B------:R-:W-:Y:S01]  /*595c0*/  @!UPT UIADD3 URZ, URZ, URZ, URZ ;  /* 0x0000003f3f3ff290 */ /* 0x000fe2000fffe03f */
[----:B------:R-:W-:Y:S01]  /*595d0*/  STL.64 [R1+0x170], R4 ;  /* 0x0001700401007387 */ /* 0x000fe20000100a00 */
[----:B------:R-:W-:Y:S02]  /*595e0*/  STL.64 [R1+0x178], R6 ;  /* 0x0001780601007387 */ /* 0x000fe40000100a00 */
[----:B------:R-:W0:Y:S01]  /*595f0*/  LDSM.16.MT88.4 R4, [R0+0xc080] ;  /* 0x00c080000004783b */ /* 0x000e220000004200 */
[C---:B--2---:R-:W-:Y:S01]  /*59600*/  HMMA.16816.F32 R16, R20.reuse, R18, R12 ;  /* 0x000000121410723c */ /* 0x044fe2000000180c */
[----:B------:R-:W3:Y:S02]  /*59610*/  LDL.LU R25, [R1+0x1244] ;  /* 0x0012440001197983 */ /* 0x000ee40000300800 */
[----:B------:R-:W3:Y:S02]  /*59620*/  LDL.LU R26, [R1+0x1248] ;  /* 0x00124800011a7983 */ /* 0x000ee40000300800 */
[----:B------:R-:W3:Y:S01]  /*59630*/  LDL.LU R27, [R1+0x124c] ;  /* 0x00124c00011b7983 */ /* 0x000ee20000300800 */
[----:B0-----:R-:W-:Y:S01]  /*59640*/  STL.64 [R1+0x2cc8], R6 ;  /* 0x002cc80601007387 */ /* 0x001fe20000100a00 */
[----:B------:R0:W-:Y:S03]  /*59650*/  STL.64 [R1+0x2cc0], R4 ;  /* 0x002cc00401007387 */ /* 0x0001e60000100a00 */
[----:B0-----:R-:W2:Y:S01]  /*59660*/  LDL.LU R4, [R1+0x1250] ;  /* 0x0012500001047983 */ /* 0x001ea20000300800 */
[----:B------:R-:W2:Y:S02]  /*59670*/  LDL.LU R5, [R1+0x1254] ;  /* 0x0012540001057983 */ /* 0x000ea40000300800 */
[----:B------:R-:W2:Y:S02]  /*59680*/  LDL.LU R6, [R1+0x1258] ;  /* 0x0012580001067983 */ /* 0x000ea40000300800 */
[----:B------:R-:W2:Y:S01]  /*59690*/  LDL.LU R7, [R1+0x125c] ;  /* 0x00125c0001077983 */ /* 0x000ea20000300800 */
[----:B------:R-:W4:Y:S01]  /*596a0*/  LDL.LU.64 R14, [R1+0x2e50] ;  /* 0x002e5000010e7983 */ /* 0x000f220000300a00 */
[----:B------:R-:W4:Y:S06]  /*596b0*/  LDL.LU.64 R12, [R1+0x2e48] ;  /* 0x002e4800010c7983 */ /* 0x000f2c0000300a00 */
[----:B------:R-:W-:Y:S02]  /*596c0*/  STL.64 [R1+0x390], R16 ;  /* 0x0003901001007387 */ /* 0x000fe40000100a00 */
[----:B------:R0:W-:Y:S02]  /*596d0*/  STL.64 [R1+0x398], R18 ;  /* 0x0003981201007387 */ /* 0x0001e40000100a00 */
        /* <DEDUP_REMOVED lines=44> */
[----:B0-----:R-:W3:Y:S01]  /*599a0*/  LDL.LU.64 R14, [R1+0x2dc0] ;  /* 0x002dc000010e7983 */ /* 0x001ee20000300a00 */
[----:B------:R-:W2:Y:S02]  /*599b0*/  LDL.LU.64 R18, [R1+0x2db8] ;  /* 0x002db80001127983 */ /* 0x000ea40000300a00 */
[----:B------:R-:W-:Y:S02]  /*599c0*/  STL [R1+0x2d20], R28 ;  /* 0x002d201c01007387 */ /* 0x000fe40000100800 */
[----:B------:R-:W-:Y:S01]  /*599d0*/  STL [R1+0x2d1c], R29 ;  /* 0x002d1c1d01007387 */ /* 0x000fe20000100800 */
[C---:B--2---:R-:W-:Y:S01]  /*599e0*/  HMMA.16816.F32 R4, R20.reuse, R18, R4 ;  /* 0x000000121404723c */ /* 0x044fe20000001804 */
[----:B------:R0:W-:Y:S01]  /*599f0*/  STL [R1+0x2d18], R18 ;  /* 0x002d181201007387 */ /* 0x0001e20000100800 */
[----:B------:R1:W-:Y:S11]  /*59a00*/  STL [R1+0x2d14], R19 ;  /* 0x002d141301007387 */ /* 0x0003f60000100800 */
[----:B------:R-:W-:Y:S10]  /*59a10*/  @!UPT UIADD3 URZ, URZ, URZ, URZ ;  /* 0x0000003f3f3ff290 */ /* 0x000ff4000fffe03f */
[----:B------:R2:W-:Y:S01]  /*59a20*/  STL.64 [R1+0x320], R4 ;  /* 0x0003200401007387 */ /* 0x0005e20000100a00 */
[----:B------:R2:W-:Y:S02]  /*59a30*/  STL.64 [R1+0x328], R6 ;  /* 0x0003280601007387 */ /* 0x0005e40000100a00 */
[----:B------:R-:W4:Y:S02]  /*59a40*/  LDL.LU R16, [R1+0x10a0] ;  /* 0x0010a00001107983 */ /* 0x000f240000300800 */
[----:B------:R-:W4:Y:S01]  /*59a50*/  LDL.LU R17, [R1+0x10a4] ;  /* 0x0010a40001117983 */ /* 0x000f220000300800 */
[----:B0-----:R-:W4:Y:S01]  /*59a60*/  LDL.LU R18, [R1+0x10a8] ;  /* 0x0010a80001127983 */ /* 0x001f220000300800 */
[----:B-1----:R-:W4:Y:S01]  /*59a70*/  LDL.LU R19, [R1+0x10ac] ;  /* 0x0010ac0001137983 */ /* 0x002f220000300800 */
[C---:B---3--:R-:W-:Y:S02]  /*59a80*/  HMMA.16816.F32 R24, R20.reuse, R14, R24 ;  /* 0x0000000e1418723c */ /* 0x048fe40000001818 */
[----:B--2---:R-:W2:Y:S01]  /*59a90*/  LDL.LU R4, [R1+0x1230] ;  /* 0x0012300001047983 */ /* 0x004ea20000300800 */
[----:B------:R-:W2:Y:S02]  /*59aa0*/  LDL.LU R5, [R1+0x1234] ;  /* 0x0012340001057983 */ /* 0x000ea40000300800 */
[----:B------:R-:W2:Y:S02]  /*59ab0*/  LDL.LU R6, [R1+0x1238] ;  /* 0x0012380001067983 */ /* 0x000ea40000300800 */
[----:B------:R-:W2:Y:S01]  /*59ac0*/  LDL.LU R7, [R1+0x123c] ;  /* 0x00123c0001077983 */ /* 0x000ea20000300800 */
[----:B----4-:R0:W-:Y:S01]  /*59ad0*/  STL.64 [R1+0x2da0], R18 ;  /* 0x002da01201007387 */ /* 0x0101e20000100a00 */
[----:B------:R-:W-:Y:S03]  /*59ae0*/  STL.64 [R1+0x2d98], R16 ;  /* 0x002d981001007387 */ /* 0x000fe60000100a00 */
[----:B0-----:R-:W2:Y:S11]  /*59af0*/  LDL.64 R18, [R1+0xc8] ;  /* 0x0000c80001127983 */ /* 0x001eb60000100a00 */
[----:B------:R-:W-:Y:S02]  /*59b00*/  STL.64 [R1+0x310], R24 ;  /* 0x0003101801007387 */ /* 0x000fe40000100a00 */
[----:B------:R0:W-:Y:S02]  /*59b10*/  STL.64 [R1+0x318], R26 ;  /* 0x0003181a01007387 */ /* 0x0001e40000100a00 */
[----:B0-----:R-:W2:Y:S01]  /*59b20*/  LDL.LU.64 R26, [R1+0x2db0] ;  /* 0x002db000011a7983 */ /* 0x001ea20000300a00 */
[----:B------:R-:W2:Y:S02]  /*59b30*/  LDL.LU.64 R24, [R1+0x2da8] ;  /* 0x002da80001187983 */ /* 0x000ea40000300a00 */
[----:B------:R0:W-:Y:S02]  /*59b40*/  STL.64 [R1+0x2d60], R14 ;  /* 0x002d600e01007387 */ /* 0x0001e40000100a00 */
[----:B0-----:R-:W3:Y:S04]  /*59b50*/  LDL.64 R14, [R1+0x88] ;  /* 0x00008800010e7983 */ /* 0x001ee80000100a00 */
[----:B---3--:R0:W-:Y:S04]  /*59b60*/  STL.64 [R1+0x2d70], R14 ;  /* 0x002d700e01007387 */ /* 0x0081e80000100a00 */
[----:B0-----:R-:W3:Y:S04]  /*59b70*/  LDL.64 R14, [R1+0x98] ;  /* 0x00009800010e7983 */ /* 0x001ee80000100a00 */
[----:B---3--:R0:W-:Y:S01]  /*59b80*/  STL.64 [R1+0x2d88], R14 ;  /* 0x002d880e01007387 */ /* 0x0081e20000100a00 */
[----:B------:R-:W3:Y:S02]  /*59b90*/  LDL.LU R12, [R1+0x10b0] ;  /* 0x0010b000010c7983 */ /* 0x000ee40000300800 */
[----:B------:R-:W3:Y:S01]  /*59ba0*/  LDL.LU R13, [R1+0x10b4] ;  /* 0x0010b400010d7983 */ /* 0x000ee20000300800 */
[----:B0-----:R-:W3:Y:S01]  /*59bb0*/  LDL.LU R14, [R1+0x10b8] ;  /* 0x0010b800010e7983 */ /* 0x001ee20000300800 */
[----:B------:R-:W3:Y:S02]  /*59bc0*/  LDL.LU R15, [R1+0x10bc] ;  /* 0x0010bc00010f7983 */ /* 0x000ee40000300800 */
[----:B---3--:R-:W-:Y:S01]  /*59bd0*/  HMMA.16816.F32 R20, R20, R10, R12 ;  /* 0x0000000a1414723c */ /* 0x008fe2000000180c */
[----:B------:R-:W3:Y:S04]  /*59be0*/  LDL.64 R14, [R1+0xa8] ;  /* 0x0000a800010e7983 */ /* 0x000ee80000100a00 */
[----:B---3--:R0:W-:Y:S11]  /*59bf0*/  STL.64 [R1+0x2d90], R14 ;  /* 0x002d900e01007387 */ /* 0x0081f60000100a00 */
[----:B------:R-:W-:Y:S07]  /*59c00*/  @!UPT UIADD3 URZ, URZ, URZ, URZ ;  /* 0x0000003f3f3ff290 */ /* 0x000fee000fffe03f */
[----:B------:R-:W-:Y:S02]  /*59c10*/  STL.64 [R1+0x160], R20 ;  /* 0x0001601401007387 */ /* 0x000fe40000100a00 */
[----:B------:R1:W-:Y:S01]  /*59c20*/  STL.64 [R1+0x168], R22 ;  /* 0x0001681601007387 */ /* 0x0003e20000100a00 */
[----:B0-----:R-:W3:Y:S04]  /*59c30*/  LDL.64 R14, [R1+0xb8] ;  /* 0x0000b800010e7983 */ /* 0x001ee80000100a00 */
[----:B-1----:R-:W4:Y:S01]  /*59c40*/  LDL.64 R22, [R1+0x78] ;  /* 0x0000780001167983 */ /* 0x002f220000100a00 */
[----:B--2---:R-:W-:Y:S03]  /*59c50*/  HMMA.16816.F32 R4, R24, R18, R4 ;  /* 0x000000121804723c */ /* 0x004fe60000001804 */
[----:B----4-:R0:W-:Y:S01]  /*59c60*/  STL.64 [R1+0x2d68], R22 ;  /* 0x002d681601007387 */ /* 0x0101e20000100a00 */
        /* <DEDUP_REMOVED lines=8> */
[----:B------:R-:W2:Y:S02]  /*59cf0*/  LDL.LU R22, [R1+0x1048] ;  /* 0x0010480001167983 */ /* 0x000ea40000300800 */
[----:B------:R-:W2:Y:S01]  /*59d00*/  LDL.LU R23, [R1+0x104c] ;  /* 0x00104c0001177983 */ /* 0x000ea20000300800 */
[----:B------:R0:W-:Y:S01]  /*59d10*/  STL.64 [R1+0x2d58], R10 ;  /* 0x002d580a01007387 */ /* 0x0001e20000100a00 */
[----:B------:R-:W4:Y:S02]  /*59d20*/  LDL.LU R8, [R1+0x1010] ;  /* 0x0010100001087983 */ /* 0x000f240000300800 */
[----:B------:R-:W4:Y:S01]  /*59d30*/  LDL.LU R9, [R1+0x1014] ;  /* 0x0010140001097983 */ /* 0x000f220000300800 */
[----:B0-----:R-:W4:Y:S01]  /*59d40*/  LDL.LU R10, [R1+0x1018] ;  /* 0x00101800010a7983 */ /* 0x001f220000300800 */
[----:B------:R-:W4:Y:S02]  /*59d50*/  LDL.LU R11, [R1+0x101c] ;  /* 0x00101c00010b7983 */ /* 0x000f240000300800 */
[----:B------:R0:W-:Y:S02]  /*59d60*/  STL.64 [R1+0x1720], R4 ;  /* 0x0017200401007387 */ /* 0x0001e40000100a00 */
[----:B------:R3:W-:Y:S02]  /*59d70*/  STL.64 [R1+0x1728], R6 ;  /* 0x0017280601007387 */ /* 0x0007e40000100a00 */
[----:B0-----:R-:W-:-:S02]  /*59d80*/  IMAD.MOV.U32 R5, RZ, RZ, R18 ;  /* 0x000000ffff057224 */ /* 0x001fc400078e0012 */
[----:B------:R-:W-:Y:S02]  /*59d90*/  IMAD.MOV.U32 R4, RZ, RZ, R19 ;  /* 0x000000ffff047224 */ /* 0x000fe400078e0013 */
[----:B------:R-:W2:Y:S01]  /*59da0*/  LDL.LU.64 R18, [R1+0x2da0] ;  /* 0x002da00001127983 */ /* 0x000ea20000300a00 */
[----:B------:R-:W2:Y:S02]  /*59db0*/  LDL.LU.64 R16, [R1+0x2d98] ;  /* 0x002d980001107983 */ /* 0x000ea40000300a00 */
[----:B---3--:R-:W-:Y:S02]  /*59dc0*/  IMAD.MOV.U32 R7, RZ, RZ, R14 ;  /* 0x000000ffff077224 */ /* 0x008fe400078e000e */
[----:B------:R-:W-:Y:S01]  /*59dd0*/  IMAD.MOV.U32 R6, RZ, RZ, R15 ;  /* 0x000000ffff067224 */ /* 0x000fe200078e000f */
[C---:B--2---:R-:W-:Y:S01]  /*59de0*/  HMMA.16816.F32 R16, R24.reuse, R14, R16 ;  /* 0x0000000e1810723c */ /* 0x044fe20000001810 */
[----:B------:R-:W2:Y:S11]  /*59df0*/  LDL.LU.64 R14, [R1+0x2d90] ;  /* 0x002d9000010e7983 */ /* 0x000eb60000300a00 */
[----:B------:R-:W-:Y:S11]  /*59e00*/  @!UPT UIADD3 URZ, URZ, URZ, URZ ;  /* 0x0000003f3f3ff290 */ /* 0x000ff6000fffe03f */
[----:B------:R0:W-:Y:S01]  /*59e10*/  STL.64 [R1+0x1710], R16 ;  /* 0x0017101001007387 */ /* 0x0001e20000100a00 */
[----:B------:R-:W-:Y:S02]  /*59e20*/  STL.64 [R1+0x1718], R18 ;  /* 0x0017181201007387 */ /* 0x000fe40000100a00 */
[----:B------:R-:W-:Y:S02]  /*59e30*/  STL.64 [R1+0x2ce8], R6 ;  /* 0x002ce80601007387 */ /* 0x000fe40000100a00 */
[----:B------:R1:W-:Y:S02]  /*59e40*/  STL.64 [R1+0x2ce0], R4 ;  /* 0x002ce00401007387 */ /* 0x0003e40000100a00 */
[----:B0-----:R-:W-:Y:S01]  /*59e50*/  IMAD.MOV.U32 R17, RZ, RZ, R16 ;  /* 0x000000ffff117224 */ /* 0x001fe200078e0010 */
[----:B-1----:R-:W3:Y:S01]  /*59e60*/  LDL.LU R4, [R1+0x1090] ;  /* 0x0010900001047983 */ /* 0x002ee20000300800 */
[----:B------:R-:W3:Y:S02]  /*59e70*/  LDL.LU R5, [R1+0x1094] ;  /* 0x0010940001057983 */ /* 0x000ee40000300800 */
[----:B------:R-:W3:Y:S02]  /*59e80*/  LDL.LU R6, [R1+0x1098] ;  /* 0x0010980001067983 */ /* 0x000ee40000300800 */
[----:B------:R-:W3:Y:S01]  /*59e90*/  LDL.LU R7, [R1+0x109c] ;  /* 0x00109c0001077983 */ /* 0x000ee20000300800 */
[----:B------:R0:W-:Y:S01]  /*59ea0*/  STL [R1+0x23a0], R17 ;  /* 0x0023a01101007387 */ /* 0x0001e20000100800 */
[----:B------:R-:W2:Y:S03]  /*59eb0*/  LDL.LU R16, [R1+0x1070] ;  /* 0x0010700001107983 */ /* 0x000ea60000300800 */
[----:B0-----:R-:W2:Y:S01]  /*59ec0*/  LDL.LU R17, [R1+0x1074] ;  /* 0x0010740001117983 */ /* 0x001ea20000300800 */
[----:B------:R-:W2:Y:S02]  /*59ed0*/  LDL.LU R18, [R1+0x1078] ;  /* 0x0010780001127983 */ /* 0x000ea40000300800 */
[----:B------:R-:W2:Y:S02]  /*59ee0*/  LDL.LU R19, [R1+0x107c] ;  /* 0x00107c0001137983 */ /* 0x000ea40000300800 */
[C---:B--2---:R-:W-:Y:S11]  /*59ef0*/  HMMA.16816.F32 R16, R24.reuse, R14, R16 ;  /* 0x0000000e1810723c */ /* 0x044ff60000001810 */
[----:B------:R-:W-:Y:S11]  /*59f00*/  @!UPT UIADD3 URZ, URZ, URZ, URZ ;  /* 0x0000003f3f3ff290 */ /* 0x000ff6000fffe03f */
[----:B------:R-:W-:Y:S01]  /*59f10*/  @!UPT UIADD3 URZ, URZ, URZ, URZ ;  /* 0x0000003f3f3ff290 */ /* 0x000fe2000fffe03f */
[----:B------:R0:W-:Y:S01]  /*59f20*/  STL.64 [R1+0x1700], R16 ;  /* 0x0017001001007387 */ /* 0x0001e20000100a00 */
[----:B------:R1:W-:Y:S02]  /*59f30*/  STL.64 [R1+0x1708], R18 ;  /* 0x0017081201007387 */ /* 0x0003e40000100a00 */
[----:B0-----:R-:W-:Y:S02]  /*59f40*/  IMAD.MOV.U32 R16, RZ, RZ, R15 ;  /* 0x000000ffff107224 */ /* 0x001fe400078e000f */
[----:B-1----:R-:W-:Y:S02]  /*59f50*/  IMAD.MOV.U32 R19, RZ, RZ, R14 ;  /* 0x000000ffff137224 */ /* 0x002fe400078e000e */
[----:B------:R-:W2:Y:S02]  /*59f60*/  LDL.LU.64 R14, [R1+0x2d88] ;  /* 0x002d8800010e7983 */ /* 0x000ea40000300a00 */
        /* <DEDUP_REMOVED lines=8> */
[----:B------:R0:W-:Y:S01]  /*59ff0*/  STL.64 [R1+0x2d48], R18 ;  /* 0x002d481201007387 */ /* 0x0001e20000100a00 */
[----:B------:R-:W-:Y:S04]  /*5a000*/  STL [R1+0x2d40], R16 ;  /* 0x002d401001007387 */ /* 0x000fe80000100800 */
[----:B0-----:R-:W3:Y:S01]  /*5a010*/  LDL.64 R18, [R1+0x68] ;  /* 0x0000680001127983 */ /* 0x001ee20000100a00 */
        /* <DEDUP_REMOVED lines=9> */
[----:B----4-:R-:W-:Y:S01]  /*5a0b0*/  HMMA.16816.F32 R8, R24, R22, R8 ;  /* 0x000000161808723c */ /* 0x010fe20000001808 */
[----:B------:R-:W-:-:S02]  /*5a0c0*/  IMAD.MOV.U32 R13, RZ, RZ, R22 ;  /* 0x000000ffff0d7224 */ /* 0x000fc400078e0016 */
[----:B------:R-:W-:Y:S02]  /*5a0d0*/  IMAD.MOV.U32 R12, RZ, RZ, R23 ;  /* 0x000000ffff0c7224 */ /* 0x000fe400078e0017 */
[----:B------:R-:W0:Y:S11]  /*5a0e0*/  LDSM.16.MT88.4 R20, [R0+0xc100] ;  /* 0x00c100000014783b */ /* 0x000e360000004200 */
[----:B------:R-:W-:Y:S07]  /*5a0f0*/  @!UPT UIADD3 URZ, URZ, URZ, URZ ;  /* 0x0000003f3f3ff290 */ /* 0x000fee000fffe03f */
[----:B------:R-:W-:Y:S01]  /*5a100*/  STL.64 [R1+0x2f0], R8 ;  /* 0x0002f00801007387 */ /* 0x000fe20000100a00 */
[----:B------:R-:W-:Y:S02]  /*5a110*/  STL.64 [R1+0x2f8], R10 ;  /* 0x0002f80a01007387 */ /* 0x000fe40000100a00 */
[----:B--2---:R-:W-:Y:S02]  /*5a120*/  STL.64 [R1+0x2cf8], R14 ;  /* 0x002cf80e01007387 */ /* 0x004fe40000100a00 */
[----:B------:R1:W-:Y:S02]  /*5a130*/  STL.64 [R1+0x2cf0], R12 ;  /* 0x002cf00c01007387 */ /* 0x0003e40000100a00 */
[----:B-1----:R-:W2:Y:S01]  /*5a140*/  LDL.LU R12, [R1+0x1060] ;  /* 0x00106000010c7983 */ /* 0x002ea20000300800 */
[----:B------:R-:W2:Y:S02]  /*5a150*/  LDL.LU R13, [R1+0x1064] ;  /* 0x00106400010d7983 */ /* 0x000ea40000300800 */
[----:B------:R-:W2:Y:S02]  /*5a160*/  LDL.LU R14, [R1+0x1068] ;  /* 0x00106800010e7983 */ /* 0x000ea40000300800 */
[----:B------:R-:W2:Y:S01]  /*5a170*/  LDL.LU R15, [R1+0x106c] ;  /* 0x00106c00010f7983 */ /* 0x000ea20000300800 */
[----:B0-----:R0:W-:Y:S01]  /*5a180*/  STL.64 [R1+0x2ba0], R22 ;  /* 0x002ba01601007387 */ /* 0x0011e20000100a00 */
[----:B------:R-:W-:Y:S02]  /*5a190*/  STL.64 [R1+0x2b98], R20 ;  /* 0x002b981401007387 */ /* 0x000fe40000100a00 */
[----:B------:R-:W4:Y:S02]  /*5a1a0*/  LDL.LU R8, [R1+0x1220] ;  /* 0x0012200001087983 */ /* 0x000f240000300800 */
[----:B------:R-:W4:Y:S01]  /*5a1b0*/  LDL.LU R9, [R1+0x1224] ;  /* 0x0012240001097983 */ /* 0x000f220000300800 */
[----:B------:R-:W4:Y:S01]  /*5a1c0*/  LDL.LU R10, [R1+0x1228] ;  /* 0x00122800010a7983 */ /* 0x000f220000300800 */
[----:B------:R-:W4:Y:S02]  /*5a1d0*/  LDL.LU R11, [R1+0x122c] ;  /* 0x00122c00010b7983 */ /* 0x000f240000300800 */
[----:B0-----:R-:W-:-:S02]  /*5a1e0*/  IMAD.MOV.U32 R22, RZ, RZ, R3 ;  /* 0x000000ffff167224 */ /* 0x001fc400078e0003 */
[----:B------:R-:W-:Y:S02]  /*5a1f0*/  IMAD.MOV.U32 R23, RZ, RZ, R2 ;  /* 0x000000ffff177224 */ /* 0x000fe400078e0002 */
[----:B---3--:R-:W-:Y:S02]  /*5a200*/  IMAD.MOV.U32 R3, RZ, RZ, R18 ;  /* 0x000000ffff037224 */ /* 0x008fe400078e0012 */
[----:B------:R-:W-:Y:S01]  /*5a210*/  IMAD.MOV.U32 R2, RZ, RZ, R19 ;  /* 0x000000ffff027224 */ /* 0x000fe200078e0013 */
[C---:B--2---:R-:W-:Y:S11]  /*5a220*/  HMMA.16816.F32 R12, R24.reuse, R18, R12 ;  /* 0x00000012180c723c */ /* 0x044ff6000000180c */
[----:B------:R-:W-:Y:S11]  /*5a230*/  @!UPT UIADD3 URZ, URZ, URZ, URZ ;  /* 0x0000003f3f3ff290 */ /* 0x000ff6000fffe03f */
[----:B------:R-:W-:Y:S01]  /*5a240*/  @!UPT UIADD3 URZ, URZ, URZ, URZ ;  /* 0x0000003f3f3ff290 */ /* 0x000fe2000fffe03f */
[----:B------:R-:W-:Y:S01]  /*5a250*/  STL.64 [R1+0x600], R12 ;  /* 0x0006000c01007387 */ /* 0x000fe20000100a00 */
[----:B------:R0:W-:Y:S02]  /*5a260*/  STL.64 [R1+0x608], R14 ;  /* 0x0006080e01007387 */ /* 0x0001e40000100a00 */
[----:B------:R-:W2:Y:S01]  /*5a270*/  LDL.64 R18, [R1+0x38] ;  /* 0x0000380001127983 */ /* 0x000ea20000100a00 */
[C---:B------:R-:W-:Y:S01]  /*5a280*/  HMMA.16816.F32 R4, R24.reuse, R22, R4 ;  /* 0x000000161804723c */ /* 0x040fe20000001804 */
[----:B--2---:R1:W-:Y:S11]  /*5a290*/  STL.64 [R1+0x2d50], R18 ;  /* 0x002d501201007387 */ /* 0x0043f60000100a00 */
[----:B------:R-:W-:Y:S11]  /*5a2a0*/  @!UPT UIADD3 URZ, URZ, URZ, URZ ;  /* 0x0000003f3f3ff290 */ /* 0x000ff6000fffe03f */
[----:B------:R-:W-:Y:S02]  /*5a2b0*/  STL.64 [R1+0x5f0], R4 ;  /* 0x0005f00401007387 */ /* 0x000fe40000100a00 */
[----:B------:R-:W-:Y:S02]  /*5a2c0*/  STL.64 [R1+0x5f8], R6 ;  /* 0x0005f80601007387 */ /* 0x000fe40000100a00 */
[----:B0-----:R-:W2:Y:S01]  /*5a2d0*/  LDL R14, [R1+0x18] ;  /* 0x00001800010e7983 */ /* 0x001ea20000100800 */
[----:B------:R-:W2:Y:S04]  /*5a2e0*/  LDL R15, [R1+0x1c] ;  /* 0x00001c00010f7983 */ /* 0x000ea80000100800 */
[----:B-1----:R-:W4:Y:S04]  /*5a2f0*/  LDL.64 R18, [R1+0x48] ;  /* 0x0000480001127983 */ /* 0x002f280000100a00 */
[----:B--2---:R0:W-:Y:S04]  /*5a300*/  STL.64 [R1+0x2d28], R14 ;  /* 0x002d280e01007387 */ /* 0x0041e80000100a00 */
[----:B0-----:R-:W2:Y:S01]  /*5a310*/  LDL.64 R14, [R1+0x28] ;  /* 0x00002800010e7983 */ /* 0x001ea20000100a00 */
[----:B------:R-:W3:Y:S02]  /*5a320*/  LDL.LU R4, [R1+0x1540] ;  /* 0x0015400001047983 */ /* 0x000ee40000300800 */
[----:B------:R-:W3:Y:S02]  /*5a330*/  LDL.LU R5, [R1+0x1544] ;  /* 0x0015440001057983 */ /* 0x000ee40000300800 */
[----:B------:R-:W2:Y:S01]  /*5a340*/  LDL.LU R6, [R1+0x1548] ;  /* 0x0015480001067983 */ /* 0x000ea20000300800 */
[----:B------:R-:W2:Y:S01]  /*5a350*/  LDL.LU R7, [R1+0x154c] ;  /* 0x00154c0001077983 */ /* 0x000ea20000300800 */
[----:B----4-:R-:W-:Y:S03]  /*5a360*/  HMMA.16816.F32 R8, R24, R18, R8 ;  /* 0x000000121808723c */ /* 0x010fe60000001808 */
        /* <DEDUP_REMOVED lines=16> */
[----:B------:R-:W3:Y:S02]  /*5a470*/  LDL.LU R23, [R1+0x148c] ;  /* 0x00148c0001177983 */ /* 0x000ee40000300800 */
[----:B------:R0:W-:Y:S02]  /*5a480*/  STL.64 [R1+0x5e0], R8 ;  /* 0x0005e00801007387 */ /* 0x0001e40000100a00 */
[----:B------:R1:W-:Y:S02]  /*5a490*/  STL.64 [R1+0x5e8], R10 ;  /* 0x0005e80a01007387 */ /* 0x0003e40000100a00 */
[----:B0-----:R-:W-:Y:S01]  /*5a4a0*/  IMAD.MOV.U32 R9, RZ, RZ, R18 ;  /* 0x000000ffff097224 */ /* 0x001fe200078e0012 */
[----:B-1----:R-:W4:Y:S01]  /*5a4b0*/  LDL.LU.64 R10, [R1+0x2d58] ;  /* 0x002d5800010a7983 */ /* 0x002f220000300a00 */
[----:B------:R-:W-:-:S02]  /*5a4c0*/  IMAD.MOV.U32 R8, RZ, RZ, R19 ;  /* 0x000000ffff087224 */ /* 0x000fc400078e0013 */
[----:B------:R-:W3:Y:S01]  /*5a4d0*/  LDL.LU.64 R18, [R1+0x2d50] ;  /* 0x002d500001127983 */ /* 0x000ee20000300a00 */
[C---:B--2---:R-:W-:Y:S08]  /*5a4e0*/  HMMA.16816.F32 R4, R24.reuse, R14, R4 ;  /* 0x0000000e1804723c */ /* 0x044ff00000001804 */
[----:B---3--:R-:W-:Y:S01]  /*5a4f0*/  HMMA.16816.F32 R20, R24, R18, R20 ;  /* 0x000000121814723c */ /* 0x008fe20000001814 */
[----:B----4-:R-:W-:Y:S01]  /*5a500*/  STL.64 [R1+0x2cd8], R10 ;  /* 0x002cd80a01007387 */ /* 0x010fe20000100a00 */
[----:B------:R0:W-:Y:S02]  /*5a510*/  STL.64 [R1+0x2cd0], R8 ;  /* 0x002cd00801007387 */ /* 0x0001e40000100a00 */
[----:B------:R-:W-:Y:S01]  /*5a520*/  IMAD.MOV.U32 R17, RZ, RZ, R19 ;  /* 0x000000ffff117224 */ /* 0x000fe200078e0013 */
        /* <DEDUP_REMOVED lines=8> */
[----:B------:R-:W3:Y:S01]  /*5a5b0*/  LDL.LU.64 R18, [R1+0x2d48] ;  /* 0x002d480001127983 */ /* 0x000ee20000300a00 */
[----:B------:R-:W4:Y:S02]  /*5a5c0*/  LDL.LU R16, [R1+0x2d40] ;  /* 0x002d400001107983 */ /* 0x000f240000300800 */
[----:B------:R-:W-:Y:S02]  /*5a5d0*/  STL.64 [R1+0x5c0], R4 ;  /* 0x0005c00401007387 */ /* 0x000fe40000100a00 */
[----:B-1----:R-:W-:Y:S01]  /*5a5e0*/  IMAD.MOV.U32 R22, RZ, RZ, R14 ;  /* 0x000000ffff167224 */ /* 0x002fe200078e000e */
[----:B------:R0:W-:Y:S01]  /*5a5f0*/  STL.64 [R1+0x5c8], R6 ;  /* 0x0005c80601007387 */ /* 0x0001e20000100a00 */
[----:B------:R-:W-:-:S02]  /*5a600*/  IMAD.MOV.U32 R21, RZ, RZ, R15 ;  /* 0x000000ffff157224 */ /* 0x000fc400078e000f */
[----:B------:R-:W-:Y:S01]  /*5a610*/  IMAD.MOV.U32 R23, RZ, RZ, R29 ;  /* 0x000000ffff177224 */ /* 0x000fe200078e001d */
[----:B0-----:R-:W2:Y:S01]  /*5a620*/  LDL.LU.64 R6, [R1+0x2d38] ;  /* 0x002d380001067983 */ /* 0x001ea20000300a00 */
[----:B------:R-:W2:Y:S02]  /*5a630*/  LDL.LU.64 R4, [R1+0x2d30] ;  /* 0x002d300001047983 */ /* 0x000ea40000300a00 */
[----:B------:R-:W2:Y:S02]  /*5a640*/  LDL.LU.64 R14, [R1+0x2d28] ;  /* 0x002d2800010e7983 */ /* 0x000ea40000300a00 */
[----:B------:R0:W-:Y:S01]  /*5a650*/  STL [R1+0x2c58], R22 ;  /* 0x002c581601007387 */ /* 0x0001e20000100800 */
[----:B------:R-:W-:Y:S01]  /*5a660*/  STL.64 [R1+0x2c50], R20 ;  /* 0x002c501401007387 */ /* 0x000fe20000100a00 */
[----:B0-----:R-:W-:-:S03]  /*5a670*/  IMAD.MOV.U32 R22, RZ, RZ, R28 ;  /* 0x000000ffff167224 */ /* 0x001fc600078e001c */
[----:B------:R-:W4:Y:S01]  /*5a680*/  LDL.LU R28, [R1+0x2d20] ;  /* 0x002d2000011c7983 */ /* 0x000f220000300800 */
[----:B------:R-:W4:Y:S02]  /*5a690*/  LDL.LU R29, [R1+0x2d1c] ;  /* 0x002d1c00011d7983 */ /* 0x000f240000300800 */
[----:B------:R0:W-:Y:S02]  /*5a6a0*/  STL.64 [R1+0x2c60], R22 ;  /* 0x002c601601007387 */ /* 0x0001e40000100a00 */
[----:B0-----:R-:W4:Y:S01]  /*5a6b0*/  LDL R22, [R1+0x98] ;  /* 0x0000980001167983 */ /* 0x001f220000100800 */
[----:B---3--:R-:W-:-:S03]  /*5a6c0*/  IMAD.MOV.U32 R23, RZ, RZ, R18 ;  /* 0x000000ffff177224 */ /* 0x008fc600078e0012 */
[----:B------:R-:W3:Y:S01]  /*5a6d0*/  LDL.LU R18, [R1+0x2d18] ;  /* 0x002d180001127983 */ /* 0x000ee20000300800 */
[----:B--2---:R-:W-:Y:S03]  /*5a6e0*/  HMMA.16816.F32 R12, R24, R14, R4 ;  /* 0x0000000e180c723c */ /* 0x004fe60000001804 */
[----:B----4-:R0:W-:Y:S02]  /*5a6f0*/  STL.64 [R1+0x2c78], R22 ;  /* 0x002c781601007387 */ /* 0x0101e40000100a00 */
[----:B0-----:R-:W-:Y:S02]  /*5a700*/  IMAD.MOV.U32 R22, RZ, RZ, R19 ;  /* 0x000000ffff167224 */ /* 0x001fe400078e0013 */
[----:B------:R-:W-:Y:S01]  /*5a710*/  IMAD.MOV.U32 R23, RZ, RZ, R16 ;  /* 0x000000ffff177224 */ /* 0x000fe200078e0010 */
[----:B------:R-:W3:Y:S01]  /*5a720*/  LDL.LU R19, [R1+0x2d14] ;  /* 0x002d140001137983 */ /* 0x000ee20000300800 */
[----:B------:R-:W2:Y:S03]  /*5a730*/  LDL.LU R16, [R1+0x2d10] ;  /* 0x002d100001107983 */ /* 0x000ea60000300800 */
[----:B------:R0:W-:Y:S01]  /*5a740*/  STL.64 [R1+0x2c90], R22 ;  /* 0x002c901601007387 */ /* 0x0001e20000100a00 */
[----:B------:R-:W4:Y:S02]  /*5a750*/  LDL.LU.64 R6, [R1+0x2d08] ;  /* 0x002d080001067983 */ /* 0x000f240000300a00 */
[----:B------:R-:W4:Y:S08]  /*5a760*/  LDL.LU.64 R4, [R1+0x2d00] ;  /* 0x002d000001047983 */ /* 0x000f300000300a00 */
[----:B------:R-:W-:Y:S01]  /*5a770*/  STL.64 [R1+0x5b0], R12 ;  /* 0x0005b00c01007387 */ /* 0x000fe20000100a00 */
[----:B------:R1:W-:Y:S01]  /*5a780*/  STL.64 [R1+0x5b8], R14 ;  /* 0x0005b80e01007387 */ /* 0x0003e20000100a00 */
[----:B0-----:R-:W-:-:S02]  /*5a790*/  IMAD.MOV.U32 R22, RZ, RZ, R29 ;  /* 0x000000ffff167224 */ /* 0x001fc400078e001d */
[----:B------:R-:W-:Y:S01]  /*5a7a0*/  IMAD.MOV.U32 R23, RZ, RZ, R28 ;  /* 0x000000ffff177224 */ /* 0x000fe200078e001c */
[----:B-1----:R-:W2:Y:S01]  /*5a7b0*/  LDL.LU.64 R14, [R1+0x2cf8] ;  /* 0x002cf800010e7983 */ /* 0x002ea20000300a00 */
[----:B------:R-:W2:Y:S05]  /*5a7c0*/  LDL.LU.64 R12, [R1+0x2cf0] ;  /* 0x002cf000010c7983 */ /* 0x000eaa0000300a00 */
[C---:B----4-:R-:W-:Y:S01]  /*5a7d0*/  HMMA.16816.F32 R20, R24.reuse, R22, R4 ;  /* 0x000000161814723c */ /* 0x050fe20000001804 */
[----:B------:R-:W4:Y:S01]  /*5a7e0*/  LDL.LU.64 R6, [R1+0x2ce8] ;  /* 0x002ce80001067983 */ /* 0x000f220000300a00 */
[----:B------:R-:W2:Y:S06]  /*5a7f0*/  LDL.LU.64 R4, [R1+0x2ce0] ;  /* 0x002ce00001047983 */ /* 0x000eac0000300a00 */
[----:B---3--:R-:W-:Y:S11]  /*5a800*/  HMMA.16816.F32 R8, R24, R18, R8 ;  /* 0x000000121808723c */ /* 0x008ff60000001808 */
[----:B------:R-:W-:Y:S04]  /*5a810*/  @!UPT UIADD3 URZ, URZ, URZ, URZ ;  /* 0x0000003f3f3ff290 */ /* 0x000fe8000fffe03f */
[----:B------:R-:W-:Y:S01]  /*5a820*/  STL.64 [R1+0x5a0], R20 ;  /* 0x0005a01401007387 */ /* 0x000fe20000100a00 */
[----:B------:R4:W-:Y:S07]  /*5a830*/  STL.64 [R1+0x5a8], R22 ;  /* 0x0005a81601007387 */ /* 0x0009ee0000100a00 */
[----:B------:R-:W-:Y:S02]  /*5a840*/  STL.64 [R1+0x590], R8 ;  /* 0x0005900801007387 */ /* 0x000fe40000100a00 */
[----:B------:R-:W-:Y:S02]  /*5a850*/  STL.64 [R1+0x598], R10 ;  /* 0x0005980a01007387 */ /* 0x000fe40000100a00 */
[----:B----4-:R-:W-:-:S02]  /*5a860*/  IMAD.MOV.U32 R22, RZ, RZ, R7 ;  /* 0x000000ffff167224 */ /* 0x010fc400078e0007 */
[----:B------:R-:W-:-:S05]  /*5a870*/  IMAD.MOV.U32 R23, RZ, RZ, R6 ;  /* 0x000000ffff177224 */ /* 0x000fca00078e0006 */
[----:B------:R2:W-:Y:S02]  /*5a880*/  STL.64 [R1+0x2ca8], R22 ;  /* 0x002ca81601007387 */ /* 0x0005e40000100a00 */
[----:B--2---:R-:W-:Y:S02]  /*5a890*/  IMAD.MOV.U32 R23, RZ, RZ, R4 ;  /* 0x000000ffff177224 */ /* 0x004fe400078e0004 */
[----:B------:R-:W-:Y:S01]  /*5a8a0*/  IMAD.MOV.U32 R22, RZ, RZ, R5 ;  /* 0x000000ffff167224 */ /* 0x000fe200078e0005 */
[----:B------:R-:W2:Y:S01]  /*5a8b0*/  LDL.LU R4, [R1+0x1560] ;  /* 0x0015600001047983 */ /* 0x000ea20000300800 */
[----:B------:R-:W2:Y:S02]  /*5a8c0*/  LDL.LU R5, [R1+0x1564] ;  /* 0x0015640001057983 */ /* 0x000ea40000300800 */
[----:B------:R-:W2:Y:S02]  /*5a8d0*/  LDL.LU R6, [R1+0x1568] ;  /* 0x0015680001067983 */ /* 0x000ea40000300800 */
[----:B------:R-:W2:Y:S01]  /*5a8e0*/  LDL.LU R7, [R1+0x156c] ;  /* 0x00156c0001077983 */ /* 0x000ea20000300800 */
[----:B------:R-:W3:Y:S01]  /*5a8f0*/  LDL.LU R8, [R1+0x15b0] ;  /* 0x0015b00001087983 */ /* 0x000ee20000300800 */
[----:B------:R-:W3:Y:S02]  /*5a900*/  LDL.LU R9, [R1+0x15b4] ;  /* 0x0015b40001097983 */ /* 0x000ee40000300800 */
[----:B------:R-:W3:Y:S02]  /*5a910*/  LDL.LU R10, [R1+0x15b8] ;  /* 0x0015b800010a7983 */ /* 0x000ee40000300800 */
[----:B------:R-:W3:Y:S01]  /*5a920*/  LDL.LU R11, [R1+0x15bc] ;  /* 0x0015bc00010b7983 */ /* 0x000ee20000300800 */
[----:B------:R-:W-:Y:S01]  /*5a930*/  STL.64 [R1+0x2bc0], R18 ;  /* 0x002bc01201007387 */ /* 0x000fe20000100a00 */
[----:B------:R0:W-:Y:S02]  /*5a940*/  STL [R1+0x2bb8], R16 ;  /* 0x002bb81001007387 */ /* 0x0001e40000100800 */
[----:B------:R1:W-:Y:S01]  /*5a950*/  STL [R1+0x2c5c], R17 ;  /* 0x002c5c1101007387 */ /* 0x0003e20000100800 */
[----:B0-----:R-:W4:Y:S01]  /*5a960*/  LDL.LU R16, [R1+0x1470] ;  /* 0x0014700001107983 */ /* 0x001f220000300800 */
[----:B-1----:R-:W4:Y:S02]  /*5a970*/  LDL.LU R17, [R1+0x1474] ;  /* 0x0014740001117983 */ /* 0x002f240000300800 */
        /* <DEDUP_REMOVED lines=71> */
[----:B------:R-:W-:Y:S02]  /*5adf0*/  IMAD.MOV.U32 R14, RZ, RZ, R13 ;  /* 0x000000ffff0e7224 */ /* 0x000fe400078e000d */
[----:B------:R-:W-:-:S07]  /*5ae00*/  IMAD.MOV.U32 R15, RZ, RZ, R12 ;  /* 0x000000ffff0f7224 */ /* 0x000fce00078e000c */
[C---:B---3--:R-:W-:Y:S08]  /*5ae10*/  HMMA.16816.F32 R24, R4.reuse, R14, R24 ;  /* 0x0000000e0418723c */ /* 0x048ff00000001818 */
[----:B--2---:R-:W-:Y:S01]  /*5ae20*/  HMMA.16816.F32 R20, R4, R22, R16 ;  /* 0x000000160414723c */ /* 0x004fe20000001810 */
[----:B------:R-:W2:Y:S11]  /*5ae30*/  LDL.LU R17, [R1+0x2c5c] ;  /* 0x002c5c0001117983 */ /* 0x000eb60000300800 */
[----:B------:R-:W-:Y:S11]  /*5ae40*/  @!UPT UIADD3 URZ, URZ, URZ, URZ ;  /* 0x0000003f3f3ff290 */ /* 0x000ff6000fffe03f */
[----:B------:R-:W-:Y:S01]  /*5ae50*/  STL.64 [R1+0x2d0], R20 ;  /* 0x0002d01401007387 */ /* 0x000fe20000100a00 */
[----:B------:R0:W-:Y:S03]  /*5ae60*/  STL.64 [R1+0x2d8], R22 ;  /* 0x0002d81601007387 */ /* 0x0001e60000100a00 */
[----:B0-----:R-:W3:Y:S01]  /*5ae70*/  LDL.LU R22, [R1+0x2c58] ;  /* 0x002c580001167983 */ /* 0x001ee20000300800 */
[----:B------:R-:W2:Y:S02]  /*5ae80*/  LDL.LU.64 R20, [R1+0x2c50] ;  /* 0x002c500001147983 */ /* 0x000ea40000300a00 */
[----:B------:R-:W2:Y:S02]  /*5ae90*/  LDL.LU R12, [R1+0x14a0] ;  /* 0x0014a000010c7983 */ /* 0x000ea40000300800 */
[----:B------:R-:W-:Y:S01]  /*5aea0*/  STL.64 [R1+0x2c0], R24 ;  /* 0x0002c01801007387 */ /* 0x000fe20000100a00 */
[----:B------:R-:W-:Y:S01]  /*5aeb0*/  STL.64 [R1+0x2c8], R26 ;  /* 0x0002c81a01007387 */ /* 0x000fe20000100a00 */
[----:B------:R-:W2:Y:S02]  /*5aec0*/  LDL.LU R13, [R1+0x14a4] ;  /* 0x0014a400010d7983 */ /* 0x000ea40000300800 */
[----:B------:R-:W2:Y:S02]  /*5aed0*/  LDL.LU R14, [R1+0x14a8] ;  /* 0x0014a800010e7983 */ /* 0x000ea40000300800 */
[----:B------:R-:W2:Y:S01]  /*5aee0*/  LDL.LU R15, [R1+0x14ac] ;  /* 0x0014ac00010f7983 */ /* 0x000ea20000300800 */
[----:B------:R-:W0:Y:S04]  /*5aef0*/  LDSM.16.MT88.4 R24, [R0+0xc180] ;  /* 0x00c180000018783b */ /* 0x000e280000004200 */
        /* <DEDUP_REMOVED lines=12> */
[----:B--2---:R3:W-:Y:S01]  /*5afc0*/  STL.64 [R1+0x2bf0], R14 ;  /* 0x002bf00e01007387 */ /* 0x0047e20000100a00 */
[----:B------:R-:W-:Y:S02]  /*5afd0*/  STL.64 [R1+0x2be8], R12 ;  /* 0x002be80c01007387 */ /* 0x000fe40000100a00 */
[----:B---3--:R-:W-:-:S02]  /*5afe0*/  IMAD.MOV.U32 R14, RZ, RZ, R22 ;  /* 0x000000ffff0e7224 */ /* 0x008fc400078e0016 */
[----:B------:R-:W-:-:S05]  /*5aff0*/  IMAD.MOV.U32 R15, RZ, RZ, R21 ;  /* 0x000000ffff0f7224 */ /* 0x000fca00078e0015 */
[----:B------:R1:W-:Y:S02]  /*5b000*/  STL.64 [R1+0x2c00], R14 ;  /* 0x002c000e01007387 */ /* 0x0003e40000100a00 */
[----:B-1----:R-:W-:Y:S02]  /*5b010*/  IMAD.MOV.U32 R14, RZ, RZ, R20 ;  /* 0x000000ffff0e7224 */ /* 0x002fe400078e0014 */
[----:B------:R-:W-:-:S05]  /*5b020*/  IMAD.MOV.U32 R15, RZ, RZ, R17 ;  /* 0x000000ffff0f7224 */ /* 0x000fca00078e0011 */
[----:B------:R4:W-:Y:S02]  /*5b030*/  STL.64 [R1+0x2c18], R14 ;  /* 0x002c180e01007387 */ /* 0x0009e40000100a00 */
[----:B----4-:R-:W-:Y:S02]  /*5b040*/  IMAD.MOV.U32 R14, RZ, RZ, R9 ;  /* 0x000000ffff0e7224 */ /* 0x010fe400078e0009 */
[----:B------:R-:W-:-:S05]  /*5b050*/  IMAD.MOV.U32 R15, RZ, RZ, R8 ;  /* 0x000000ffff0f7224 */ /* 0x000fca00078e0008 */
[----:B------:R1:W-:Y:S01]  /*5b060*/  STL.64 [R1+0x2c30], R14 ;  /* 0x002c300e01007387 */ /* 0x0003e20000100a00 */
[----:B------:R-:W2:Y:S02]  /*5b070*/  LDL.LU R12, [R1+0x1590] ;  /* 0x00159000010c7983 */ /* 0x000ea40000300800 */
[----:B------:R-:W2:Y:S01]  /*5b080*/  LDL.LU R13, [R1+0x1594] ;  /* 0x00159400010d7983 */ /* 0x000ea20000300800 */
[----:B-1----:R-:W3:Y:S01]  /*5b090*/  LDL.LU R14, [R1+0x1598] ;  /* 0x00159800010e7983 */ /* 0x002ee20000300800 */
[----:B------:R-:W3:Y:S03]  /*5b0a0*/  LDL.LU R15, [R1+0x159c] ;  /* 0x00159c00010f7983 */ /* 0x000ee60000300800 */
[----:B---3--:R-:W-:Y:S01]  /*5b0b0*/  STL.64 [R1+0x2c48], R14 ;  /* 0x002c480e01007387 */ /* 0x008fe20000100a00 */
[----:B--2---:R1:W-:Y:S03]  /*5b0c0*/  STL.64 [R1+0x2c40], R12 ;  /* 0x002c400c01007387 */ /* 0x0043e60000100a00 */
[----:B-1----:R-:W2:Y:S01]  /*5b0d0*/  LDL.LU R12, [R1+0x15a0] ;  /* 0x0015a000010c7983 */ /* 0x002ea20000300800 */
[----:B------:R-:W2:Y:S02]  /*5b0e0*/  LDL.LU R13, [R1+0x15a4] ;  /* 0x0015a400010d7983 */ /* 0x000ea40000300800 */
[----:B------:R-:W2:Y:S02]  /*5b0f0*/  LDL.LU R14, [R1+0x15a8] ;  /* 0x0015a800010e7983 */ /* 0x000ea40000300800 */
[----:B------:R-:W2:Y:S01]  /*5b100*/  LDL.LU R15, [R1+0x15ac] ;  /* 0x0015ac00010f7983 */ /* 0x000ea20000300800 */
[----:B------:R-:W3:Y:S04]  /*5b110*/  LDL.64 R18, [R1+0x8] ;  /* 0x0000080001127983 */ /* 0x000ee80000100a00 */
[----:B---3--:R1:W-:Y:S01]  /*5b120*/  STL.64 [R1+0x2bf8], R18 ;  /* 0x002bf81201007387 */ /* 0x0083e20000100a00 */
[----:B------:R-:W3:Y:S02]  /*5b130*/  LDL.LU R16, [R1+0x14d0] ;  /* 0x0014d00001107983 */ /* 0x000ee40000300800 */
[----:B------:R-:W3:Y:S01]  /*5b140*/  LDL.LU R17, [R1+0x14d4] ;  /* 0x0014d40001117983 */ /* 0x000ee20000300800 */
[----:B-1----:R-:W4:Y:S01]  /*5b150*/  LDL.LU R18, [R1+0x14d8] ;  /* 0x0014d80001127983 */ /* 0x002f220000300800 */
[----:B------:R-:W4:Y:S02]  /*5b160*/  LDL.LU R19, [R1+0x14dc] ;  /* 0x0014dc0001137983 */ /* 0x000f240000300800 */
[----:B------:R-:W-:-:S02]  /*5b170*/  IMAD.MOV.U32 R22, RZ, RZ, R3 ;  /* 0x000000ffff167224 */ /* 0x000fc400078e0003 */
[----:B------:R-:W-:Y:S01]  /*5b180*/  IMAD.MOV.U32 R23, RZ, RZ, R2 ;  /* 0x000000ffff177224 */ /* 0x000fe200078e0002 */
[----:B----4-:R-:W-:Y:S01]  /*5b190*/  STL.64 [R1+0x2c10], R18 ;  /* 0x002c101201007387 */ /* 0x010fe20000100a00 */
[----:B---3--:R1:W-:Y:S03]  /*5b1a0*/  STL.64 [R1+0x2c08], R16 ;  /* 0x002c081001007387 */ /* 0x0083e60000100a00 */
[----:B-1----:R-:W3:Y:S01]  /*5b1b0*/  LDL.LU R16, [R1+0x14e0] ;  /* 0x0014e00001107983 */ /* 0x002ee20000300800 */
[----:B------:R-:W3:Y:S02]  /*5b1c0*/  LDL.LU R17, [R1+0x14e4] ;  /* 0x0014e40001117983 */ /* 0x000ee40000300800 */
[----:B------:R-:W4:Y:S02]  /*5b1d0*/  LDL.LU R18, [R1+0x14e8] ;  /* 0x0014e80001127983 */ /* 0x000f240000300800 */
[----:B------:R-:W4:Y:S01]  /*5b1e0*/  LDL.LU R19, [R1+0x14ec] ;  /* 0x0014ec0001137983 */ /* 0x000f220000300800 */
[C---:B--2---:R-:W-:Y:S01]  /*5b1f0*/  HMMA.16816.F32 R20, R4.reuse, R22, R12 ;  /* 0x000000160414723c */ /* 0x044fe2000000180c */
[----:B----4-:R-:W-:Y:S01]  /*5b200*/  STL.64 [R1+0x2c28], R18 ;  /* 0x002c281201007387 */ /* 0x010fe20000100a00 */
[----:B---3--:R1:W-:Y:S03]  /*5b210*/  STL.64 [R1+0x2c20], R16 ;  /* 0x002c201001007387 */ /* 0x0083e60000100a00 */
        /* <DEDUP_REMOVED lines=8> */
[----:B0-----:R0:W-:Y:S01]  /*5b2a0*/  STL.64 [R1+0x2aa8], R26 ;  /* 0x002aa81a01007387 */ /* 0x0011e20000100a00 */
[----:B------:R-:W-:Y:S03]  /*5b2b0*/  STL.64 [R1+0x2aa0], R24 ;  /* 0x002aa01801007387 */ /* 0x000fe60000100a00 */
[----:B0-----:R-:W4:Y:S01]  /*5b2c0*/  LDL.64 R26, [R1+0x18] ;  /* 0x00001800011a7983 */ /* 0x001f220000100a00 */
[----:B------:R-:W2:Y:S02]  /*5b2d0*/  LDL.LU.64 R14, [R1+0x2c48] ;  /* 0x002c4800010e7983 */ /* 0x000ea40000300a00 */
[----:B------:R-:W2:Y:S02]  /*5b2e0*/  LDL.LU.64 R12, [R1+0x2c40] ;  /* 0x002c4000010c7983 */ /* 0x000ea40000300a00 */
[----:B------:R-:W-:Y:S01]  /*5b2f0*/  STL.64 [R1+0x570], R20 ;  /* 0x0005701401007387 */ /* 0x000fe20000100a00 */
[----:B------:R0:W-:Y:S04]  /*5b300*/  STL.64 [R1+0x578], R22 ;  /* 0x0005781601007387 */ /* 0x0001e80000100a00 */
        /* <DEDUP_REMOVED lines=40> */
[----:B------:R-:W4:Y:S02]  /*5b590*/  LDL.LU R24, [R1+0x1050] ;  /* 0x0010500001187983 */ /* 0x000f240000300800 */
[----:B------:R-:W4:Y:S01]  /*5b5a0*/  LDL.LU R25, [R1+0x1054] ;  /* 0x0010540001197983 */ /* 0x000f220000300800 */
[----:B------:R-:W2:Y:S01]  /*5b5b0*/  LDL.LU R26, [R1+0x1058] ;  /* 0x00105800011a7983 */ /* 0x000ea20000300800 */
[----:B------:R-:W2:Y:S03]  /*5b5c0*/  LDL.LU R27, [R1+0x105c] ;  /* 0x00105c00011b7983 */ /* 0x000ea60000300800 */
[----:B--2---:R0:W-:Y:S01]  /*5b5d0*/  STL.64 [R1+0x2b80], R26 ;  /* 0x002b801a01007387 */ /* 0x0041e20000100a00 */
[----:B----4-:R-:W-:Y:S03]  /*5b5e0*/  STL.64 [R1+0x2b78], R24 ;  /* 0x002b781801007387 */ /* 0x010fe60000100a00 */
[----:B0-----:R-:W2:Y:S01]  /*5b5f0*/  LDL.64 R26, [R1+0xa8] ;  /* 0x0000a800011a7983 */ /* 0x001ea20000100a00 */
[----:B------:R-:W-:Y:S03]  /*5b600*/  HMMA.16816.F32 R12, R4, R18, R12 ;  /* 0x00000012040c723c */ /* 0x000fe6000000180c */
[----:B--2---:R0:W-:Y:S04]  /*5b610*/  STL.64 [R1+0x2b88], R26 ;  /* 0x002b881a01007387 */ /* 0x0041e80000100a00 */
[----:B0-----:R-:W2:Y:S01]  /*5b620*/  LDL.64 R26, [R1+0xb8] ;  /* 0x0000b800011a7983 */ /* 0x001ea20000100a00 */
[----:B------:R-:W-:-:S02]  /*5b630*/  IMAD.MOV.U32 R28, RZ, RZ, R18 ;  /* 0x000000ffff1c7224 */ /* 0x000fc400078e0012 */
[----:B------:R-:W-:Y:S01]  /*5b640*/  IMAD.MOV.U32 R17, RZ, RZ, R19 ;  /* 0x000000ffff117224 */ /* 0x000fe200078e0013 */
[----:B--2---:R0:W-:Y:S04]  /*5b650*/  STL.64 [R1+0x2b90], R26 ;  /* 0x002b901a01007387 */ /* 0x0041e80000100a00 */
[----:B0-----:R-:W2:Y:S08]  /*5b660*/  LDL.64 R26, [R1+0xc8] ;  /* 0x0000c800011a7983 */ /* 0x001eb00000100a00 */
[----:B------:R-:W-:Y:S02]  /*5b670*/  STL.64 [R1+0x8b0], R12 ;  /* 0x0008b00c01007387 */ /* 0x000fe40000100a00 */
[----:B------:R0:W-:Y:S02]  /*5b680*/  STL.64 [R1+0x8b8], R14 ;  /* 0x0008b80e01007387 */ /* 0x0001e40000100a00 */
[----:B0-----:R-:W4:Y:S01]  /*5b690*/  LDL.LU.64 R14, [R1+0x2bd0] ;  /* 0x002bd000010e7983 */ /* 0x001f220000300a00 */
[----:B------:R-:W4:Y:S02]  /*5b6a0*/  LDL.LU.64 R12, [R1+0x2bc8] ;  /* 0x002bc800010c7983 */ /* 0x000f240000300a00 */
[----:B------:R-:W4:Y:S02]  /*5b6b0*/  LDL.LU.64 R18, [R1+0x2bc0] ;  /* 0x002bc00001127983 */ /* 0x000f240000300a00 */
[----:B------:R-:W2:Y:S01]  /*5b6c0*/  LDL.LU R16, [R1+0x2bb8] ;  /* 0x002bb80001107983 */ /* 0x000ea20000300800 */
[C---:B----4-:R-:W-:Y:S11]  /*5b6d0*/  HMMA.16816.F32 R12, R4.reuse, R18, R12 ;  /* 0x00000012040c723c */ /* 0x050ff6000000180c */
[----:B------:R-:W-:Y:S11]  /*5b6e0*/  @!UPT UIADD3 URZ, URZ, URZ, URZ ;  /* 0x0000003f3f3ff290 */ /* 0x000ff6000fffe03f */
[----:B------:R-:W-:Y:S01]  /*5b6f0*/  @!UPT UIADD3 URZ, URZ, URZ, URZ ;  /* 0x0000003f3f3ff290 */ /* 0x000fe2000fffe03f */
[----:B------:R-:W-:Y:S01]  /*5b700*/  STL.64 [R1+0x8c0], R12 ;  /* 0x0008c00c01007387 */ /* 0x000fe20000100a00 */
[----:B------:R0:W-:Y:S03]  /*5b710*/  STL.64 [R1+0x8c8], R14 ;  /* 0x0008c80e01007387 */ /* 0x0001e60000100a00 */
[----:B0-----:R-:W3:Y:S01]  /*5b720*/  LDL.LU.64 R14, [R1+0x2bb0] ;  /* 0x002bb000010e7983 */ /* 0x001ee20000300a00 */
[----:B------:R-:W-:Y:S02]  /*5b730*/  STL.64 [R1+0x2b38], R18 ;  /* 0x002b381201007387 */ /* 0x000fe40000100a00 */
[----:B--2---:R-:W-:Y:S01]  /*5b740*/  STL [R1+0x2b30], R16 ;  /* 0x002b301001007387 */ /* 0x004fe20000100800 */
[C---:B---3--:R-:W-:Y:S11]  /*5b750*/  HMMA.16816.F32 R8, R4.reuse, R14, R8 ;  /* 0x0000000e0408723c */ /* 0x048ff60000001808 */
[----:B------:R-:W-:Y:S11]  /*5b760*/  @!UPT UIADD3 URZ, URZ, URZ, URZ ;  /* 0x0000003f3f3ff290 */ /* 0x000ff6000fffe03f */
[----:B------:R-:W-:Y:S01]  /*5b770*/  @!UPT UIADD3 URZ, URZ, URZ, URZ ;  /* 0x0000003f3f3ff290 */ /* 0x000fe2000fffe03f */
[----:B------:R-:W-:Y:S01]  /*5b780*/  STL.64 [R1+0x9d0], R8 ;  /* 0x0009d00801007387 */ /* 0x000fe20000100a00 */
[----:B------:R0:W-:Y:S03]  /*5b790*/  STL.64 [R1+0x9d8], R10 ;  /* 0x0009d80a01007387 */ /* 0x0001e60000100a00 */
[----:B0-----:R-:W2:Y:S01]  /*5b7a0*/  LDL.LU.64 R10, [R1+0x2ba8] ;  /* 0x002ba800010a7983 */ /* 0x001ea20000300a00 */
[----:B------:R0:W-:Y:S02]  /*5b7b0*/  STL [R1+0x2abc], R14 ;  /* 0x002abc0e01007387 */ /* 0x0001e40000100800 */
[----:B------:R1:W-:Y:S02]  /*5b7c0*/  STL [R1+0x2ab8], R15 ;  /* 0x002ab80f01007387 */ /* 0x0003e40000100800 */
[----:B------:R-:W3:Y:S01]  /*5b7d0*/  LDL.LU R12, [R1+0x1440] ;  /* 0x00144000010c7983 */ /* 0x000ee20000300800 */
[----:B------:R-:W3:Y:S04]  /*5b7e0*/  LDL.LU R13, [R1+0x1444] ;  /* 0x00144400010d7983 */ /* 0x000ee80000300800 */
[----:B0-----:R-:W3:Y:S01]  /*5b7f0*/  LDL.LU R14, [R1+0x1448] ;  /* 0x00144800010e7983 */ /* 0x001ee20000300800 */
[----:B-1----:R-:W3:Y:S01]  /*5b800*/  LDL.LU R15, [R1+0x144c] ;  /* 0x00144c00010f7983 */ /* 0x002ee20000300800 */
[----:B--2---:R-:W-:Y:S02]  /*5b810*/  HMMA.16816.F32 R4, R4, R10, R20 ;  /* 0x0000000a0404723c */ /* 0x004fe40000001814 */
[----:B------:R-:W3:Y:S01]  /*5b820*/  LDL.LU.64 R22, [R1+0x2ba0] ;  /* 0x002ba00001167983 */ /* 0x000ee20000300a00 */
[----:B------:R-:W3:Y:S11]  /*5b830*/  LDL.LU.64 R20, [R1+0x2b98] ;  /* 0x002b980001147983 */ /* 0x000ef60000300a00 */
[----:B------:R-:W-:Y:S09]  /*5b840*/  @!UPT UIADD3 URZ, URZ, URZ, URZ ;  /* 0x0000003f3f3ff290 */ /* 0x000ff2000fffe03f */
[----:B------:R-:W-:Y:S01]  /*5b850*/  STL.64 [R1+0x9c0], R4 ;  /* 0x0009c00401007387 */ /* 0x000fe20000100a00 */
[----:B------:R0:W-:Y:S03]  /*5b860*/  STL.64 [R1+0x9c8], R6 ;  /* 0x0009c80601007387 */ /* 0x0001e60000100a00 */
[----:B0-----:R-:W2:Y:S01]  /*5b870*/  LDL.64 R6, [R1+0x88] ;  /* 0x0000880001067983 */ /* 0x001ea20000100a00 */
        /* <DEDUP_REMOVED lines=11> */
[----:B------:R-:W-:Y:S02]  /*5b930*/  IMAD.MOV.U32 R12, RZ, RZ, R27 ;  /* 0x000000ffff0c7224 */ /* 0x000fe400078e001b */
[----:B------:R-:W4:Y:S03]  /*5b940*/  LDL.LU.64 R26, [R1+0x2b90] ;  /* 0x002b9000011a7983 */ /* 0x000f260000300a00 */
[----:B------:R0:W-:Y:S02]  /*5b950*/  STL [R1+0x2ac4], R12 ;  /* 0x002ac40c01007387 */ /* 0x0001e40000100800 */
[----:B------:R1:W-:Y:S01]  /*5b960*/  STL [R1+0x2ac0], R13 ;  /* 0x002ac00d01007387 */ /* 0x0003e20000100800 */
[----:B0-----:R-:W2:Y:S01]  /*5b970*/  LDL.LU R12, [R1+0x1030] ;  /* 0x00103000010c7983 */ /* 0x001ea20000300800 */
[----:B-1----:R-:W2:Y:S02]  /*5b980*/  LDL.LU R13, [R1+0x1034] ;  /* 0x00103400010d7983 */ /* 0x002ea40000300800 */
[----:B------:R-:W2:Y:S02]  /*5b990*/  LDL.LU R14, [R1+0x1038] ;  /* 0x00103800010e7983 */ /* 0x000ea40000300800 */
[----:B------:R-:W2:Y:S01]  /*5b9a0*/  LDL.LU R15, [R1+0x103c] ;  /* 0x00103c00010f7983 */ /* 0x000ea20000300800 */
        /* <DEDUP_REMOVED lines=8> */
[----:B------:R0:W-:Y:S02]  /*5ba30*/  STL [R1+0x2acc], R8 ;  /* 0x002acc0801007387 */ /* 0x0001e40000100800 */
[----:B------:R1:W-:Y:S01]  /*5ba40*/  STL [R1+0x2ac8], R9 ;  /* 0x002ac80901007387 */ /* 0x0003e20000100800 */
[----:B0-----:R-:W3:Y:S01]  /*5ba50*/  LDL.LU R8, [R1+0x1080] ;  /* 0x0010800001087983 */ /* 0x001ee20000300800 */
[----:B-1----:R-:W3:Y:S02]  /*5ba60*/  LDL.LU R9, [R1+0x1084] ;  /* 0x0010840001097983 */ /* 0x002ee40000300800 */
        /* <DEDUP_REMOVED lines=10> */
[----:B------:R-:W3:Y:S02]  /*5bb10*/  LDL.LU.64 R24, [R1+0x2b78] ;  /* 0x002b780001187983 */ /* 0x000ee40000300a00 */
[----:B------:R-:W-:Y:S02]  /*5bb20*/  STL [R1+0x2ad0], R11 ;  /* 0x002ad00b01007387 */ /* 0x000fe40000100800 */
[----:B------:R0:W-:Y:S02]  /*5bb30*/  STL [R1+0x2b40], R10 ;  /* 0x002b400a01007387 */ /* 0x0001e40000100800 */
[----:B0-----:R-:W3:Y:S02]  /*5bb40*/  LDL.64 R10, [R1+0x98] ;  /* 0x00009800010a7983 */ /* 0x001ee40000100a00 */
[C---:B---3--:R-:W-:Y:S11]  /*5bb50*/  HMMA.16816.F32 R24, R20.reuse, R10, R24 ;  /* 0x0000000a1418723c */ /* 0x048ff60000001818 */
[----:B------:R-:W-:Y:S11]  /*5bb60*/  @!UPT UIADD3 URZ, URZ, URZ, URZ ;  /* 0x0000003f3f3ff290 */ /* 0x000ff6000fffe03f */
[----:B------:R-:W-:Y:S01]  /*5bb70*/  @!UPT UIADD3 URZ, URZ, URZ, URZ ;  /* 0x0000003f3f3ff290 */ /* 0x000fe2000fffe03f */
[----:B------:R0:W-:Y:S02]  /*5bb80*/  STL.64 [R1+0x15c0], R24 ;  /* 0x0015c01801007387 */ /* 0x0001e40000100a00 */
[----:B0-----:R-:W-:Y:S02]  /*5bb90*/  IMAD.MOV.U32 R25, RZ, RZ, R10 ;  /* 0x000000ffff197224 */ /* 0x001fe400078e000a */
[----:B------:R-:W-:Y:S02]  /*5bba0*/  IMAD.MOV.U32 R24, RZ, RZ, R11 ;  /* 0x000000ffff187224 */ /* 0x000fe400078e000b */
[----:B--2---:R-:W-:Y:S01]  /*5bbb0*/  HMMA.16816.F32 R8, R20, R6, R12 ;  /* 0x000000061408723c */ /* 0x004fe2000000180c */
[----:B------:R0:W-:Y:S02]  /*5bbc0*/  STL.64 [R1+0x15c8], R26 ;  /* 0x0015c81a01007387 */ /* 0x0001e40000100a00 */
[----:B0-----:R-:W-:Y:S02]  /*5bbd0*/  IMAD.MOV.U32 R27, RZ, RZ, R6 ;  /* 0x000000ffff1b7224 */ /* 0x001fe400078e0006 */
[----:B------:R-:W-:Y:S11]  /*5bbe0*/  IMAD.MOV.U32 R26, RZ, RZ, R7 ;  /* 0x000000ffff1a7224 */ /* 0x000ff600078e0007 */
[----:B------:R-:W-:Y:S07]  /*5bbf0*/  @!UPT UIADD3 URZ, URZ, URZ, URZ ;  /* 0x0000003f3f3ff290 */ /* 0x000fee000fffe03f */
[----:B------:R-:W-:Y:S01]  /*5bc00*/  STL.64 [R1+0x11b0], R8 ;  /* 0x0011b00801007387 */ /* 0x000fe20000100a00 */
[----:B------:R-:W-:Y:S02]  /*5bc10*/  STL.64 [R1+0x11b8], R10 ;  /* 0x0011b80a01007387 */ /* 0x000fe40000100a00 */
[----:B------:R-:W2:Y:S02]  /*5bc20*/  LDL.64 R6, [R1+0x78] ;  /* 0x0000780001067983 */ /* 0x000ea40000100a00 */
[----:B------:R0:W-:Y:S01]  /*5bc30*/  STL.64 [R1+0x2ae0], R26 ;  /* 0x002ae01a01007387 */ /* 0x0001e20000100a00 */
[----:B------:R1:W-:Y:S01]  /*5bc40*/  STL.64 [R1+0x2ad8], R24 ;  /* 0x002ad81801007387 */ /* 0x0003e20000100a00 */
[----:B0-----:R-:W-:Y:S02]  /*5bc50*/  IMAD.MOV.U32 R26, RZ, RZ, R28 ;  /* 0x000000ffff1a7224 */ /* 0x001fe400078e001c */
[----:B------:R-:W-:-:S05]  /*5bc60*/  IMAD.MOV.U32 R27, RZ, RZ, R17 ;  /* 0x000000ffff1b7224 */ /* 0x000fca00078e0011 */
[----:B------:R0:W-:Y:S01]  /*5bc70*/  STL.64 [R1+0x2af8], R26 ;  /* 0x002af81a01007387 */ /* 0x0001e20000100a00 */
[----:B-1----:R-:W3:Y:S02]  /*5bc80*/  LDL.LU R24, [R1+0xfa0] ;  /* 0x000fa00001187983 */ /* 0x002ee40000300800 */
[----:B------:R-:W3:Y:S01]  /*5bc90*/  LDL.LU R25, [R1+0xfa4] ;  /* 0x000fa40001197983 */ /* 0x000ee20000300800 */
[----:B0-----:R-:W4:Y:S01]  /*5bca0*/  LDL.LU R26, [R1+0xfa8] ;  /* 0x000fa800011a7983 */ /* 0x001f220000300800 */
        /* <DEDUP_REMOVED lines=8> */
[----:B------:R-:W2:Y:S03]  /*5bd30*/  LDL.LU R15, [R1+0xffc] ;  /* 0x000ffc00010f7983 */ /* 0x000ea60000300800 */
        /* <DEDUP_REMOVED lines=8> */
[----:B0-----:R-:W2:Y:S04]  /*5bdc0*/  LDL.64 R10, [R1+0x58] ;  /* 0x00005800010a7983 */ /* 0x001ea80000100a00 */
[----:B--2---:R0:W-:Y:S01]  /*5bdd0*/  STL.64 [R1+0x2b60], R10 ;  /* 0x002b600a01007387 */ /* 0x0041e20000100a00 */
[----:B------:R-:W2:Y:S03]  /*5bde0*/  LDL.64 R18, [R1+0x48] ;  /* 0x0000480001127983 */ /* 0x000ea60000100a00 */
[----:B0-----:R-:W3:Y:S01]  /*5bdf0*/  LDL.64 R10, [R1+0x68] ;  /* 0x00006800010a7983 */ /* 0x001ee20000100a00 */
[----:B------:R-:W-:Y:S01]  /*5be00*/  HMMA.16816.F32 R12, R20, R6, R12 ;  /* 0x00000006140c723c */ /* 0x000fe2000000180c */
[----:B------:R-:W-:-:S02]  /*5be10*/  IMAD.MOV.U32 R29, RZ, RZ, R6 ;  /* 0x000000ffff1d7224 */ /* 0x000fc400078e0006 */
[----:B------:R-:W-:Y:S02]  /*5be20*/  IMAD.MOV.U32 R28, RZ, RZ, R7 ;  /* 0x000000ffff1c7224 */ /* 0x000fe400078e0007 */
[----:B------:R-:W0:Y:S04]  /*5be30*/  LDSM.16.MT88.4 R4, [R0+0xc200] ;  /* 0x00c200000004783b */ /* 0x000e280000004200 */
[----:B--2---:R1:W-:Y:S01]  /*5be40*/  STL.64 [R1+0x2b58], R18 ;  /* 0x002b581201007387 */ /* 0x0043e20000100a00 */
[----:B------:R-:W2:Y:S02]  /*5be50*/  LDL.LU R16, [R1+0xfe0] ;  /* 0x000fe00001107983 */ /* 0x000ea40000300800 */
[----:B------:R-:W2:Y:S01]  /*5be60*/  LDL.LU R17, [R1+0xfe4] ;  /* 0x000fe40001117983 */ /* 0x000ea20000300800 */
[----:B-1----:R-:W2:Y:S01]  /*5be70*/  LDL.LU R18, [R1+0xfe8] ;  /* 0x000fe80001127983 */ /* 0x002ea20000300800 */
[----:B------:R-:W2:Y:S02]  /*5be80*/  LDL.LU R19, [R1+0xfec] ;  /* 0x000fec0001137983 */ /* 0x000ea40000300800 */
[----:B----4-:R1:W-:Y:S02]  /*5be90*/  STL.64 [R1+0x2b08], R26 ;  /* 0x002b081a01007387 */ /* 0x0103e40000100a00 */
[----:B---3--:R-:W-:Y:S01]  /*5bea0*/  STL.64 [R1+0x2b00], R24 ;  /* 0x002b001801007387 */ /* 0x008fe20000100a00 */
[----:B-1----:R-:W3:Y:S04]  /*5beb0*/  LDL.64 R26, [R1+0x28] ;  /* 0x00002800011a7983 */ /* 0x002ee80000100a00 */
[----:B---3--:R1:W-:Y:S04]  /*5bec0*/  STL.64 [R1+0x2b18], R26 ;  /* 0x002b181a01007387 */ /* 0x0083e80000100a00 */
[----:B-1----:R-:W3:Y:S01]  /*5bed0*/  LDL.64 R26, [R1+0x38] ;  /* 0x00003800011a7983 */ /* 0x002ee20000100a00 */
[----:B------:R-:W-:Y:S02]  /*5bee0*/  STL.64 [R1+0x11a0], R12 ;  /* 0x0011a00c01007387 */ /* 0x000fe40000100a00 */
[----:B------:R1:W-:Y:S02]  /*5bef0*/  STL.64 [R1+0x11a8], R14 ;  /* 0x0011a80e01007387 */ /* 0x0003e40000100a00 */
[----:B-1----:R-:W4:Y:S01]  /*5bf00*/  LDL.LU.64 R14, [R1+0x2b70] ;  /* 0x002b7000010e7983 */ /* 0x002f220000300a00 */
[----:B------:R-:W4:Y:S02]  /*5bf10*/  LDL.LU.64 R12, [R1+0x2b68] ;  /* 0x002b6800010c7983 */ /* 0x000f240000300a00 */
[----:B0-----:R0:W-:Y:S02]  /*5bf20*/  STL.64 [R1+0x2970], R6 ;  /* 0x0029700601007387 */ /* 0x0011e40000100a00 */
[----:B------:R1:W-:Y:S02]  /*5bf30*/  STL.64 [R1+0x2968], R4 ;  /* 0x0029680401007387 */ /* 0x0003e40000100a00 */
[----:B0-----:R-:W-:-:S02]  /*5bf40*/  IMAD.MOV.U32 R6, RZ, RZ, R3 ;  /* 0x000000ffff067224 */ /* 0x001fc400078e0003 */
[----:B------:R-:W-:-:S05]  /*5bf50*/  IMAD.MOV.U32 R7, RZ, RZ, R2 ;  /* 0x000000ffff077224 */ /* 0x000fca00078e0002 */
[----:B------:R0:W-:Y:S01]  /*5bf60*/  STL.64 [R1+0x2b10], R6 ;  /* 0x002b100601007387 */ /* 0x0001e20000100a00 */
[----:B-1----:R-:W2:Y:S02]  /*5bf70*/  LDL.LU R4, [R1+0xfb0] ;  /* 0x000fb00001047983 */ /* 0x002ea40000300800 */
        /* <DEDUP_REMOVED lines=24> */
[----:B------:R-:W2:Y:S01]  /*5c100*/  LDL.LU.64 R8, [R1+0x2b48] ;  /* 0x002b480001087983 */ /* 0x000ea20000300a00 */
[C---:B---3--:R-:W-:Y:S01]  /*5c110*/  HMMA.16816.F32 R4, R20.reuse, R26, R4 ;  /* 0x0000001a1404723c */ /* 0x048fe20000001804 */
[----:B------:R-:W-:Y:S01]  /*5c120*/  STL.64 [R1+0x2af0], R14 ;  /* 0x002af00e01007387 */ /* 0x000fe20000100a00 */
[----:B------:R0:W-:Y:S03]  /*5c130*/  STL.64 [R1+0x2ae8], R12 ;  /* 0x002ae80c01007387 */ /* 0x0001e60000100a00 */
[----:B0-----:R-:W3:Y:S01]  /*5c140*/  LDL.LU R12, [R1+0xf90] ;  /* 0x000f9000010c7983 */ /* 0x001ee20000300800 */
[----:B------:R-:W3:Y:S02]  /*5c150*/  LDL.LU R13, [R1+0xf94] ;  /* 0x000f9400010d7983 */ /* 0x000ee40000300800 */
[----:B------:R-:W3:Y:S02]  /*5c160*/  LDL.LU R14, [R1+0xf98] ;  /* 0x000f9800010e7983 */ /* 0x000ee40000300800 */
[----:B------:R-:W3:Y:S01]  /*5c170*/  LDL.LU R15, [R1+0xf9c] ;  /* 0x000f9c00010f7983 */ /* 0x000ee20000300800 */
[----:B--2---:R-:W-:Y:S01]  /*5c180*/  HMMA.16816.F32 R8, R20, R18, R8 ;  /* 0x000000121408723c */ /* 0x004fe20000001808 */
[----:B------:R-:W-:Y:S11]  /*5c190*/  IMAD.MOV.U32 R17, RZ, RZ, R19 ;  /* 0x000000ffff117224 */ /* 0x000ff600078e0013 */
[----:B------:R-:W-:Y:S11]  /*5c1a0*/  @!UPT UIADD3 URZ, URZ, URZ, URZ ;  /* 0x0000003f3f3ff290 */ /* 0x000ff6000fffe03f */
[----:B------:R0:W-:Y:S01]  /*5c1b0*/  STL.64 [R1+0x1460], R8 ;  /* 0x0014600801007387 */ /* 0x0001e20000100a00 */
[----:B------:R1:W-:Y:S02]  /*5c1c0*/  STL.64 [R1+0x1468], R10 ;  /* 0x0014680a01007387 */ /* 0x0003e40000100a00 */
[----:B0-----:R-:W-:Y:S01]  /*5c1d0*/  IMAD.MOV.U32 R9, RZ, RZ, R18 ;  /* 0x000000ffff097224 */ /* 0x001fe200078e0012 */
[----:B-1----:R-:W2:Y:S01]  /*5c1e0*/  LDL.LU R10, [R1+0x2b40] ;  /* 0x002b4000010a7983 */ /* 0x002ea20000300800 */
[----:B------:R-:W4:Y:S02]  /*5c1f0*/  LDL.LU.64 R18, [R1+0x2b38] ;  /* 0x002b380001127983 */ /* 0x000f240000300a00 */
[----:B------:R-:W2:Y:S02]  /*5c200*/  LDL.LU R16, [R1+0x2b30] ;  /* 0x002b300001107983 */ /* 0x000ea40000300800 */
[----:B------:R-:W-:Y:S01]  /*5c210*/  STL.64 [R1+0x1440], R4 ;  /* 0x0014400401007387 */ /* 0x000fe20000100a00 */
[----:B------:R0:W-:Y:S01]  /*5c220*/  STL.64 [R1+0x1448], R6 ;  /* 0x0014480601007387 */ /* 0x0001e20000100a00 */
[----:B------:R-:W-:-:S02]  /*5c230*/  IMAD.MOV.U32 R11, RZ, RZ, R26 ;  /* 0x000000ffff0b7224 */ /* 0x000fc400078e001a */
[----:B------:R-:W-:Y:S01]  /*5c240*/  IMAD.MOV.U32 R8, RZ, RZ, R27 ;  /* 0x000000ffff087224 */ /* 0x000fe200078e001b */
        /* <DEDUP_REMOVED lines=23> */
[C---:B---3--:R-:W-:Y:S02]  /*5c3c0*/  HMMA.16816.F32 R24, R20.reuse, R26, R12 ;  /* 0x0000001a1418723c */ /* 0x048fe4000000180c */
[----:B------:R-:W2:Y:S01]  /*5c3d0*/  LDL.LU.64 R14, [R1+0x2af0] ;  /* 0x002af000010e7983 */ /* 0x000ea20000300a00 */
[----:B------:R-:W3:Y:S05]  /*5c3e0*/  LDL.LU.64 R12, [R1+0x2ae8] ;  /* 0x002ae800010c7983 */ /* 0x000eea0000300a00 */
[----:B----4-:R-:W-:Y:S11]  /*5c3f0*/  HMMA.16816.F32 R4, R20, R18, R4 ;  /* 0x000000121404723c */ /* 0x010ff60000001804 */
[----:B------:R-:W-:Y:S04]  /*5c400*/  @!UPT UIADD3 URZ, URZ, URZ, URZ ;  /* 0x0000003f3f3ff290 */ /* 0x000fe8000fffe03f */
[----:B------:R-:W-:Y:S01]  /*5c410*/  STL.64 [R1+0x1410], R24 ;  /* 0x0014101801007387 */ /* 0x000fe20000100a00 */
[----:B------:R0:W-:Y:S03]  /*5c420*/  STL.64 [R1+0x1418], R26 ;  /* 0x0014181a01007387 */ /* 0x0001e60000100a00 */
[----:B0-----:R-:W4:Y:S01]  /*5c430*/  LDL.LU.64 R26, [R1+0x2ae0] ;  /* 0x002ae000011a7983 */ /* 0x001f220000300a00 */
[----:B------:R-:W2:Y:S03]  /*5c440*/  LDL.LU.64 R24, [R1+0x2ad8] ;  /* 0x002ad80001187983 */ /* 0x000ea60000300a00 */
[----:B------:R0:W-:Y:S02]  /*5c450*/  STL.64 [R1+0x1400], R4 ;  /* 0x0014000401007387 */ /* 0x0001e40000100a00 */
[----:B------:R1:W-:Y:S01]  /*5c460*/  STL.64 [R1+0x1408], R6 ;  /* 0x0014080601007387 */ /* 0x0003e20000100a00 */
[----:B0-----:R-:W2:Y:S01]  /*5c470*/  LDL.LU R4, [R1+0xeb0] ;  /* 0x000eb00001047983 */ /* 0x001ea20000300800 */
[----:B------:R-:W2:Y:S02]  /*5c480*/  LDL.LU R5, [R1+0xeb4] ;  /* 0x000eb40001057983 */ /* 0x000ea40000300800 */
[----:B-1----:R-:W2:Y:S02]  /*5c490*/  LDL.LU R6, [R1+0xeb8] ;  /* 0x000eb80001067983 */ /* 0x002ea40000300800 */
        /* <DEDUP_REMOVED lines=10> */
[----:B------:R-:W2:Y:S04]  /*5c540*/  LDL.LU R9, [R1+0x2ac8] ;  /* 0x002ac80001097983 */ /* 0x000ea80000300800 */
[----:B------:R-:W-:Y:S01]  /*5c550*/  STL.64 [R1+0x29e0], R6 ;  /* 0x0029e00601007387 */ /* 0x000fe20000100a00 */
[----:B------:R0:W-:Y:S02]  /*5c560*/  STL.64 [R1+0x2988], R18 ;  /* 0x0029881201007387 */ /* 0x0001e40000100a00 */
[----:B------:R1:W-:Y:S01]  /*5c570*/  STL [R1+0x2980], R16 ;  /* 0x0029801001007387 */ /* 0x0003e20000100800 */
[----:B0-----:R-:W2:Y:S01]  /*5c580*/  LDL.64 R18, [R1+0x8] ;  /* 0x0000080001127983 */ /* 0x001ea20000100a00 */
[----:B---3--:R-:W-:-:S02]  /*5c590*/  IMAD.MOV.U32 R6, RZ, RZ, R12 ;  /* 0x000000ffff067224 */ /* 0x008fc400078e000c */
[----:B------:R-:W-:Y:S01]  /*5c5a0*/  IMAD.MOV.U32 R7, RZ, RZ, R13 ;  /* 0x000000ffff077224 */ /* 0x000fe200078e000d */
[----:B--2---:R0:W-:Y:S01]  /*5c5b0*/  STL.64 [R1+0x2998], R18 ;  /* 0x0029981201007387 */ /* 0x0041e20000100a00 */
[----:B-1----:R-:W2:Y:S02]  /*5c5c0*/  LDL.LU R16, [R1+0xea0] ;  /* 0x000ea00001107983 */ /* 0x002ea40000300800 */
[----:B------:R-:W2:Y:S01]  /*5c5d0*/  LDL.LU R17, [R1+0xea4] ;  /* 0x000ea40001117983 */ /* 0x000ea20000300800 */
[----:B0-----:R-:W3:Y:S01]  /*5c5e0*/  LDL.LU R18, [R1+0xea8] ;  /* 0x000ea80001127983 */ /* 0x001ee20000300800 */
[----:B------:R-:W3:Y:S02]  /*5c5f0*/  LDL.LU R19, [R1+0xeac] ;  /* 0x000eac0001137983 */ /* 0x000ee40000300800 */
[----:B------:R-:W2:Y:S02]  /*5c600*/  LDL.LU R12, [R1+0x2ac4] ;  /* 0x002ac400010c7983 */ /* 0x000ea40000300800 */
[----:B------:R-:W4:Y:S01]  /*5c610*/  LDL.LU R13, [R1+0x2ac0] ;  /* 0x002ac000010d7983 */ /* 0x000f220000300800 */
        /* <DEDUP_REMOVED lines=10> */
[----:B------:R-:W4:Y:S03]  /*5c6c0*/  LDL.LU R15, [R1+0x2ab8] ;  /* 0x002ab800010f7983 */ /* 0x000f260000300800 */
        /* <DEDUP_REMOVED lines=16> */
[----:B----4-:R-:W-:-:S02]  /*5c7d0*/  IMAD.MOV.U32 R6, RZ, RZ, R27 ;  /* 0x000000ffff067224 */ /* 0x010fc400078e001b */
[----:B------:R-:W-:-:S05]  /*5c7e0*/  IMAD.MOV.U32 R7, RZ, RZ, R26 ;  /* 0x000000ffff077224 */ /* 0x000fca00078e001a */
        /* <DEDUP_REMOVED lines=65> */
[----:B------:R0:W-:Y:S02]  /*5cc00*/  STL.64 [R1+0x2990], R14 ;  /* 0x0029900e01007387 */ /* 0x0001e40000100a00 */
[----:B------:R-:W-:Y:S01]  /*5cc10*/  IMAD.MOV.U32 R6, RZ, RZ, R13 ;  /* 0x000000ffff067224 */ /* 0x000fe200078e000d */
[----:B------:R-:W4:Y:S01]  /*5cc20*/  LDL.LU R12, [R1+0xe90] ;  /* 0x000e9000010c7983 */ /* 0x000f220000300800 */
[----:B------:R-:W4:Y:S03]  /*5cc30*/  LDL.LU R13, [R1+0xe94] ;  /* 0x000e9400010d7983 */ /* 0x000f260000300800 */
[----:B0-----:R-:W4:Y:S01]  /*5cc40*/  LDL.LU R14, [R1+0xe98] ;  /* 0x000e9800010e7983 */ /* 0x001f220000300800 */
[----:B------:R-:W4:Y:S01]  /*5cc50*/  LDL.LU R15, [R1+0xe9c] ;  /* 0x000e9c00010f7983 */ /* 0x000f220000300800 */
        /* <DEDUP_REMOVED lines=89> */
[----:B0-----:R-:W3:Y:S01]  /*5d1f0*/  LDL.LU R8, [R1+0xe70] ;  /* 0x000e700001087983 */ /* 0x001ee20000300800 */
[----:B------:R-:W3:Y:S02]  /*5d200*/  LDL.LU R9, [R1+0xe74] ;  /* 0x000e740001097983 */ /* 0x000ee40000300800 */
[----:B-1----:R-:W3:Y:S02]  /*5d210*/  LDL.LU R10, [R1+0xe78] ;  /* 0x000e7800010a7983 */ /* 0x002ee40000300800 */
[----:B------:R-:W3:Y:S01]  /*5d220*/  LDL.LU R11, [R1+0xe7c] ;  /* 0x000e7c00010b7983 */ /* 0x000ee20000300800 */
[C---:B--2---:R-:W-:Y:S01]  /*5d230*/  HMMA.16816.F32 R4, R24.reuse, R6, R16 ;  /* 0x000000061804723c */ /* 0x044fe20000001810 */
[----:B------:R-:W4:Y:S11]  /*5d240*/  LDL.LU.64 R18, [R1+0x2998] ;  /* 0x0029980001127983 */ /* 0x000f360000300a00 */
[----:B------:R-:W-:Y:S11]  /*5d250*/  @!UPT UIADD3 URZ, URZ, URZ, URZ ;  /* 0x0000003f3f3ff290 */ /* 0x000ff6000fffe03f */
[----:B------:R0:W-:Y:S01]  /*5d260*/  STL.64 [R1+0x1390], R4 ;  /* 0x0013900401007387 */ /* 0x0001e20000100a00 */
[----:B------:R1:W-:Y:S03]  /*5d270*/  STL.64 [R1+0x1398], R6 ;  /* 0x0013980601007387 */ /* 0x0003e60000100a00 */
[----:B0-----:R-:W2:Y:S01]  /*5d280*/  LDL.LU R4, [R1+0xe60] ;  /* 0x000e600001047983 */ /* 0x001ea20000300800 */
[----:B------:R-:W2:Y:S02]  /*5d290*/  LDL.LU R5, [R1+0xe64] ;  /* 0x000e640001057983 */ /* 0x000ea40000300800 */
[----:B-1----:R-:W2:Y:S02]  /*5d2a0*/  LDL.LU R6, [R1+0xe68] ;  /* 0x000e680001067983 */ /* 0x002ea40000300800 */
[----:B------:R-:W2:Y:S01]  /*5d2b0*/  LDL.LU R7, [R1+0xe6c] ;  /* 0x000e6c0001077983 */ /* 0x000ea20000300800 */
[----:B----4-:R-:W-:Y:S01]  /*5d2c0*/  HMMA.16816.F32 R12, R24, R18, R12 ;  /* 0x00000012180c723c */ /* 0x010fe2000000180c */
[----:B------:R-:W-:-:S02]  /*5d2d0*/  IMAD.MOV.U32 R28, RZ, RZ, R18 ;  /* 0x000000ffff1c7224 */ /* 0x000fc400078e0012 */
[----:B------:R-:W-:Y:S11]  /*5d2e0*/  IMAD.MOV.U32 R17, RZ, RZ, R19 ;  /* 0x000000ffff117224 */ /* 0x000ff600078e0013 */
[----:B------:R-:W-:Y:S09]  /*5d2f0*/  @!UPT UIADD3 URZ, URZ, URZ, URZ ;  /* 0x0000003f3f3ff290 */ /* 0x000ff2000fffe03f */
[----:B------:R-:W-:Y:S01]  /*5d300*/  STL.64 [R1+0x1380], R12 ;  /* 0x0013800c01007387 */ /* 0x000fe20000100a00 */
[----:B------:R0:W-:Y:S03]  /*5d310*/  STL.64 [R1+0x1388], R14 ;  /* 0x0013880e01007387 */ /* 0x0001e60000100a00 */
[----:B0-----:R-:W4:Y:S01]  /*5d320*/  LDL.LU.64 R14, [R1+0x2990] ;  /* 0x00299000010e7983 */ /* 0x001f220000300a00 */
[----:B------:R-:W3:Y:S02]  /*5d330*/  LDL.LU.64 R18, [R1+0x2988] ;  /* 0x0029880001127983 */ /* 0x000ee40000300a00 */
[----:B------:R-:W2:Y:S01]  /*5d340*/  LDL.LU R16, [R1+0x2980] ;  /* 0x0029800001107983 */ /* 0x000ea20000300800 */
[C---:B---3--:R-:W-:Y:S01]  /*5d350*/  HMMA.16816.F32 R20, R24.reuse, R18, R20 ;  /* 0x000000121814723c */ /* 0x048fe20000001814 */
[----:B------:R0:W-:Y:S01]  /*5d360*/  STL.64 [R1+0x28c8], R18 ;  /* 0x0028c81201007387 */ /* 0x0001e20000100a00 */
[----:B--2---:R-:W-:Y:S11]  /*5d370*/  STL [R1+0x28c0], R16 ;  /* 0x0028c01001007387 */ /* 0x004ff60000100800 */
[----:B------:R-:W-:Y:S10]  /*5d380*/  @!UPT UIADD3 URZ, URZ, URZ, URZ ;  /* 0x0000003f3f3ff290 */ /* 0x000ff4000fffe03f */
[----:B------:R-:W-:Y:S01]  /*5d390*/  STL.64 [R1+0x1370], R20 ;  /* 0x0013701401007387 */ /* 0x000fe20000100a00 */
[----:B------:R-:W-:Y:S02]  /*5d3a0*/  STL.64 [R1+0x1378], R22 ;  /* 0x0013781601007387 */ /* 0x000fe40000100a00 */
[----:B------:R-:W-:Y:S02]  /*5d3b0*/  STL [R1+0x2940], R17 ;  /* 0x0029401101007387 */ /* 0x000fe40000100800 */
[----:B0-----:R-:W2:Y:S01]  /*5d3c0*/  LDL.64 R18, [R1+0xa8] ;  /* 0x0000a80001127983 */ /* 0x001ea20000100a00 */
[----:B------:R-:W0:Y:S04]  /*5d3d0*/  LDSM.16.MT88.4 R20, [R0+0xc280] ;  /* 0x00c280000014783b */ /* 0x000e280000004200 */
[----:B--2---:R1:W-:Y:S04]  /*5d3e0*/  STL.64 [R1+0x2948], R18 ;  /* 0x0029481201007387 */ /* 0x0043e80000100a00 */
[----:B-1----:R-:W2:Y:S01]  /*5d3f0*/  LDL.64 R18, [R1+0xb8] ;  /* 0x0000b80001127983 */ /* 0x002ea20000100a00 */
[C---:B----4-:R-:W-:Y:S03]  /*5d400*/  HMMA.16816.F32 R8, R24.reuse, R14, R8 ;  /* 0x0000000e1808723c */ /* 0x050fe60000001808 */
[----:B--2---:R1:W-:Y:S04]  /*5d410*/  STL.64 [R1+0x2950], R18 ;  /* 0x0029501201007387 */ /* 0x0043e80000100a00 */
[----:B-1----:R-:W2:Y:S01]  /*5d420*/  LDL.64 R18, [R1+0xc8] ;  /* 0x0000c80001127983 */ /* 0x002ea20000100a00 */
[----:B0-----:R-:W-:Y:S02]  /*5d430*/  STL.64 [R1+0x2858], R22 ;  /* 0x0028581601007387 */ /* 0x001fe40000100a00 */
[----:B------:R0:W-:Y:S02]  /*5d440*/  STL.64 [R1+0x2850], R20 ;  /* 0x0028501401007387 */ /* 0x0001e40000100a00 */
        /* <DEDUP_REMOVED lines=10> */
[----:B------:R-:W-:Y:S01]  /*5d4f0*/  STL.64 [R1+0x1360], R8 ;  /* 0x0013600801007387 */ /* 0x000fe20000100a00 */
[----:B------:R0:W-:Y:S03]  /*5d500*/  STL.64 [R1+0x1368], R10 ;  /* 0x0013680a01007387 */ /* 0x0001e60000100a00 */
[----:B0-----:R-:W4:Y:S01]  /*5d510*/  LDL.LU.64 R10, [R1+0x2978] ;  /* 0x00297800010a7983 */ /* 0x001f220000300a00 */
[----:B------:R0:W-:Y:S02]  /*5d520*/  STL [R1+0x2870], R14 ;  /* 0x0028700e01007387 */ /* 0x0001e40000100800 */
[----:B------:R1:W-:Y:S02]  /*5d530*/  STL [R1+0x286c], R15 ;  /* 0x00286c0f01007387 */ /* 0x0003e40000100800 */
[----:B------:R-:W2:Y:S01]  /*5d540*/  LDL.LU R12, [R1+0xe30] ;  /* 0x000e3000010c7983 */ /* 0x000ea20000300800 */
[----:B------:R-:W3:Y:S04]  /*5d550*/  LDL.LU R13, [R1+0xe34] ;  /* 0x000e3400010d7983 */ /* 0x000ee80000300800 */
[----:B0-----:R-:W3:Y:S01]  /*5d560*/  LDL.LU R14, [R1+0xe38] ;  /* 0x000e3800010e7983 */ /* 0x001ee20000300800 */
[----:B-1----:R-:W3:Y:S01]  /*5d570*/  LDL.LU R15, [R1+0xe3c] ;  /* 0x000e3c00010f7983 */ /* 0x002ee20000300800 */
[----:B----4-:R-:W-:Y:S02]  /*5d580*/  HMMA.16816.F32 R24, R24, R10, R4 ;  /* 0x0000000a1818723c */ /* 0x010fe40000001804 */
[----:B------:R-:W3:Y:S01]  /*5d590*/  LDL.LU.64 R6, [R1+0x2970] ;  /* 0x0029700001067983 */ /* 0x000ee20000300a00 */
[----:B------:R-:W3:Y:S02]  /*5d5a0*/  LDL.LU.64 R4, [R1+0x2968] ;  /* 0x0029680001047983 */ /* 0x000ee40000300a00 */
[----:B--2---:R-:W-:-:S02]  /*5d5b0*/  IMAD.MOV.U32 R3, RZ, RZ, R18 ;  /* 0x000000ffff037224 */ /* 0x004fc400078e0012 */
[----:B------:R-:W-:Y:S11]  /*5d5c0*/  IMAD.MOV.U32 R2, RZ, RZ, R19 ;  /* 0x000000ffff027224 */ /* 0x000ff600078e0013 */
[----:B------:R-:W-:Y:S05]  /*5d5d0*/  @!UPT UIADD3 URZ, URZ, URZ, URZ ;  /* 0x0000003f3f3ff290 */ /* 0x000fea000fffe03f */
[----:B------:R-:W-:Y:S01]  /*5d5e0*/  STL.64 [R1+0x1160], R24 ;  /* 0x0011601801007387 */ /* 0x000fe20000100a00 */
[----:B------:R0:W-:Y:S03]  /*5d5f0*/  STL.64 [R1+0x1168], R26 ;  /* 0x0011681a01007387 */ /* 0x0001e60000100a00 */
[----:B0-----:R-:W2:Y:S01]  /*5d600*/  LDL.64 R26, [R1+0x88] ;  /* 0x00008800011a7983 */ /* 0x001ea20000100a00 */
[----:B------:R0:W-:Y:S02]  /*5d610*/  STL [R1+0x2878], R10 ;  /* 0x0028780a01007387 */ /* 0x0001e40000100800 */
[----:B------:R1:W-:Y:S02]  /*5d620*/  STL [R1+0x2874], R11 ;  /* 0x0028740b01007387 */ /* 0x0003e40000100800 */
[----:B------:R-:W4:Y:S01]  /*5d630*/  LDL.LU R8, [R1+0xe40] ;  /* 0x000e400001087983 */ /* 0x000f220000300800 */
[----:B------:R-:W4:Y:S04]  /*5d640*/  LDL.LU R9, [R1+0xe44] ;  /* 0x000e440001097983 */ /* 0x000f280000300800 */
[----:B0-----:R-:W4:Y:S01]  /*5d650*/  LDL.LU R10, [R1+0xe48] ;  /* 0x000e4800010a7983 */ /* 0x001f220000300800 */
[----:B-1----:R-:W4:Y:S01]  /*5d660*/  LDL.LU R11, [R1+0xe4c] ;  /* 0x000e4c00010b7983 */ /* 0x002f220000300800 */
[C---:B---3--:R-:W-:Y:S11]  /*5d670*/  HMMA.16816.F32 R20, R4.reuse, R18, R20 ;  /* 0x000000120414723c */ /* 0x048ff60000001814 */
[----:B------:R-:W-:Y:S11]  /*5d680*/  @!UPT UIADD3 URZ, URZ, URZ, URZ ;  /* 0x0000003f3f3ff290 */ /* 0x000ff6000fffe03f */
[----:B------:R-:W-:Y:S01]  /*5d690*/  @!UPT UIADD3 URZ, URZ, URZ, URZ ;  /* 0x0000003f3f3ff290 */ /* 0x000fe2000fffe03f */
[----:B------:R-:W-:Y:S01]  /*5d6a0*/  STL.64 [R1+0x1510], R20 ;  /* 0x0015101401007387 */ /* 0x000fe20000100a00 */
[----:B------:R0:W-:Y:S03]  /*5d6b0*/  STL.64 [R1+0x1518], R22 ;  /* 0x0015181601007387 */ /* 0x0001e60000100a00 */
[----:B0-----:R-:W3:Y:S01]  /*5d6c0*/  LDL.LU.64 R22, [R1+0x2960] ;  /* 0x0029600001167983 */ /* 0x001ee20000300a00 */
[----:B------:R-:W3:Y:S02]  /*5d6d0*/  LDL.LU.64 R20, [R1+0x2958] ;  /* 0x0029580001147983 */ /* 0x000ee40000300a00 */
[----:B------:R-:W4:Y:S02]  /*5d6e0*/  LDL.LU.64 R18, [R1+0x2950] ;  /* 0x0029500001127983 */ /* 0x000f240000300a00 */
[----:B------:R-:W-:Y:S01]  /*5d6f0*/  STL [R1+0x2880], R2 ;  /* 0x0028800201007387 */ /* 0x000fe20000100800 */
        /* <DEDUP_REMOVED lines=8> */
[----:B------:R-:W4:Y:S01]  /*5d780*/  LDL.LU.64 R18, [R1+0x2948] ;  /* 0x0029480001127983 */ /* 0x000f220000300a00 */
[----:B------:R-:W-:Y:S02]  /*5d790*/  STL [R1+0x2884], R9 ;  /* 0x0028840901007387 */ /* 0x000fe40000100800 */
[----:B------:R0:W-:Y:S02]  /*5d7a0*/  STL [R1+0x2900], R8 ;  /* 0x0029000801007387 */ /* 0x0001e40000100800 */
[----:B0-----:R-:W2:Y:S01]  /*5d7b0*/  LDL.LU R8, [R1+0xe10] ;  /* 0x000e100001087983 */ /* 0x001ea20000300800 */
[----:B------:R-:W2:Y:S02]  /*5d7c0*/  LDL.LU R9, [R1+0xe14] ;  /* 0x000e140001097983 */ /* 0x000ea40000300800 */
[----:B------:R-:W2:Y:S02]  /*5d7d0*/  LDL.LU R10, [R1+0xe18] ;  /* 0x000e1800010a7983 */ /* 0x000ea40000300800 */
[----:B------:R-:W2:Y:S01]  /*5d7e0*/  LDL.LU R11, [R1+0xe1c] ;  /* 0x000e1c00010b7983 */ /* 0x000ea20000300800 */
[----:B----4-:R-:W-:Y:S11]  /*5d7f0*/  HMMA.16816.F32 R12, R4, R18, R12 ;  /* 0x00000012040c723c */ /* 0x010ff6000000180c */
[----:B------:R-:W-:Y:S11]  /*5d800*/  @!UPT UIADD3 URZ, URZ, URZ, URZ ;  /* 0x0000003f3f3ff290 */ /* 0x000ff6000fffe03f */
[----:B------:R-:W-:Y:S01]  /*5d810*/  @!UPT UIADD3 URZ, URZ, URZ, URZ ;  /* 0x0000003f3f3ff290 */ /* 0x000fe2000fffe03f */
[----:B------:R0:W-:Y:S01]  /*5d820*/  STL.64 [R1+0x14d0], R12 ;  /* 0x0014d00c01007387 */ /* 0x0001e20000100a00 */
[----:B------:R1:W-:Y:S02]  /*5d830*/  STL.64 [R1+0x14d8], R14 ;  /* 0x0014d80e01007387 */ /* 0x0003e40000100a00 */
[----:B------:R-:W4:Y:S02]  /*5d840*/  LDL.LU R17, [R1+0x2940] ;  /* 0x0029400001117983 */ /* 0x000f240000300800 */
[----:B0-----:R-:W-:Y:S02]  /*5d850*/  IMAD.MOV.U32 R13, RZ, RZ, R18 ;  /* 0x000000ffff0d7224 */ /* 0x001fe400078e0012 */
[----:B------:R-:W-:-:S05]  /*5d860*/  IMAD.MOV.U32 R12, RZ, RZ, R19 ;  /* 0x000000ffff0c7224 */ /* 0x000fca00078e0013 */
[----:B------:R-:W-:Y:S01]  /*5d870*/  STL.64 [R1+0x2920], R12 ;  /* 0x0029200c01007387 */ /* 0x000fe20000100a00 */
[----:B-1----:R-:W3:Y:S01]  /*5d880*/  LDL.64 R14, [R1+0x98] ;  /* 0x00009800010e7983 */ /* 0x002ee20000100a00 */
[C---:B--2---:R-:W-:Y:S08]  /*5d890*/  HMMA.16816.F32 R8, R4.reuse, R26, R8 ;  /* 0x0000001a0408723c */ /* 0x044ff00000001808 */
[----:B---3--:R-:W-:Y:S11]  /*5d8a0*/  HMMA.16816.F32 R20, R4, R14, R20 ;  /* 0x0000000e0414723c */ /* 0x008ff60000001814 */
[----:B------:R-:W-:Y:S11]  /*5d8b0*/  @!UPT UIADD3 URZ, URZ, URZ, URZ ;  /* 0x0000003f3f3ff290 */ /* 0x000ff6000fffe03f */
[----:B------:R-:W-:Y:S01]  /*5d8c0*/  @!UPT UIADD3 URZ, URZ, URZ, URZ ;  /* 0x0000003f3f3ff290 */ /* 0x000fe2000fffe03f */
[----:B------:R0:W-:Y:S01]  /*5d8d0*/  STL.64 [R1+0x14c0], R20 ;  /* 0x0014c01401007387 */ /* 0x0001e20000100a00 */
[----:B------:R1:W-:Y:S02]  /*5d8e0*/  STL.64 [R1+0x14c8], R22 ;  /* 0x0014c81601007387 */ /* 0x0003e40000100a00 */
[----:B------:R-:W-:Y:S02]  /*5d8f0*/  STL.64 [R1+0x1150], R8 ;  /* 0x0011500801007387 */ /* 0x000fe40000100a00 */
[----:B------:R-:W-:Y:S02]  /*5d900*/  STL.64 [R1+0x1158], R10 ;  /* 0x0011580a01007387 */ /* 0x000fe40000100a00 */
[----:B0-----:R-:W-:Y:S02]  /*5d910*/  IMAD.MOV.U32 R21, RZ, RZ, R14 ;  /* 0x000000ffff157224 */ /* 0x001fe400078e000e */
[----:B-1----:R-:W-:Y:S02]  /*5d920*/  IMAD.MOV.U32 R23, RZ, RZ, R26 ;  /* 0x000000ffff177224 */ /* 0x002fe400078e001a */
[----:B------:R-:W-:-:S02]  /*5d930*/  IMAD.MOV.U32 R22, RZ, RZ, R27 ;  /* 0x000000ffff167224 */ /* 0x000fc400078e001b */
[----:B------:R-:W-:-:S03]  /*5d940*/  IMAD.MOV.U32 R20, RZ, RZ, R15 ;  /* 0x000000ffff147224 */ /* 0x000fc600078e000f */
[----:B------:R-:W-:Y:S02]  /*5d950*/  STL.64 [R1+0x2890], R22 ;  /* 0x0028901601007387 */ /* 0x000fe40000100a00 */
[----:B------:R0:W-:Y:S02]  /*5d960*/  STL.64 [R1+0x2888], R20 ;  /* 0x0028881401007387 */ /* 0x0001e40000100a00 */
[----:B0-----:R-:W2:Y:S01]  /*5d970*/  LDL.LU R20, [R1+0xd80] ;  /* 0x000d800001147983 */ /* 0x001ea20000300800 */
[----:B------:R-:W2:Y:S02]  /*5d980*/  LDL.LU R21, [R1+0xd84] ;  /* 0x000d840001157983 */ /* 0x000ea40000300800 */
[----:B------:R-:W3:Y:S02]  /*5d990*/  LDL.LU R22, [R1+0xd88] ;  /* 0x000d880001167983 */ /* 0x000ee40000300800 */
[----:B------:R-:W3:Y:S02]  /*5d9a0*/  LDL.LU R23, [R1+0xd8c] ;  /* 0x000d8c0001177983 */ /* 0x000ee40000300800 */
[----:B---3--:R-:W-:Y:S01]  /*5d9b0*/  STL.64 [R1+0x28a0], R22 ;  /* 0x0028a01601007387 */ /* 0x008fe20000100a00 */
[----:B--2---:R-:W-:Y:S02]  /*5d9c0*/  STL.64 [R1+0x2898], R20 ;  /* 0x0028981401007387 */ /* 0x004fe40000100a00 */
[----:B------:R-:W2:Y:S02]  /*5d9d0*/  LDL.LU R12, [R1+0xdf0] ;  /* 0x000df000010c7983 */ /* 0x000ea40000300800 */
[----:B------:R-:W2:Y:S01]  /*5d9e0*/  LDL.LU R13, [R1+0xdf4] ;  /* 0x000df400010d7983 */ /* 0x000ea20000300800 */
[----:B------:R-:W3:Y:S01]  /*5d9f0*/  LDL.LU R14, [R1+0xdf8] ;  /* 0x000df800010e7983 */ /* 0x000ee20000300800 */
[----:B------:R-:W3:Y:S03]  /*5da00*/  LDL.LU R15, [R1+0xdfc] ;  /* 0x000dfc00010f7983 */ /* 0x000ee60000300800 */
[----:B---3--:R0:W-:Y:S01]  /*5da10*/  STL.64 [R1+0x2930], R14 ;  /* 0x0029300e01007387 */ /* 0x0081e20000100a00 */
[----:B--2---:R-:W-:Y:S02]  /*5da20*/  STL.64 [R1+0x2928], R12 ;  /* 0x0029280c01007387 */ /* 0x004fe40000100a00 */
[----:B------:R-:W2:Y:S01]  /*5da30*/  LDL.64 R26, [R1+0x68] ;  /* 0x00006800011a7983 */ /* 0x000ea20000100a00 */
[----:B0-----:R-:W3:Y:S04]  /*5da40*/  LDL.64 R14, [R1+0x78] ;  /* 0x00007800010e7983 */ /* 0x001ee80000100a00 */
[----:B--2---:R0:W-:Y:S01]  /*5da50*/  STL.64 [R1+0x2938], R26 ;  /* 0x0029381a01007387 */ /* 0x0041e20000100a00 */
[----:B------:R-:W3:Y:S02]  /*5da60*/  LDL.LU R24, [R1+0xe00] ;  /* 0x000e000001187983 */ /* 0x000ee40000300800 */
[----:B------:R-:W3:Y:S01]  /*5da70*/  LDL.LU R25, [R1+0xe04] ;  /* 0x000e040001197983 */ /* 0x000ee20000300800 */
[----:B0-----:R-:W3:Y:S01]  /*5da80*/  LDL.LU R26, [R1+0xe08] ;  /* 0x000e0800011a7983 */ /* 0x001ee20000300800 */
[----:B------:R-:W3:Y:S02]  /*5da90*/  LDL.LU R27, [R1+0xe0c] ;  /* 0x000e0c00011b7983 */ /* 0x000ee40000300800 */
[----:B------:R-:W2:Y:S02]  /*5daa0*/  LDL.64 R18, [R1+0x28] ;  /* 0x0000280001127983 */ /* 0x000ea40000100a00 */
[----:B------:R-:W-:-:S02]  /*5dab0*/  IMAD.MOV.U32 R22, RZ, RZ, R28 ;  /* 0x000000ffff167224 */ /* 0x000fc400078e001c */
[----:B----4-:R-:W-:Y:S01]  /*5dac0*/  IMAD.MOV.U32 R23, RZ, RZ, R17 ;  /* 0x000000ffff177224 */ /* 0x010fe200078e0011 */
[----:B--2---:R0:W-:Y:S04]  /*5dad0*/  STL.64 [R1+0x28e0], R18 ;  /* 0x0028e01201007387 */ /* 0x0041e80000100a00 */
[----:B0-----:R-:W2:Y:S04]  /*5dae0*/  LDL.64 R18, [R1+0x38] ;  /* 0x0000380001127983 */ /* 0x001ea80000100a00 */
[----:B--2---:R-:W-:Y:S01]  /*5daf0*/  STL.64 [R1+0x28f8], R18 ;  /* 0x0028f81201007387 */ /* 0x004fe20000100a00 */
[----:B------:R0:W-:Y:S02]  /*5db00*/  STL.64 [R1+0x28b8], R22 ;  /* 0x0028b81601007387 */ /* 0x0001e40000100a00 */
[----:B------:R-:W2:Y:S02]  /*5db10*/  LDL.LU R20, [R1+0xda0] ;  /* 0x000da00001147983 */ /* 0x000ea40000300800 */
[----:B------:R-:W2:Y:S01]  /*5db20*/  LDL.LU R21, [R1+0xda4] ;  /* 0x000da40001157983 */ /* 0x000ea20000300800 */
[----:B0-----:R-:W4:Y:S01]  /*5db30*/  LDL.LU R22, [R1+0xda8] ;  /* 0x000da80001167983 */ /* 0x001f220000300800 */
[----:B------:R-:W4:Y:S02]  /*5db40*/  LDL.LU R23, [R1+0xdac] ;  /* 0x000dac0001177983 */ /* 0x000f240000300800 */
[----:B------:R-:W2:Y:S02]  /*5db50*/  LDL.LU R8, [R1+0xdd0] ;  /* 0x000dd00001087983 */ /* 0x000ea40000300800 */
[----:B------:R-:W2:Y:S01]  /*5db60*/  LDL.LU R9, [R1+0xdd4] ;  /* 0x000dd40001097983 */ /* 0x000ea20000300800 */
[----:B------:R-:W2:Y:S01]  /*5db70*/  LDL.LU R10, [R1+0xdd8] ;  /* 0x000dd800010a7983 */ /* 0x000ea20000300800 */
[----:B------:R-:W2:Y:S03]  /*5db80*/  LDL.LU R11, [R1+0xddc] ;  /* 0x000ddc00010b7983 */ /* 0x000ea60000300800 */
[----:B--2---:R0:W-:Y:S01]  /*5db90*/  STL.64 [R1+0x2910], R10 ;  /* 0x0029100a01007387 */ /* 0x0041e20000100a00 */
[----:B------:R-:W-:Y:S02]  /*5dba0*/  STL.64 [R1+0x2908], R8 ;  /* 0x0029080801007387 */ /* 0x000fe40000100a00 */
[----:B------:R-:W2:Y:S01]  /*5dbb0*/  LDL.64 R18, [R1+0x48] ;  /* 0x0000480001127983 */ /* 0x000ea20000100a00 */
[----:B0-----:R-:W3:Y:S04]  /*5dbc0*/  LDL.64 R10, [R1+0x58] ;  /* 0x00005800010a7983 */ /* 0x001ee80000100a00 */
[----:B--2---:R0:W-:Y:S01]  /*5dbd0*/  STL.64 [R1+0x2918], R18 ;  /* 0x0029181201007387 */ /* 0x0041e20000100a00 */
        /* <DEDUP_REMOVED lines=9> */
[----:B------:R-:W2:Y:S01]  /*5dc70*/  LDL.LU R23, [R1+0xdbc] ;  /* 0x000dbc0001177983 */ /* 0x000ea20000300800 */
[----:B---3--:R-:W-:Y:S01]  /*5dc80*/  HMMA.16816.F32 R24, R4, R14, R24 ;  /* 0x0000000e0418723c */ /* 0x008fe20000001818 */
[----:B------:R-:W-:-:S02]  /*5dc90*/  IMAD.MOV.U32 R28, RZ, RZ, R14 ;  /* 0x000000ffff1c7224 */ /* 0x000fc400078e000e */
[----:B------:R-:W-:Y:S01]  /*5dca0*/  IMAD.MOV.U32 R29, RZ, RZ, R15 ;  /* 0x000000ffff1d7224 */ /* 0x000fe200078e000f */
[----:B--2---:R-:W-:Y:S01]  /*5dcb0*/  STL.64 [R1+0x28f0], R22 ;  /* 0x0028f01601007387 */ /* 0x004fe20000100a00 */
[----:B----4-:R0:W-:Y:S03]  /*5dcc0*/  STL.64 [R1+0x28e8], R20 ;  /* 0x0028e81401007387 */ /* 0x0101e60000100a00 */
        /* <DEDUP_REMOVED lines=17> */
[----:B------:R-:W0:Y:S01]  /*5dde0*/  LDSM.16.MT88.4 R24, [R0+0xc300] ;  /* 0x00c300000018783b */ /* 0x000e220000004200 */
[----:B------:R-:W-:Y:S03]  /*5ddf0*/  HMMA.16816.F32 R16, R4, R10, R16 ;  /* 0x0000000a0410723c */ /* 0x000fe60000001810 */
[----:B------:R-:W-:Y:S04]  /*5de00*/  STL.64 [R1+0x28b0], R14 ;  /* 0x0028b00e01007387 */ /* 0x000fe80000100a00 */
[----:B---3--:R1:W-:Y:S04]  /*5de10*/  STL.64 [R1+0x28a8], R12 ;  /* 0x0028a80c01007387 */ /* 0x0083e80000100a00 */
[----:B-1----:R-:W3:Y:S01]  /*5de20*/  LDL.LU R12, [R1+0xd90] ;  /* 0x000d9000010c7983 */ /* 0x002ee20000300800 */
[----:B------:R-:W3:Y:S02]  /*5de30*/  LDL.LU R13, [R1+0xd94] ;  /* 0x000d9400010d7983 */ /* 0x000ee40000300800 */
[----:B------:R-:W3:Y:S02]  /*5de40*/  LDL.LU R14, [R1+0xd98] ;  /* 0x000d9800010e7983 */ /* 0x000ee40000300800 */
[----:B------:R-:W3:Y:S01]  /*5de50*/  LDL.LU R15, [R1+0xd9c] ;  /* 0x000d9c00010f7983 */ /* 0x000ee20000300800 */
[----:B0-----:R0:W-:Y:S01]  /*5de60*/  STL.64 [R1+0x2720], R26 ;  /* 0x0027201a01007387 */ /* 0x0011e20000100a00 */
[----:B------:R1:W-:Y:S03]  /*5de70*/  STL.64 [R1+0x2718], R24 ;  /* 0x0027181801007387 */ /* 0x0003e60000100a00 */
[----:B0-----:R-:W4:Y:S04]  /*5de80*/  LDL R26, [R1+0x18] ;  /* 0x00001800011a7983 */ /* 0x001f280000100800 */
[----:B------:R-:W4:Y:S01]  /*5de90*/  LDL R27, [R1+0x1c] ;  /* 0x00001c00011b7983 */ /* 0x000f220000100800 */
[----:B------:R-:W-:Y:S02]  /*5dea0*/  STL.64 [R1+0x1340], R16 ;  /* 0x0013401001007387 */ /* 0x000fe40000100a00 */
[----:B------:R0:W-:Y:S02]  /*5deb0*/  STL.64 [R1+0x1348], R18 ;  /* 0x0013481201007387 */ /* 0x0001e40000100a00 */
[----:B-1----:R-:W-:-:S02]  /*5dec0*/  IMAD.MOV.U32 R25, RZ, RZ, R10 ;  /* 0x000000ffff197224 */ /* 0x002fc400078e000a */
[----:B------:R-:W-:Y:S01]  /*5ded0*/  IMAD.MOV.U32 R24, RZ, RZ, R11 ;  /* 0x000000ffff187224 */ /* 0x000fe200078e000b */
        /* <DEDUP_REMOVED lines=8> */
[----:B0-----:R-:W2:Y:S01]  /*5df60*/  LDL.LU R8, [R1+0x2900] ;  /* 0x0029000001087983 */ /* 0x001ea20000300800 */
        /* <DEDUP_REMOVED lines=21> */
[----:B------:R-:W2:Y:S01]  /*5e0c0*/  LDL.LU.64 R18, [R1+0x28c8] ;  /* 0x0028c80001127983 */ /* 0x000ea20000300a00 */
[----:B------:R-:W2:Y:S01]  /*5e0d0*/  LDL.LU R16, [R1+0x28c0] ;  /* 0x0028c00001107983 */ /* 0x000ea20000300800 */
[C---:B----4-:R-:W-:Y:S11]  /*5e0e0*/  HMMA.16816.F32 R20, R4.reuse, R26, R20 ;  /* 0x0000001a0414723c */ /* 0x050ff60000001814 */
[----:B------:R-:W-:Y:S11]  /*5e0f0*/  @!UPT UIADD3 URZ, URZ, URZ, URZ ;  /* 0x0000003f3f3ff290 */ /* 0x000ff6000fffe03f */
[----:B------:R-:W-:Y:S01]  /*5e100*/  @!UPT UIADD3 URZ, URZ, URZ, URZ ;  /* 0x0000003f3f3ff290 */ /* 0x000fe2000fffe03f */
[----:B------:R-:W-:Y:S01]  /*5e110*/  STL.64 [R1+0x1300], R20 ;  /* 0x0013001401007387 */ /* 0x000fe20000100a00 */
[----:B------:R0:W-:Y:S03]  /*5e120*/  STL.64 [R1+0x1308], R22 ;  /* 0x0013081601007387 */ /* 0x0001e60000100a00 */
[----:B0-----:R-:W3:Y:S01]  /*5e130*/  LDL.LU.64 R22, [R1+0x28b8] ;  /* 0x0028b80001167983 */ /* 0x001ee20000300a00 */
[----:B------:R-:W-:Y:S01]  /*5e140*/  STL.64 [R1+0x2748], R26 ;  /* 0x0027481a01007387 */ /* 0x000fe20000100a00 */
[C---:B---3--:R-:W-:Y:S02]  /*5e150*/  HMMA.16816.F32 R20, R4.reuse, R22, R12 ;  /* 0x000000160414723c */ /* 0x048fe4000000180c */
[----:B------:R-:W3:Y:S01]  /*5e160*/  LDL.LU.64 R14, [R1+0x28b0] ;  /* 0x0028b000010e7983 */ /* 0x000ee20000300a00 */
[----:B------:R-:W4:Y:S11]  /*5e170*/  LDL.LU.64 R12, [R1+0x28a8] ;  /* 0x0028a800010c7983 */ /* 0x000f360000300a00 */
[----:B------:R-:W-:Y:S09]  /*5e180*/  @!UPT UIADD3 URZ, URZ, URZ, URZ ;  /* 0x0000003f3f3ff290 */ /* 0x000ff2000fffe03f */
[----:B------:R-:W-:Y:S01]  /*5e190*/  STL.64 [R1+0x12f0], R20 ;  /* 0x0012f01401007387 */ /* 0x000fe20000100a00 */
[----:B------:R0:W-:Y:S03]  /*5e1a0*/  STL.64 [R1+0x12f8], R22 ;  /* 0x0012f81601007387 */ /* 0x0001e60000100a00 */
[----:B0-----:R-:W2:Y:S01]  /*5e1b0*/  LDL.LU.64 R22, [R1+0x28a0] ;  /* 0x0028a00001167983 */ /* 0x001ea20000300a00 */
[----:B------:R-:W2:Y:S02]  /*5e1c0*/  LDL.LU.64 R20, [R1+0x2898] ;  /* 0x0028980001147983 */ /* 0x000ea40000300a00 */
[----:B------:R-:W-:Y:S02]  /*5e1d0*/  IMAD.MOV.U32 R26, RZ, RZ, R9 ;  /* 0x000000ffff1a7224 */ /* 0x000fe400078e0009 */
        /* <DEDUP_REMOVED lines=8> */
[----:B------:R-:W2:Y:S02]  /*5e260*/  LDL.LU R9, [R1+0x2884] ;  /* 0x0028840001097983 */ /* 0x000ea40000300800 */
[----:B------:R-:W-:Y:S01]  /*5e270*/  STL.64 [R1+0x2760], R26 ;  /* 0x0027601a01007387 */ /* 0x000fe20000100a00 */
[----:B------:R0:W-:Y:S01]  /*5e280*/  STL.64 [R1+0x2730], R18 ;  /* 0x0027301201007387 */ /* 0x0001e20000100a00 */
[----:B------:R1:W-:Y:S03]  /*5e290*/  STL [R1+0x272c], R16 ;  /* 0x00272c1001007387 */ /* 0x0003e60000100800 */
        /* <DEDUP_REMOVED lines=10> */
[----:B------:R0:W-:Y:S02]  /*5e340*/  STL.64 [R1+0x2778], R26 ;  /* 0x0027781a01007387 */ /* 0x0001e40000100a00 */
[----:B0-----:R-:W-:-:S02]  /*5e350*/  IMAD.MOV.U32 R26, RZ, RZ, R10 ;  /* 0x000000ffff1a7224 */ /* 0x001fc400078e000a */
        /* <DEDUP_REMOVED lines=51> */
[----:B------:R4:W-:Y:S02]  /*5e690*/  STL.64 [R1+0x2808], R26 ;  /* 0x0028081a01007387 */ /* 0x0009e40000100a00 */
[----:B----4-:R-:W-:Y:S02]  /*5e6a0*/  IMAD.MOV.U32 R26, RZ, RZ, R13 ;  /* 0x000000ffff1a7224 */ /* 0x010fe400078e000d */
        /* <DEDUP_REMOVED lines=19> */
[----:B------:R0:W-:Y:S01]  /*5e7e0*/  STL.64 [R1+0x2860], R26 ;  /* 0x0028601a01007387 */ /* 0x0001e20000100a00 */
[----:B------:R-:W3:Y:S02]  /*5e7f0*/  LDL.LU R24, [R1+0xd70] ;  /* 0x000d700001187983 */ /* 0x000ee40000300800 */
[----:B------:R-:W3:Y:S01]  /*5e800*/  LDL.LU R25, [R1+0xd74] ;  /* 0x000d740001197983 */ /* 0x000ee20000300800 */
[----:B0-----:R-:W3:Y:S01]  /*5e810*/  LDL.LU R26, [R1+0xd78] ;  /* 0x000d7800011a7983 */ /* 0x001ee20000300800 */
[----:B------:R-:W3:Y:S02]  /*5e820*/  LDL.LU R27, [R1+0xd7c] ;  /* 0x000d7c00011b7983 */ /* 0x000ee40000300800 */
[----:B------:R-:W3:Y:S02]  /*5e830*/  LDL.LU.64 R8, [R1+0x1758] ;  /* 0x0017580001087983 */ /* 0x000ee40000300a00 */
[----:B------:R-:W3:Y:S01]  /*5e840*/  LDL.LU R20, [R1+0xd60] ;  /* 0x000d600001147983 */ /* 0x000ee20000300800 */
[----:B------:R-:W3:Y:S01]  /*5e850*/  LDL.LU R21, [R1+0xd64] ;  /* 0x000d640001157983 */ /* 0x000ee20000300800 */
[----:B------:R-:W3:Y:S02]  /*5e860*/  LDL.LU R22, [R1+0xd68] ;  /* 0x000d680001167983 */ /* 0x000ee40000300800 */
[----:B------:R-:W3:Y:S01]  /*5e870*/  LDL.LU R23, [R1+0xd6c] ;  /* 0x000d6c0001177983 */ /* 0x000ee20000300800 */
        /* <DEDUP_REMOVED lines=18> */
[----:B------:R-:W3:Y:S01]  /*5e9a0*/  LDL.LU R19, [R1+0xd4c] ;  /* 0x000d4c0001137983 */ /* 0x000ee20000300800 */
[----:B------:R-:W-:Y:S01]  /*5e9b0*/  HMMA.16816.F32 R4, R4, R10, R20 ;  /* 0x0000000a0404723c */ /* 0x000fe20000001814 */
        /* <DEDUP_REMOVED lines=8> */
[----:B0-----:R-:W2:Y:S01]  /*5ea40*/  LDL.LU.64 R26, [R1+0x2860] ;  /* 0x00286000011a7983 */ /* 0x001ea20000300a00 */
[----:B------:R0:W-:Y:S02]  /*5ea50*/  STL.64 [R1+0x2738], R14 ;  /* 0x0027380e01007387 */ /* 0x0001e40000100a00 */
[----:B------:R-:W3:Y:S02]  /*5ea60*/  LDL.LU R12, [R1+0xc90] ;  /* 0x000c9000010c7983 */ /* 0x000ee40000300800 */
[----:B------:R-:W3:Y:S01]  /*5ea70*/  LDL.LU R13, [R1+0xc94] ;  /* 0x000c9400010d7983 */ /* 0x000ee20000300800 */
[----:B0-----:R-:W3:Y:S01]  /*5ea80*/  LDL.LU R14, [R1+0xc98] ;  /* 0x000c9800010e7983 */ /* 0x001ee20000300800 */
[----:B------:R-:W3:Y:S02]  /*5ea90*/  LDL.LU R15, [R1+0xc9c] ;  /* 0x000c9c00010f7983 */ /* 0x000ee40000300800 */
[----:B------:R-:W2:Y:S02]  /*5eaa0*/  LDL.LU.64 R22, [R1+0x2858] ;  /* 0x0028580001167983 */ /* 0x000ea40000300a00 */
[----:B------:R-:W2:Y:S01]  /*5eab0*/  LDL.LU.64 R20, [R1+0x2850] ;  /* 0x0028500001147983 */ /* 0x000ea20000300a00 */
        /* <DEDUP_REMOVED lines=87> */
[----:B------:R-:W3:Y:S01]  /*5f030*/  LDL.LU.64 R18, [R1+0x2740] ;  /* 0x0027400001127983 */ /* 0x000ee20000300a00 */
[----:B------:R-:W-:Y:S02]  /*5f040*/  IMAD.MOV.U32 R2, RZ, RZ, R8 ;  /* 0x000000ffff027224 */ /* 0x000fe400078e0008 */
[----:B------:R-:W-:Y:S11]  /*5f050*/  IMAD.MOV.U32 R3, RZ, RZ, R9 ;  /* 0x000000ffff037224 */ /* 0x000ff600078e0009 */
[----:B------:R-:W-:Y:S07]  /*5f060*/  @!UPT UIADD3 URZ, URZ, URZ, URZ ;  /* 0x0000003f3f3ff290 */ /* 0x000fee000fffe03f */
[----:B------:R0:W-:Y:S01]  /*5f070*/  STL.64 [R1+0x1270], R24 ;  /* 0x0012701801007387 */ /* 0x0001e20000100a00 */
[----:B------:R1:W-:Y:S03]  /*5f080*/  STL.64 [R1+0x1278], R26 ;  /* 0x0012781a01007387 */ /* 0x0003e60000100a00 */
[----:B0-----:R-:W2:Y:S01]  /*5f090*/  LDL.LU R24, [R1+0xc60] ;  /* 0x000c600001187983 */ /* 0x001ea20000300800 */
[----:B------:R-:W2:Y:S02]  /*5f0a0*/  LDL.LU R25, [R1+0xc64] ;  /* 0x000c640001197983 */ /* 0x000ea40000300800 */
[----:B-1----:R-:W2:Y:S02]  /*5f0b0*/  LDL.LU R26, [R1+0xc68] ;  /* 0x000c6800011a7983 */ /* 0x002ea40000300800 */
[----:B------:R-:W2:Y:S01]  /*5f0c0*/  LDL.LU R27, [R1+0xc6c] ;  /* 0x000c6c00011b7983 */ /* 0x000ea20000300800 */
        /* <DEDUP_REMOVED lines=8> */
[----:B------:R-:W2:Y:S01]  /*5f150*/  LDL.LU R16, [R1+0x272c] ;  /* 0x00272c0001107983 */ /* 0x000ea20000300800 */
[----:B----4-:R-:W-:Y:S11]  /*5f160*/  HMMA.16816.F32 R4, R20, R18, R4 ;  /* 0x000000121404723c */ /* 0x010ff60000001804 */
[----:B------:R-:W-:Y:S11]  /*5f170*/  @!UPT UIADD3 URZ, URZ, URZ, URZ ;  /* 0x0000003f3f3ff290 */ /* 0x000ff6000fffe03f */
[----:B------:R-:W-:Y:S01]  /*5f180*/  @!UPT UIADD3 URZ, URZ, URZ, URZ ;  /* 0x0000003f3f3ff290 */ /* 0x000fe2000fffe03f */
[----:B------:R0:W-:Y:S01]  /*5f190*/  STL.64 [R1+0x1250], R4 ;  /* 0x0012500401007387 */ /* 0x0001e20000100a00 */
[----:B------:R1:W-:Y:S03]  /*5f1a0*/  STL.64 [R1+0x1258], R6 ;  /* 0x0012580601007387 */ /* 0x0003e60000100a00 */
[----:B0-----:R-:W4:Y:S01]  /*5f1b0*/  LDL.LU R4, [R1+0xc50] ;  /* 0x000c500001047983 */ /* 0x001f220000300800 */
[----:B------:R-:W4:Y:S02]  /*5f1c0*/  LDL.LU R5, [R1+0xc54] ;  /* 0x000c540001057983 */ /* 0x000f240000300800 */
[----:B-1----:R-:W4:Y:S02]  /*5f1d0*/  LDL.LU R6, [R1+0xc58] ;  /* 0x000c580001067983 */ /* 0x002f240000300800 */
[----:B------:R-:W-:Y:S02]  /*5f1e0*/  IMAD.MOV.U32 R7, RZ, RZ, R28 ;  /* 0x000000ffff077224 */ /* 0x000fe400078e001c */
[----:B------:R-:W3:Y:S01]  /*5f1f0*/  LDL.LU R28, [R1+0x2728] ;  /* 0x00272800011c7983 */ /* 0x000ee20000300800 */
[----:B------:R0:W-:Y:S02]  /*5f200*/  STL.64 [R1+0x2680], R18 ;  /* 0x0026801201007387 */ /* 0x0001e40000100a00 */
[----:B--2---:R1:W-:Y:S01]  /*5f210*/  STL [R1+0x26e4], R16 ;  /* 0x0026e41001007387 */ /* 0x0043e20000100800 */
[----:B0-----:R-:W2:Y:S04]  /*5f220*/  LDL.LU.64 R18, [R1+0x88] ;  /* 0x0000880001127983 */ /* 0x001ea80000300a00 */
[----:B--2---:R0:W-:Y:S01]  /*5f230*/  STL.64 [R1+0x26f0], R18 ;  /* 0x0026f01201007387 */ /* 0x0041e20000100a00 */
[----:B-1----:R-:W2:Y:S02]  /*5f240*/  LDL.LU R16, [R1+0xc70] ;  /* 0x000c700001107983 */ /* 0x002ea40000300800 */
[----:B------:R-:W2:Y:S01]  /*5f250*/  LDL.LU R17, [R1+0xc74] ;  /* 0x000c740001117983 */ /* 0x000ea20000300800 */
[----:B0-----:R-:W2:Y:S01]  /*5f260*/  LDL.LU R18, [R1+0xc78] ;  /* 0x000c780001127983 */ /* 0x001ea20000300800 */
[----:B---3--:R-:W-:-:S07]  /*5f270*/  IMAD.MOV.U32 R19, RZ, RZ, R28 ;  /* 0x000000ffff137224 */ /* 0x008fce00078e001c */
[C---:B--2---:R-:W-:Y:S11]  /*5f280*/  HMMA.16816.F32 R16, R20.reuse, R14, R16 ;  /* 0x0000000e1410723c */ /* 0x044ff60000001810 */
[----:B------:R-:W-:Y:S11]  /*5f290*/  @!UPT UIADD3 URZ, URZ, URZ, URZ ;  /* 0x0000003f3f3ff290 */ /* 0x000ff6000fffe03f */
[----:B------:R-:W-:Y:S01]  /*5f2a0*/  @!UPT UIADD3 URZ, URZ, URZ, URZ ;  /* 0x0000003f3f3ff290 */ /* 0x000fe2000fffe03f */
[----:B------:R0:W-:Y:S01]  /*5f2b0*/  STL.64 [R1+0x1240], R16 ;  /* 0x0012401001007387 */ /* 0x0001e20000100a00 */
[----:B------:R1:W-:Y:S03]  /*5f2c0*/  STL.64 [R1+0x1248], R18 ;  /* 0x0012481201007387 */ /* 0x0003e60000100a00 */
[----:B0-----:R-:W2:Y:S01]  /*5f2d0*/  LDL.LU R16, [R1+0xc20] ;  /* 0x000c200001107983 */ /* 0x001ea20000300800 */
[----:B------:R-:W2:Y:S02]  /*5f2e0*/  LDL.LU R17, [R1+0xc24] ;  /* 0x000c240001117983 */ /* 0x000ea40000300800 */
[----:B-1----:R-:W3:Y:S02]  /*5f2f0*/  LDL.LU R18, [R1+0xc28] ;  /* 0x000c280001127983 */ /* 0x002ee40000300800 */
[----:B------:R-:W3:Y:S02]  /*5f300*/  LDL.LU R19, [R1+0xc2c] ;  /* 0x000c2c0001137983 */ /* 0x000ee40000300800 */
[----:B---3--:R0:W-:Y:S01]  /*5f310*/  STL.64 [R1+0x2700], R18 ;  /* 0x0027001201007387 */ /* 0x0081e20000100a00 */
[----:B--2---:R-:W-:Y:S03]  /*5f320*/  STL.64 [R1+0x26f8], R16 ;  /* 0x0026f81001007387 */ /* 0x004fe60000100a00 */
[----:B0-----:R-:W2:Y:S04]  /*5f330*/  LDL.LU.64 R18, [R1+0xa8] ;  /* 0x0000a80001127983 */ /* 0x001ea80000300a00 */
[----:B--2---:R0:W-:Y:S04]  /*5f340*/  STL.64 [R1+0x2708], R18 ;  /* 0x0027081201007387 */ /* 0x0041e80000100a00 */
[----:B0-----:R-:W2:Y:S01]  /*5f350*/  LDL.LU.64 R18, [R1+0xb8] ;  /* 0x0000b80001127983 */ /* 0x001ea20000300a00 */
[----:B------:R-:W-:Y:S03]  /*5f360*/  HMMA.16816.F32 R20, R20, R10, R24 ;  /* 0x0000000a1414723c */ /* 0x000fe60000001818 */
[----:B--2---:R0:W-:Y:S04]  /*5f370*/  STL.64 [R1+0x2710], R18 ;  /* 0x0027101201007387 */ /* 0x0041e80000100a00 */
[----:B0-----:R-:W4:Y:S01]  /*5f380*/  LDL.LU.64 R18, [R1+0xc8] ;  /* 0x0000c80001127983 */ /* 0x001f220000300a00 */
[----:B------:R0:W-:Y:S02]  /*5f390*/  STL [R1+0x2628], R14 ;  /* 0x0026280e01007387 */ /* 0x0001e40000100800 */
[----:B------:R1:W-:Y:S02]  /*5f3a0*/  STL [R1+0x2624], R15 ;  /* 0x0026240f01007387 */ /* 0x0003e40000100800 */
[----:B------:R-:W2:Y:S01]  /*5f3b0*/  LDL.LU R12, [R1+0xc30] ;  /* 0x000c3000010c7983 */ /* 0x000ea20000300800 */
[----:B------:R-:W2:Y:S04]  /*5f3c0*/  LDL.LU R13, [R1+0xc34] ;  /* 0x000c3400010d7983 */ /* 0x000ea80000300800 */
[----:B0-----:R-:W2:Y:S01]  /*5f3d0*/  LDL.LU R14, [R1+0xc38] ;  /* 0x000c3800010e7983 */ /* 0x001ea20000300800 */
[----:B-1----:R-:W2:Y:S02]  /*5f3e0*/  LDL.LU R15, [R1+0xc3c] ;  /* 0x000c3c00010f7983 */ /* 0x002ea40000300800 */
[----:B------:R-:W4:Y:S02]  /*5f3f0*/  LDL.LU.64 R26, [R1+0x2720] ;  /* 0x00272000011a7983 */ /* 0x000f240000300a00 */
[----:B------:R-:W4:Y:S01]  /*5f400*/  LDL.LU.64 R24, [R1+0x2718] ;  /* 0x0027180001187983 */ /* 0x000f220000300a00 */
[----:B------:R-:W-:Y:S01]  /*5f410*/  STL.64 [R1+0x10c0], R20 ;  /* 0x0010c01401007387 */ /* 0x000fe20000100a00 */
[----:B------:R0:W-:Y:S03]  /*5f420*/  STL.64 [R1+0x10c8], R22 ;  /* 0x0010c81601007387 */ /* 0x0001e60000100a00 */
[----:B0-----:R-:W3:Y:S01]  /*5f430*/  LDL.LU.64 R22, [R1+0x78] ;  /* 0x0000780001167983 */ /* 0x001ee20000300a00 */
[C---:B----4-:R-:W-:Y:S03]  /*5f440*/  HMMA.16816.F32 R4, R24.reuse, R18, R4 ;  /* 0x000000121804723c */ /* 0x050fe60000001804 */
[----:B---3--:R0:W-:Y:S01]  /*5f450*/  STL.64 [R1+0x26e8], R22 ;  /* 0x0026e81601007387 */ /* 0x0081e20000100a00 */
[----:B------:R-:W3:Y:S02]  /*5f460*/  LDL.LU R20, [R1+0xc10] ;  /* 0x000c100001147983 */ /* 0x000ee40000300800 */
[----:B------:R-:W3:Y:S01]  /*5f470*/  LDL.LU R21, [R1+0xc14] ;  /* 0x000c140001157983 */ /* 0x000ee20000300800 */
[----:B0-----:R-:W3:Y:S01]  /*5f480*/  LDL.LU R22, [R1+0xc18] ;  /* 0x000c180001167983 */ /* 0x001ee20000300800 */
[----:B------:R-:W3:Y:S02]  /*5f490*/  LDL.LU R23, [R1+0xc1c] ;  /* 0x000c1c0001177983 */ /* 0x000ee40000300800 */
[----:B------:R-:W-:Y:S11]  /*5f4a0*/  STL.64 [R1+0x2698], R10 ;  /* 0x0026980a01007387 */ /* 0x000ff60000100a00 */
[----:B------:R-:W-:Y:S02]  /*5f4b0*/  @!UPT UIADD3 URZ, URZ, URZ, URZ ;  /* 0x0000003f3f3ff290 */ /* 0x000fe4000fffe03f */
[----:B------:R0:W-:Y:S01]  /*5f4c0*/  STL.64 [R1+0x10b0], R4 ;  /* 0x0010b00401007387 */ /* 0x0001e20000100a00 */
[----:B------:R-:W-:Y:S01]  /*5f4d0*/  STL.64 [R1+0x10b8], R6 ;  /* 0x0010b80601007387 */ /* 0x000fe20000100a00 */
[----:B0-----:R-:W-:Y:S02]  /*5f4e0*/  IMAD.MOV.U32 R4, RZ, RZ, R19 ;  /* 0x000000ffff047224 */ /* 0x001fe400078e0013 */
[----:B------:R-:W-:Y:S02]  /*5f4f0*/  IMAD.MOV.U32 R5, RZ, RZ, R18 ;  /* 0x000000ffff057224 */ /* 0x000fe400078e0012 */
[----:B------:R-:W4:Y:S01]  /*5f500*/  LDL.LU.64 R18, [R1+0x2710] ;  /* 0x0027100001127983 */ /* 0x000f220000300a00 */
[----:B------:R0:W-:Y:S02]  /*5f510*/  STL [R1+0x2630], R4 ;  /* 0x0026300401007387 */ /* 0x0001e40000100800 */
[----:B------:R1:W-:Y:S01]  /*5f520*/  STL [R1+0x262c], R5 ;  /* 0x00262c0501007387 */ /* 0x0003e20000100800 */
[----:B0-----:R-:W4:Y:S01]  /*5f530*/  LDL.LU R4, [R1+0xc40] ;  /* 0x000c400001047983 */ /* 0x001f220000300800 */
[----:B-1----:R-:W4:Y:S02]  /*5f540*/  LDL.LU R5, [R1+0xc44] ;  /* 0x000c440001057983 */ /* 0x002f240000300800 */
[----:B------:R-:W4:Y:S02]  /*5f550*/  LDL.LU R6, [R1+0xc48] ;  /* 0x000c480001067983 */ /* 0x000f240000300800 */
[----:B------:R-:W4:Y:S02]  /*5f560*/  LDL.LU R7, [R1+0xc4c] ;  /* 0x000c4c0001077983 */ /* 0x000f240000300800 */
        /* <DEDUP_REMOVED lines=10> */
[----:B------:R-:W4:Y:S01]  /*5f610*/  LDL.LU R4, [R1+0xc00] ;  /* 0x000c000001047983 */ /* 0x000f220000300800 */
[----:B------:R-:W4:Y:S04]  /*5f620*/  LDL.LU R5, [R1+0xc04] ;  /* 0x000c040001057983 */ /* 0x000f280000300800 */
[----:B0-----:R-:W4:Y:S01]  /*5f630*/  LDL.LU R6, [R1+0xc08] ;  /* 0x000c080001067983 */ /* 0x001f220000300800 */
[----:B-1----:R-:W4:Y:S01]  /*5f640*/  LDL.LU R7, [R1+0xc0c] ;  /* 0x000c0c0001077983 */ /* 0x002f220000300800 */
[C---:B--2---:R-:W-:Y:S01]  /*5f650*/  HMMA.16816.F32 R12, R24.reuse, R18, R12 ;  /* 0x00000012180c723c */ /* 0x044fe2000000180c */
[----:B------:R-:W-:Y:S11]  /*5f660*/  IMAD.MOV.U32 R0, RZ, RZ, R19 ;  /* 0x000000ffff007224 */ /* 0x000ff600078e0013 */
[----:B------:R-:W-:Y:S11]  /*5f670*/  @!UPT UIADD3 URZ, URZ, URZ, URZ ;  /* 0x0000003f3f3ff290 */ /* 0x000ff6000fffe03f */
[----:B------:R0:W-:Y:S01]  /*5f680*/  STL.64 [R1+0x1090], R12 ;  /* 0x0010900c01007387 */ /* 0x0001e20000100a00 */
[----:B------:R1:W-:Y:S02]  /*5f690*/  STL.64 [R1+0x1098], R14 ;  /* 0x0010980e01007387 */ /* 0x0003e40000100a00 */
[----:B0-----:R-:W-:Y:S02]  /*5f6a0*/  IMAD.MOV.U32 R13, RZ, RZ, R18 ;  /* 0x000000ffff0d7224 */ /* 0x001fe400078e0012 */
[----:B------:R-:W2:Y:S01]  /*5f6b0*/  LDL.LU.64 R18, [R1+0x2700] ;  /* 0x0027000001127983 */ /* 0x000ea20000300a00 */
[----:B------:R-:W2:Y:S02]  /*5f6c0*/  LDL.LU.64 R16, [R1+0x26f8] ;  /* 0x0026f80001107983 */ /* 0x000ea40000300a00 */
[----:B------:R-:W-:Y:S02]  /*5f6d0*/  STL [R1+0x2640], R0 ;  /* 0x0026400001007387 */ /* 0x000fe40000100800 */
[----:B------:R-:W-:Y:S01]  /*5f6e0*/  STL [R1+0x263c], R13 ;  /* 0x00263c0d01007387 */ /* 0x000fe20000100800 */
[----:B-1----:R-:W2:Y:S02]  /*5f6f0*/  LDL.LU.64 R14, [R1+0x98] ;  /* 0x00009800010e7983 */ /* 0x002ea40000300a00 */
[----:B--2---:R-:W-:Y:S11]  /*5f700*/  HMMA.16816.F32 R16, R24, R14, R16 ;  /* 0x0000000e1810723c */ /* 0x004ff60000001810 */
[----:B------:R-:W-:Y:S11]  /*5f710*/  @!UPT UIADD3 URZ, URZ, URZ, URZ ;  /* 0x0000003f3f3ff290 */ /* 0x000ff6000fffe03f */
[----:B------:R-:W-:Y:S01]  /*5f720*/  @!UPT UIADD3 URZ, URZ, URZ, URZ ;  /* 0x0000003f3f3ff290 */ /* 0x000fe2000fffe03f */
[----:B------:R-:W-:Y:S01]  /*5f730*/  STL.64 [R1+0x1080], R16 ;  /* 0x0010801001007387 */ /* 0x000fe20000100a00 */
[----:B------:R0:W-:Y:S03]  /*5f740*/  STL.64 [R1+0x1088], R18 ;  /* 0x0010881201007387 */ /* 0x0001e60000100a00 */
[----:B0-----:R-:W3:Y:S01]  /*5f750*/  LDL.LU.64 R18, [R1+0x26f0] ;  /* 0x0026f00001127983 */ /* 0x001ee20000300a00 */
[----:B------:R-:W-:Y:S02]  /*5f760*/  IMAD.MOV.U32 R29, RZ, RZ, R3 ;  /* 0x000000ffff1d7224 */ /* 0x000fe400078e0003 */
[----:B------:R-:W-:-:S05]  /*5f770*/  IMAD.MOV.U32 R3, RZ, RZ, R14 ;  /* 0x000000ffff037224 */ /* 0x000fca00078e000e */
[----:B------:R-:W-:Y:S01]  /*5f780*/  STL [R1+0x2644], R3 ;  /* 0x0026440301007387 */ /* 0x000fe20000100800 */
[C---:B---3--:R-:W-:Y:S11]  /*5f790*/  HMMA.16816.F32 R20, R24.reuse, R18, R20 ;  /* 0x000000121814723c */ /* 0x048ff60000001814 */
[----:B------:R-:W-:Y:S11]  /*5f7a0*/  @!UPT UIADD3 URZ, URZ, URZ, URZ ;  /* 0x0000003f3f3ff290 */ /* 0x000ff6000fffe03f */
[----:B------:R-:W-:Y:S01]  /*5f7b0*/  @!UPT UIADD3 URZ, URZ, URZ, URZ ;  /* 0x0000003f3f3ff290 */ /* 0x000fe2000fffe03f */
[----:B------:R-:W-:Y:S01]  /*5f7c0*/  STL.64 [R1+0x1070], R20 ;  /* 0x0010701401007387 */ /* 0x000fe20000100a00 */
[----:B------:R0:W-:Y:S03]  /*5f7d0*/  STL.64 [R1+0x1078], R22 ;  /* 0x0010781601007387 */ /* 0x0001e60000100a00 */
[----:B0-----:R-:W4:Y:S01]  /*5f7e0*/  LDL.LU.64 R22, [R1+0x26e8] ;  /* 0x0026e80001167983 */ /* 0x001f220000300a00 */
[----:B------:R-:W2:Y:S02]  /*5f7f0*/  LDL.LU R16, [R1+0x26e4] ;  /* 0x0026e40001107983 */ /* 0x000ea40000300800 */
[----:B------:R-:W-:Y:S02]  /*5f800*/  IMAD.MOV.U32 R12, RZ, RZ, R15 ;  /* 0x000000ffff0c7224 */ /* 0x000fe400078e000f */
[----:B------:R-:W-:Y:S01]  /*5f810*/  IMAD.MOV.U32 R15, RZ, RZ, R18 ;  /* 0x000000ffff0f7224 */ /* 0x000fe200078e0012 */
[----:B----4-:R-:W-:Y:S01]  /*5f820*/  HMMA.16816.F32 R4, R24, R22, R4 ;  /* 0x000000161804723c */ /* 0x010fe20000001804 */
[----:B------:R-:W-:Y:S11]  /*5f830*/  IMAD.MOV.U32 R14, RZ, RZ, R23 ;  /* 0x000000ffff0e7224 */ /* 0x000ff600078e0017 */
[----:B------:R-:W-:Y:S11]  /*5f840*/  @!UPT UIADD3 URZ, URZ, URZ, URZ ;  /* 0x0000003f3f3ff290 */ /* 0x000ff6000fffe03f */
[----:B------:R0:W-:Y:S01]  /*5f850*/  STL.64 [R1+0x1060], R4 ;  /* 0x0010600401007387 */ /* 0x0001e20000100a00 */
[----:B------:R-:W-:Y:S02]  /*5f860*/  STL.64 [R1+0x1068], R6 ;  /* 0x0010680601007387 */ /* 0x000fe40000100a00 */
[----:B0-----:R-:W-:-:S05]  /*5f870*/  IMAD.MOV.U32 R5, RZ, RZ, R22 ;  /* 0x000000ffff057224 */ /* 0x001fca00078e0016 */
[----:B------:R-:W-:Y:S01]  /*5f880*/  STL [R1+0x26e0], R5 ;  /* 0x0026e00501007387 */ /* 0x000fe20000100800 */
[----:B------:R-:W-:Y:S02]  /*5f890*/  STL.64 [R1+0x26c8], R14 ;  /* 0x0026c80e01007387 */ /* 0x000fe40000100a00 */
[----:B------:R0:W-:Y:S02]  /*5f8a0*/  STL [R1+0x26c0], R12 ;  /* 0x0026c00c01007387 */ /* 0x0001e40000100800 */
[----:B------:R-:W3:Y:S01]  /*5f8b0*/  LDL.LU R20, [R1+0xa70] ;  /* 0x000a700001147983 */ /* 0x000ee20000300800 */
[----:B------:R-:W3:Y:S01]  /*5f8c0*/  LDL.LU R21, [R1+0xa74] ;  /* 0x000a740001157983 */ /* 0x000ee20000300800 */
[----:B------:R-:W4:Y:S02]  /*5f8d0*/  LDL.LU R22, [R1+0xa78] ;  /* 0x000a780001167983 */ /* 0x000f240000300800 */
[----:B--2---:R-:W-:-:S05]  /*5f8e0*/  IMAD.MOV.U32 R23, RZ, RZ, R16 ;  /* 0x000000ffff177224 */ /* 0x004fca00078e0010 */
[----:B----4-:R1:W-:Y:S01]  /*5f8f0*/  STL.64 [R1+0x24c0], R22 ;  /* 0x0024c01601007387 */ /* 0x0103e20000100a00 */
[----:B---3--:R-:W-:Y:S02]  /*5f900*/  STL.64 [R1+0x24b8], R20 ;  /* 0x0024b81401007387 */ /* 0x008fe40000100a00 */
[----:B0-----:R-:W2:Y:S02]  /*5f910*/  LDL.LU R12, [R1+0xbe0] ;  /* 0x000be000010c7983 */ /* 0x001ea40000300800 */
[----:B------:R-:W2:Y:S01]  /*5f920*/  LDL.LU R13, [R1+0xbe4] ;  /* 0x000be400010d7983 */ /* 0x000ea20000300800 */
[----:B------:R-:W3:Y:S01]  /*5f930*/  LDL.LU R14, [R1+0xbe8] ;  /* 0x000be800010e7983 */ /* 0x000ee20000300800 */
[----:B------:R-:W3:Y:S02]  /*5f940*/  LDL.LU R15, [R1+0xbec] ;  /* 0x000bec00010f7983 */ /* 0x000ee40000300800 */
[----:B------:R-:W4:Y:S02]  /*5f950*/  LDL.LU R4, [R1+0xbf0] ;  /* 0x000bf00001047983 */ /* 0x000f240000300800 */
[----:B------:R-:W4:Y:S01]  /*5f960*/  LDL.LU R5, [R1+0xbf4] ;  /* 0x000bf40001057983 */ /* 0x000f220000300800 */
[----:B------:R-:W4:Y:S01]  /*5f970*/  LDL.LU R6, [R1+0xbf8] ;  /* 0x000bf80001067983 */ /* 0x000f220000300800 */
[----:B------:R-:W4:Y:S02]  /*5f980*/  LDL.LU R7, [R1+0xbfc] ;  /* 0x000bfc0001077983 */ /* 0x000f240000300800 */
[----:B-1----:R-:W-:-:S02]  /*5f990*/  IMAD.MOV.U32 R23, RZ, RZ, R8 ;  /* 0x000000ffff177224 */ /* 0x002fc400078e0008 */
[----:B------:R-:W-:Y:S01]  /*5f9a0*/  IMAD.MOV.U32 R22, RZ, RZ, R9 ;  /* 0x000000ffff167224 */ /* 0x000fe200078e0009 */
[----:B---3--:R0:W-:Y:S01]  /*5f9b0*/  STL.64 [R1+0x26d8], R14 ;  /* 0x0026d80e01007387 */ /* 0x0081e20000100a00 */
[----:B--2---:R-:W-:Y:S03]  /*5f9c0*/  STL.64 [R1+0x26d0], R12 ;  /* 0x0026d00c01007387 */ /* 0x004fe60000100a00 */
[----:B0-----:R-:W4:Y:S01]  /*5f9d0*/  LDL.LU.64 R14, [R1+0x68] ;  /* 0x00006800010e7983 */ /* 0x001f220000300a00 */
[----:B------:R-:W2:Y:S02]  /*5f9e0*/  LDL.LU R8, [R1+0xbc0] ;  /* 0x000bc00001087983 */ /* 0x000ea40000300800 */
[----:B------:R-:W2:Y:S02]  /*5f9f0*/  LDL.LU R9, [R1+0xbc4] ;  /* 0x000bc40001097983 */ /* 0x000ea40000300800 */
[----:B------:R-:W3:Y:S01]  /*5fa00*/  LDL.LU R10, [R1+0xbc8] ;  /* 0x000bc800010a7983 */ /* 0x000ee20000300800 */
[----:B------:R-:W3:Y:S04]  /*5fa10*/  LDL.LU R11, [R1+0xbcc] ;  /* 0x000bcc00010b7983 */ /* 0x000ee80000300800 */
[----:B---3--:R0:W-:Y:S01]  /*5fa20*/  STL.64 [R1+0x26a8], R10 ;  /* 0x0026a80a01007387 */ /* 0x0081e20000100a00 */
[----:B--2---:R-:W-:Y:S03]  /*5fa30*/  STL.64 [R1+0x26a0], R8 ;  /* 0x0026a00801007387 */ /* 0x004fe60000100a00 */
[----:B0-----:R-:W2:Y:S01]  /*5fa40*/  LDL.LU.64 R10, [R1+0x48] ;  /* 0x00004800010a7983 */ /* 0x001ea20000300a00 */
[----:B------:R-:W-:-:S02]  /*5fa50*/  IMAD.MOV.U32 R28, RZ, RZ, R2 ;  /* 0x000000ffff1c7224 */ /* 0x000fc400078e0002 */
[----:B------:R-:W-:Y:S01]  /*5fa60*/  IMAD.MOV.U32 R2, RZ, RZ, R19 ;  /* 0x000000ffff027224 */ /* 0x000fe200078e0013 */
[----:B--2---:R0:W-:Y:S04]  /*5fa70*/  STL.64 [R1+0x26b8], R10 ;  /* 0x0026b80a01007387 */ /* 0x0041e80000100a00 */
[----:B0-----:R-:W2:Y:S01]  /*5fa80*/  LDL.LU.64 R10, [R1+0x58] ;  /* 0x00005800010a7983 */ /* 0x001ea20000300a00 */
[----:B------:R0:W-:Y:S02]  /*5fa90*/  STL.64 [R1+0x2668], R22 ;  /* 0x0026681601007387 */ /* 0x0001e40000100a00 */
[----:B------:R-:W3:Y:S02]  /*5faa0*/  LDL.LU R20, [R1+0xba0] ;  /* 0x000ba00001147983 */ /* 0x000ee40000300800 */
[----:B------:R-:W3:Y:S01]  /*5fab0*/  LDL.LU R21, [R1+0xba4] ;  /* 0x000ba40001157983 */ /* 0x000ee20000300800 */
[----:B0-----:R-:W2:Y:S01]  /*5fac0*/  LDL.LU R22, [R1+0xba8] ;  /* 0x000ba80001167983 */ /* 0x001ea20000300800 */
[----:B------:R-:W2:Y:S02]  /*5fad0*/  LDL.LU R23, [R1+0xbac] ;  /* 0x000bac0001177983 */ /* 0x000ea40000300800 */
[----:B------:R-:W2:Y:S02]  /*5fae0*/  LDL.LU R16, [R1+0xbb0] ;  /* 0x000bb00001107983 */ /* 0x000ea40000300800 */
[----:B------:R-:W2:Y:S01]  /*5faf0*/  LDL.LU R17, [R1+0xbb4] ;  /* 0x000bb40001117983 */ /* 0x000ea20000300800 */
[----:B------:R-:W2:Y:S01]  /*5fb00*/  LDL.LU R18, [R1+0xbb8] ;  /* 0x000bb80001127983 */ /* 0x000ea20000300800 */
[----:B------:R-:W2:Y:S01]  /*5fb10*/  LDL.LU R19, [R1+0xbbc] ;  /* 0x000bbc0001137983 */ /* 0x000ea20000300800 */
[----:B----4-:R-:W-:Y:S02]  /*5fb20*/  HMMA.16816.F32 R4, R24, R14, R4 ;  /* 0x0000000e1804723c */ /* 0x010fe40000001804 */
[----:B--2---:R0:W-:Y:S01]  /*5fb30*/  STL.64 [R1+0x2690], R18 ;  /* 0x0026901201007387 */ /* 0x0041e20000100a00 */
[----:B------:R1:W-:Y:S03]  /*5fb40*/  STL.64 [R1+0x2688], R16 ;  /* 0x0026881001007387 */ /* 0x0003e60000100a00 */
[----:B0-----:R-:W2:Y:S04]  /*5fb50*/  LDL.LU.64 R18, [R1+0x38] ;  /* 0x0000380001127983 */ /* 0x001ea80000300a00 */
[----:B--2---:R0:W-:Y:S01]  /*5fb60*/  STL.64 [R1+0x26b0], R18 ;  /* 0x0026b01201007387 */ /* 0x0041e20000100a00 */
[----:B-1----:R-:W2:Y:S02]  /*5fb70*/  LDL.LU R16, [R1+0xbd0] ;  /* 0x000bd00001107983 */ /* 0x002ea40000300800 */
[----:B------:R-:W2:Y:S01]  /*5fb80*/  LDL.LU R17, [R1+0xbd4] ;  /* 0x000bd40001117983 */ /* 0x000ea20000300800 */
[----:B0-----:R-:W2:Y:S01]  /*5fb90*/  LDL.LU R18, [R1+0xbd8] ;  /* 0x000bd80001127983 */ /* 0x001ea20000300800 */
[----:B------:R-:W2:Y:S02]  /*5fba0*/  LDL.LU R19, [R1+0xbdc] ;  /* 0x000bdc0001137983 */ /* 0x000ea40000300800 */
[----:B------:R0:W-:Y:S02]  /*5fbb0*/  STL.64 [R1+0x2678], R22 ;  /* 0x0026781601007387 */ /* 0x0001e40000100a00 */
[----:B---3--:R-:W-:Y:S01]  /*5fbc0*/  STL.64 [R1+0x2670], R20 ;  /* 0x0026701401007387 */ /* 0x008fe20000100a00 */
[----:B0-----:R-:W3:Y:S03]  /*5fbd0*/  LDL.LU.64 R22, [R1+0x28] ;  /* 0x0000280001167983 */ /* 0x001ee60000300a00 */
[----:B------:R0:W-:Y:S02]  /*5fbe0*/  STL.64 [R1+0x1050], R4 ;  /* 0x0010500401007387 */ /* 0x0001e40000100a00 */
[----:B------:R1:W-:Y:S01]  /*5fbf0*/  STL.64 [R1+0x1058], R6 ;  /* 0x0010580601007387 */ /* 0x0003e20000100a00 */
[----:B0-----:R-:W4:Y:S01]  /*5fc00*/  LDL.LU R5, [R1+0x26e0] ;  /* 0x0026e00001057983 */ /* 0x001f220000300800 */
[----:B-1----:R-:W-:-:S02]  /*5fc10*/  IMAD.MOV.U32 R7, RZ, RZ, R14 ;  /* 0x000000ffff077224 */ /* 0x002fc400078e000e */
[----:B------:R-:W-:Y:S02]  /*5fc20*/  IMAD.MOV.U32 R4, RZ, RZ, R15 ;  /* 0x000000ffff047224 */ /* 0x000fe400078e000f */
[----:B------:R-:W2:Y:S01]  /*5fc30*/  LDL.LU.64 R14, [R1+0x26d8] ;  /* 0x0026d800010e7983 */ /* 0x000ea20000300a00 */
[----:B------:R-:W2:Y:S02]  /*5fc40*/  LDL.LU.64 R12, [R1+0x26d0] ;  /* 0x0026d000010c7983 */ /* 0x000ea40000300a00 */
[----:B------:R-:W-:Y:S01]  /*5fc50*/  IMAD.MOV.U32 R6, RZ, RZ, R11 ;  /* 0x000000ffff067224 */ /* 0x000fe200078e000b */
[C---:B--2---:R-:W-:Y:S11]  /*5fc60*/  HMMA.16816.F32 R12, R24.reuse, R10, R12 ;  /* 0x0000000a180c723c */ /* 0x044ff6000000180c */
[----:B------:R-:W-:Y:S11]  /*5fc70*/  @!UPT UIADD3 URZ, URZ, URZ, URZ ;  /* 0x0000003f3f3ff290 */ /* 0x000ff6000fffe03f */
[----:B------:R-:W-:Y:S01]  /*5fc80*/  @!UPT UIADD3 URZ, URZ, URZ, URZ ;  /* 0x0000003f3f3ff290 */ /* 0x000fe2000fffe03f */
[----:B------:R0:W-:Y:S01]  /*5fc90*/  STL.64 [R1+0x1230], R12 ;  /* 0x0012300c01007387 */ /* 0x0001e20000100a00 */
[----:B------:R1:W-:Y:S02]  /*5fca0*/  STL.64 [R1+0x1238], R14 ;  /* 0x0012380e01007387 */ /* 0x0003e40000100a00 */
[----:B0-----:R-:W-:Y:S01]  /*5fcb0*/  IMAD.MOV.U32 R13, RZ, RZ, R10 ;  /* 0x000000ffff0d7224 */ /* 0x001fe200078e000a */
[----:B-1----:R-:W2:Y:S01]  /*5fcc0*/  LDL.LU.64 R14, [R1+0x26c8] ;  /* 0x0026c800010e7983 */ /* 0x002ea20000300a00 */
[----:B------:R-:W2:Y:S02]  /*5fcd0*/  LDL.LU R12, [R1+0x26c0] ;  /* 0x0026c000010c7983 */ /* 0x000ea40000300800 */
[----:B------:R-:W2:Y:S02]  /*5fce0*/  LDL.LU.64 R10, [R1+0x26b8] ;  /* 0x0026b800010a7983 */ /* 0x000ea40000300a00 */
[----:B------:R0:W-:Y:S01]  /*5fcf0*/  STL.64 [R1+0x2660], R6 ;  /* 0x0026600601007387 */ /* 0x0001e20000100a00 */
[----:B----4-:R-:W-:Y:S04]  /*5fd00*/  STL.64 [R1+0x2658], R4 ;  /* 0x0026580401007387 */ /* 0x010fe80000100a00 */
[----:B0-----:R-:W4:Y:S01]  /*5fd10*/  LDL.LU.64 R6, [R1+0x18] ;  /* 0x0000180001067983 */ /* 0x001f220000300a00 */
[----:B--2---:R-:W-:Y:S03]  /*5fd20*/  HMMA.16816.F32 R16, R24, R10, R16 ;  /* 0x0000000a1810723c */ /* 0x004fe60000001810 */
[----:B------:R-:W-:Y:S01]  /*5fd30*/  STL.64 [R1+0x2650], R14 ;  /* 0x0026500e01007387 */ /* 0x000fe20000100a00 */
[----:B------:R0:W-:Y:S02]  /*5fd40*/  STL.64 [R1+0x2648], R12 ;  /* 0x0026480c01007387 */ /* 0x0001e40000100a00 */
[----:B------:R-:W-:-:S02]  /*5fd50*/  IMAD.MOV.U32 R3, RZ, RZ, R10 ;  /* 0x000000ffff037224 */ /* 0x000fc400078e000a */
[----:B------:R-:W-:Y:S01]  /*5fd60*/  IMAD.MOV.U32 R0, RZ, RZ, R11 ;  /* 0x000000ffff007224 */ /* 0x000fe200078e000b */
[----:B0-----:R-:W2:Y:S01]  /*5fd70*/  LDL.LU R12, [R1+0xb90] ;  /* 0x000b9000010c7983 */ /* 0x001ea20000300800 */
[----:B------:R-:W2:Y:S02]  /*5fd80*/  LDL.LU R13, [R1+0xb94] ;  /* 0x000b9400010d7983 */ /* 0x000ea40000300800 */
[----:B------:R-:W2:Y:S02]  /*5fd90*/  LDL.LU R14, [R1+0xb98] ;  /* 0x000b9800010e7983 */ /* 0x000ea40000300800 */
[----:B------:R-:W2:Y:S09]  /*5fda0*/  LDL.LU R15, [R1+0xb9c] ;  /* 0x000b9c00010f7983 */ /* 0x000eb20000300800 */
        /* <DEDUP_REMOVED lines=35> */
[----:B0-----:R-:W3:Y:S01]  /*5ffe0*/  LDL.LU.64 R22, [R1+0x2668] ;  /* 0x0026680001167983 */ /* 0x001ee20000300a00 */
[C---:B--2---:R-:W-:Y:S01]  /*5fff0*/  HMMA.16816.F32 R8, R24.reuse, R18, R8 ;  /* 0x000000121808723c */ /* 0x044fe20000001808 */
[----:B------:R-:W-:Y:S02]  /*60000*/  IMAD.MOV.U32 R21, RZ, RZ, R6 ;  /* 0x000000ffff157224 */ /* 0x000fe400078e0006 */
[----:B------:R-:W-:Y:S02]  /*60010*/  IMAD.MOV.U32 R20, RZ, RZ, R7 ;  /* 0x000000ffff147224 */ /* 0x000fe400078e0007 */
[----:B------:R-:W2:Y:S01]  /*60020*/  LDL.LU.64 R6, [R1+0x2660] ;  /* 0x0026600001067983 */ /* 0x000ea20000300a00 */
[----:B------:R-:W4:Y:S02]  /*60030*/  LDL.LU.64 R4, [R1+0x2658] ;  /* 0x0026580001047983 */ /* 0x000f240000300a00 */
[----:B---3--:R-:W-:Y:S11]  /*60040*/  HMMA.16816.F32 R12, R24, R22, R12 ;  /* 0x00000016180c723c */ /* 0x008ff6000000180c */
[----:B------:R-:W-:Y:S11]  /*60050*/  @!UPT UIADD3 URZ, URZ, URZ, URZ ;  /* 0x0000003f3f3ff290 */ /* 0x000ff6000fffe03f */
[----:B------:R-:W-:Y:S01]  /*60060*/  @!UPT UIADD3 URZ, URZ, URZ, URZ ;  /* 0x0000003f3f3ff290 */ /* 0x000fe2000fffe03f */
[----:B------:R-:W-:Y:S01]  /*60070*/  STL.64 [R1+0x11e0], R12 ;  /* 0x0011e00c01007387 */ /* 0x000fe20000100a00 */
[----:B------:R0:W-:Y:S03]  /*60080*/  STL.64 [R1+0x11e8], R14 ;  /* 0x0011e80e01007387 */ /* 0x0001e60000100a00 */
[----:B0-----:R-:W3:Y:S01]  /*60090*/  LDL.LU.64 R14, [R1+0x2650] ;  /* 0x00265000010e7983 */ /* 0x001ee20000300a00 */
[----:B------:R-:W2:Y:S02]  /*600a0*/  LDL.LU.64 R12, [R1+0x2648] ;  /* 0x00264800010c7983 */ /* 0x000ea40000300a00 */
[----:B------:R0:W-:Y:S02]  /*600b0*/  STL.64 [R1+0x24d8], R22 ;  /* 0x0024d81601007387 */ /* 0x0001e40000100a00 */
[----:B0-----:R-:W-:Y:S02]  /*600c0*/  IMAD.MOV.U32 R22, RZ, RZ, R21 ;  /* 0x000000ffff167224 */ /* 0x001fe400078e0015 */
[----:B------:R-:W-:-:S05]  /*600d0*/  IMAD.MOV.U32 R23, RZ, RZ, R20 ;  /* 0x000000ffff177224 */ /* 0x000fca00078e0014 */
[----:B------:R0:W-:Y:S02]  /*600e0*/  STL.64 [R1+0x24e8], R22 ;  /* 0x0024e81601007387 */ /* 0x0001e40000100a00 */
[----:B0-----:R-:W-:Y:S02]  /*600f0*/  IMAD.MOV.U32 R22, RZ, RZ, R17 ;  /* 0x000000ffff167224 */ /* 0x001fe400078e0011 */
[----:B------:R-:W-:-:S05]  /*60100*/  IMAD.MOV.U32 R23, RZ, RZ, R16 ;  /* 0x000000ffff177224 */ /* 0x000fca00078e0010 */
[----:B------:R-:W-:Y:S01]  /*60110*/  STL.64 [R1+0x2500], R22 ;  /* 0x0025001601007387 */ /* 0x000fe20000100a00 */
[----:B------:R0:W-:Y:S02]  /*60120*/  STL.64 [R1+0x24e0], R18 ;  /* 0x0024e01201007387 */ /* 0x0001e40000100a00 */
[----:B------:R-:W2:Y:S02]  /*60130*/  LDL.LU R16, [R1+0xaa0] ;  /* 0x000aa00001107983 */ /* 0x000ea40000300800 */
[----:B------:R-:W-:Y:S01]  /*60140*/  STL.64 [R1+0x11d0], R8 ;  /* 0x0011d00801007387 */ /* 0x000fe20000100a00 */
[----:B------:R-:W-:Y:S01]  /*60150*/  STL.64 [R1+0x11d8], R10 ;  /* 0x0011d80a01007387 */ /* 0x000fe20000100a00 */
[----:B------:R-:W2:Y:S03]  /*60160*/  LDL.LU R17, [R1+0xaa4] ;  /* 0x000aa40001117983 */ /* 0x000ea60000300800 */
[----:B0-----:R-:W2:Y:S01]  /*60170*/  LDL.LU R18, [R1+0xaa8] ;  /* 0x000aa80001127983 */ /* 0x001ea20000300800 */
[----:B------:R-:W2:Y:S02]  /*60180*/  LDL.LU R19, [R1+0xaac] ;  /* 0x000aac0001137983 */ /* 0x000ea40000300800 */
[----:B------:R-:W2:Y:S02]  /*60190*/  LDL.LU R20, [R1+0xac0] ;  /* 0x000ac00001147983 */ /* 0x000ea40000300800 */
[----:B------:R-:W2:Y:S01]  /*601a0*/  LDL.LU R21, [R1+0xac4] ;  /* 0x000ac40001157983 */ /* 0x000ea20000300800 */
[----:B------:R-:W2:Y:S01]  /*601b0*/  LDL.LU R22, [R1+0xac8] ;  /* 0x000ac80001167983 */ /* 0x000ea20000300800 */
[----:B------:R-:W2:Y:S03]  /*601c0*/  LDL.LU R23, [R1+0xacc] ;  /* 0x000acc0001177983 */ /* 0x000ea60000300800 */
        /* <DEDUP_REMOVED lines=11> */
[----:B------:R-:W-:Y:S01]  /*60280*/  STL.64 [R1+0x2540], R22 ;  /* 0x0025401601007387 */ /* 0x000fe20000100a00 */
[----:B------:R-:W-:Y:S02]  /*60290*/  STL.64 [R1+0x24f8], R18 ;  /* 0x0024f81201007387 */ /* 0x000fe40000100a00 */
[----:B------:R0:W-:Y:S02]  /*602a0*/  STL.64 [R1+0x24f0], R16 ;  /* 0x0024f01001007387 */ /* 0x0001e40000100a00 */
[----:B0-----:R-:W2:Y:S01]  /*602b0*/  LDL.LU R16, [R1+0xab0] ;  /* 0x000ab00001107983 */ /* 0x001ea20000300800 */
[----:B------:R-:W2:Y:S02]  /*602c0*/  LDL.LU R17, [R1+0xab4] ;  /* 0x000ab40001117983 */ /* 0x000ea40000300800 */
[----:B------:R-:W2:Y:S02]  /*602d0*/  LDL.LU R18, [R1+0xab8] ;  /* 0x000ab80001127983 */ /* 0x000ea40000300800 */
[----:B------:R-:W2:Y:S02]  /*602e0*/  LDL.LU R19, [R1+0xabc] ;  /* 0x000abc0001137983 */ /* 0x000ea40000300800 */
[----:B------:R-:W-:-:S02]  /*602f0*/  IMAD.MOV.U32 R22, RZ, RZ, R7 ;  /* 0x000000ffff167224 */ /* 0x000fc400078e0007 */
[----:B----4-:R-:W-:Y:S01]  /*60300*/  IMAD.MOV.U32 R23, RZ, RZ, R4 ;  /* 0x000000ffff177224 */ /* 0x010fe200078e0004 */
[----:B------:R-:W4:Y:S01]  /*60310*/  LDL.LU R7, [R1+0x2634] ;  /* 0x0026340001077983 */ /* 0x000f220000300800 */
        /* <DEDUP_REMOVED lines=9> */
[----:B---3--:R-:W-:Y:S01]  /*603b0*/  IMAD.MOV.U32 R23, RZ, RZ, R14 ;  /* 0x000000ffff177224 */ /* 0x008fe200078e000e */
        /* <DEDUP_REMOVED lines=48> */
[----:B------:R-:W2:Y:S02]  /*606c0*/  LDL.LU R11, [R1+0xb7c] ;  /* 0x000b7c00010b7983 */ /* 0x000ea40000300800 */
[----:B------:R-:W-:-:S02]  /*606d0*/  IMAD.MOV.U32 R23, RZ, RZ, R4 ;  /* 0x000000ffff177224 */ /* 0x000fc400078e0004 */
[----:B---3--:R-:W-:Y:S01]  /*606e0*/  IMAD.MOV.U32 R22, RZ, RZ, R5 ;  /* 0x000000ffff167224 */ /* 0x008fe200078e0005 */
[----:B------:R-:W3:Y:S01]  /*606f0*/  LDL.LU R4, [R1+0xb60] ;  /* 0x000b600001047983 */ /* 0x000ee20000300800 */
[----:B------:R-:W3:Y:S02]  /*60700*/  LDL.LU R5, [R1+0xb64] ;  /* 0x000b640001057983 */ /* 0x000ee40000300800 */
        /* <DEDUP_REMOVED lines=32> */
[----:B------:R0:W-:Y:S02]  /*60910*/  STL.64 [R1+0x24c8], R12 ;  /* 0x0024c80c01007387 */ /* 0x0001e40000100a00 */
[----:B0-----:R-:W2:Y:S01]  /*60920*/  LDL.LU R12, [R1+0xa90] ;  /* 0x000a9000010c7983 */ /* 0x001ea20000300800 */
[----:B------:R-:W2:Y:S02]  /*60930*/  LDL.LU R13, [R1+0xa94] ;  /* 0x000a9400010d7983 */ /* 0x000ea40000300800 */
[----:B------:R-:W2:Y:S02]  /*60940*/  LDL.LU R14, [R1+0xa98] ;  /* 0x000a9800010e7983 */ /* 0x000ea40000300800 */
[----:B------:R-:W2:Y:S01]  /*60950*/  LDL.LU R15, [R1+0xa9c] ;  /* 0x000a9c00010f7983 */ /* 0x000ea20000300800 */
        /* <DEDUP_REMOVED lines=9> */
[----:B------:R-:W-:Y:S02]  /*609f0*/  IMAD.MOV.U32 R27, RZ, RZ, R0 ;  /* 0x000000ffff1b7224 */ /* 0x000fe400078e0000 */
[----:B------:R-:W3:Y:S01]  /*60a00*/  LDL.LU R0, [R1+0x25e8] ;  /* 0x0025e80001007983 */ /* 0x000ee20000300800 */
        /* <DEDUP_REMOVED lines=68> */
[----:B------:R-:W2:Y:S11]  /*60e50*/  LDL.LU.64 R22, [R1+0x2500] ;  /* 0x0025000001167983 */ /* 0x000eb60000300a00 */
[----:B------:R-:W-:Y:S11]  /*60e60*/  @!UPT UIADD3 URZ, URZ, URZ, URZ ;  /* 0x0000003f3f3ff290 */ /* 0x000ff6000fffe03f */
[----:B------:R0:W-:Y:S01]  /*60e70*/  STL.64 [R1+0xfa0], R8 ;  /* 0x000fa00801007387 */ /* 0x0001e20000100a00 */
[----:B------:R-:W-:Y:S03]  /*60e80*/  STL.64 [R1+0xfa8], R10 ;  /* 0x000fa80a01007387 */ /* 0x000fe60000100a00 */
[----:B0-----:R-:W4:Y:S01]  /*60e90*/  LDL.LU.64 R8, [R1+0x1750] ;  /* 0x0017500001087983 */ /* 0x001f220000300a00 */
        /* <DEDUP_REMOVED lines=8> */
[----:B------:R-:W3:Y:S11]  /*60f20*/  LDL.LU.64 R18, [R1+0x24e0] ;  /* 0x0024e00001127983 */ /* 0x000ef60000300a00 */
[----:B------:R-:W-:Y:S10]  /*60f30*/  @!UPT UIADD3 URZ, URZ, URZ, URZ ;  /* 0x0000003f3f3ff290 */ /* 0x000ff4000fffe03f */
[----:B------:R-:W-:Y:S01]  /*60f40*/  STL.64 [R1+0xf30], R20 ;  /* 0x000f301401007387 */ /* 0x000fe20000100a00 */
[----:B------:R0:W-:Y:S03]  /*60f50*/  STL.64 [R1+0xf38], R22 ;  /* 0x000f381601007387 */ /* 0x0001e60000100a00 */
[----:B0-----:R-:W2:Y:S01]  /*60f60*/  LDL.LU.64 R22, [R1+0x24d8] ;  /* 0x0024d80001167983 */ /* 0x001ea20000300a00 */
[----:B------:R-:W3:Y:S01]  /*60f70*/  LDL.LU.64 R10, [R1+0x1738] ;  /* 0x00173800010a7983 */ /* 0x000ee20000300a00 */
[C---:B--2---:R-:W-:Y:S02]  /*60f80*/  HMMA.16816.F32 R20, R4.reuse, R22, R12 ;  /* 0x000000160414723c */ /* 0x044fe4000000180c */
[----:B------:R-:W2:Y:S01]  /*60f90*/  LDL.LU.64 R14, [R1+0x24d0] ;  /* 0x0024d000010e7983 */ /* 0x000ea20000300a00 */
[----:B------:R-:W2:Y:S11]  /*60fa0*/  LDL.LU.64 R12, [R1+0x24c8] ;  /* 0x0024c800010c7983 */ /* 0x000eb60000300a00 */
[----:B------:R-:W-:Y:S09]  /*60fb0*/  @!UPT UIADD3 URZ, URZ, URZ, URZ ;  /* 0x0000003f3f3ff290 */ /* 0x000ff2000fffe03f */
[----:B------:R-:W-:Y:S01]  /*60fc0*/  STL.64 [R1+0xf10], R20 ;  /* 0x000f101401007387 */ /* 0x000fe20000100a00 */
[----:B------:R0:W-:Y:S03]  /*60fd0*/  STL.64 [R1+0xf18], R22 ;  /* 0x000f181601007387 */ /* 0x0001e60000100a00 */
[----:B0-----:R-:W2:Y:S01]  /*60fe0*/  LDL.LU.64 R22, [R1+0x24c0] ;  /* 0x0024c00001167983 */ /* 0x001ea20000300a00 */
[----:B------:R-:W2:Y:S01]  /*60ff0*/  LDL.LU.64 R20, [R1+0x24b8] ;  /* 0x0024b80001147983 */ /* 0x000ea20000300a00 */
[C---:B---3--:R-:W-:Y:S11]  /*61000*/  HMMA.16816.F32 R24, R4.reuse, R18, R24 ;  /* 0x000000120418723c */ /* 0x048ff60000001818 */
[----:B------:R-:W-:Y:S11]  /*61010*/  @!UPT UIADD3 URZ, URZ, URZ, URZ ;  /* 0x0000003f3f3ff290 */ /* 0x000ff6000fffe03f */
[----:B------:R-:W-:Y:S01]  /*61020*/  @!UPT UIADD3 URZ, URZ, URZ, URZ ;  /* 0x0000003f3f3ff290 */ /* 0x000fe2000fffe03f */
[----:B------:R-:W-:Y:S01]  /*61030*/  STL.64 [R1+0xee0], R24 ;  /* 0x000ee01801007387 */ /* 0x000fe20000100a00 */
[----:B------:R-:W-:Y:S02]  /*61040*/  STL.64 [R1+0xee8], R26 ;  /* 0x000ee81a01007387 */ /* 0x000fe40000100a00 */
[----:B------:R0:W-:Y:S01]  /*61050*/  STL.64 [R1+0x24b0], R6 ;  /* 0x0024b00601007387 */ /* 0x0001e20000100a00 */
[----:B--2---:R-:W-:Y:S11]  /*61060*/  HMMA.16816.F32 R20, R4, R14, R20 ;  /* 0x0000000e0414723c */ /* 0x004ff60000001814 */
[----:B------:R-:W-:Y:S11]  /*61070*/  @!UPT UIADD3 URZ, URZ, URZ, URZ ;  /* 0x0000003f3f3ff290 */ /* 0x000ff6000fffe03f */
[----:B------:R-:W-:Y:S01]  /*61080*/  @!UPT UIADD3 URZ, URZ, URZ, URZ ;  /* 0x0000003f3f3ff290 */ /* 0x000fe2000fffe03f */
[----:B------:R1:W-:Y:S01]  /*61090*/  STL.64 [R1+0xec0], R20 ;  /* 0x000ec01401007387 */ /* 0x0003e20000100a00 */
[----:B------:R2:W-:Y:S02]  /*610a0*/  STL.64 [R1+0xec8], R22 ;  /* 0x000ec81601007387 */ /* 0x0005e40000100a00 */
[----:B0-----:R-:W2:Y:S02]  /*610b0*/  LDL.LU.64 R6, [R1+0x1748] ;  /* 0x0017480001067983 */ /* 0x001ea40000300a00 */
[----:B------:R-:W2:Y:S01]  /*610c0*/  LDL.LU R19, [R1+0x1d4c] ;  /* 0x001d4c0001137983 */ /* 0x000ea20000300800 */
[----:B------:R-:W2:Y:S01]  /*610d0*/  LDL.LU R24, [R1+0x1d44] ;  /* 0x001d440001187983 */ /* 0x000ea20000300800 */
[----:B------:R-:W2:Y:S02]  /*610e0*/  LDL.LU R25, [R1+0x1d3c] ;  /* 0x001d3c0001197983 */ /* 0x000ea40000300800 */
[----:B------:R-:W2:Y:S02]  /*610f0*/  LDL.LU R26, [R1+0x1d34] ;  /* 0x001d3400011a7983 */ /* 0x000ea40000300800 */
[----:B------:R-:W2:Y:S02]  /*61100*/  LDL.LU R27, [R1+0x1d2c] ;  /* 0x001d2c00011b7983 */ /* 0x000ea40000300800 */
[----:B------:R-:W-:-:S04]  /*61110*/  IMAD.MOV.U32 R16, RZ, RZ, c[0x0][0x188] ;  /* 0x00006200ff107624 */ /* 0x000fc800078e00ff */
[----:B------:R-:W-:-:S04]  /*61120*/  IMAD.SHL.U32 R18, R16, 0x40, RZ ;  /* 0x0000004010127824 */ /* 0x000fc800078e00ff */
[----:B------:R-:W-:Y:S02]  /*61130*/  IMAD.SHL.U32 R18, R18, 0x2, RZ ;  /* 0x0000000212127824 */ /* 0x000fe400078e00ff */
[----:B------:R-:W-:-:S03]  /*61140*/  IMAD.MOV.U32 R15, RZ, RZ, R29 ;  /* 0x000000ffff0f7224 */ /* 0x000fc600078e001d */
[----:B------:R-:W-:Y:S01]  /*61150*/  IADD3 R16, P0, R28, R18, RZ ;  /* 0x000000121c107210 */ /* 0x000fe20007f1e0ff */
[----:B------:R-:W-:Y:S01]  /*61160*/  IMAD.MOV.U32 R14, RZ, RZ, R28 ;  /* 0x000000ffff0e7224 */ /* 0x000fe200078e001c */
[----:B--2---:R0:W-:Y:S01]  /*61170*/  STL.64 [R1+0x24a0], R26 ;  /* 0x0024a01a01007387 */ /* 0x0041e20000100a00 */
[----:B------:R2:W-:Y:S02]  /*61180*/  STL.64 [R1+0x2498], R24 ;  /* 0x0024981801007387 */ /* 0x0005e40000100a00 */
[----:B-1----:R-:W3:Y:S02]  /*61190*/  LDL.LU R20, [R1+0x1d24] ;  /* 0x001d240001147983 */ /* 0x002ee40000300800 */
[----:B------:R-:W3:Y:S01]  /*611a0*/  LDL.LU R21, [R1+0x1d48] ;  /* 0x001d480001157983 */ /* 0x000ee20000300800 */
[----:B------:R-:W3:Y:S01]  /*611b0*/  LDL.LU R22, [R1+0x1d1c] ;  /* 0x001d1c0001167983 */ /* 0x000ee20000300800 */
[----:B------:R-:W3:Y:S02]  /*611c0*/  LDL.LU R23, [R1+0x1d40] ;  /* 0x001d400001177983 */ /* 0x000ee40000300800 */
[----:B------:R-:W3:Y:S02]  /*611d0*/  LDL.LU R17, [R1+0x1d14] ;  /* 0x001d140001117983 */ /* 0x000ee40000300800 */
[----:B------:R-:W3:Y:S02]  /*611e0*/  LDL.LU R29, [R1+0x1d38] ;  /* 0x001d3800011d7983 */ /* 0x000ee40000300800 */
[----:B0-----:R-:W-:-:S02]  /*611f0*/  IMAD.MOV.U32 R26, RZ, RZ, R3 ;  /* 0x000000ffff1a7224 */ /* 0x001fc400078e0003 */
[----:B--2---:R-:W-:Y:S01]  /*61200*/  IMAD.MOV.U32 R24, RZ, RZ, R13 ;  /* 0x000000ffff187224 */ /* 0x004fe200078e000d */
[-C--:B----4-:R-:W-:Y:S01]  /*61210*/  IADD3 R13, P1, R8, R18.reuse, RZ ;  /* 0x00000012080d7210 */ /* 0x090fe20007f3e0ff */
[----:B------:R-:W-:Y:S01]  /*61220*/  IMAD.X R3, R15, 0x1, R0, P0 ;  /* 0x000000010f037824 */ /* 0x000fe200000e0600 */
[-C--:B------:R-:W-:Y:S01]  /*61230*/  IADD3 R14, P0, R6, R18.reuse, RZ ;  /* 0x00000012060e7210 */ /* 0x080fe20007f1e0ff */
[----:B------:R-:W-:Y:S01]  /*61240*/  IMAD.MOV.U32 R27, RZ, RZ, R2 ;  /* 0x000000ffff1b7224 */ /* 0x000fe200078e0002 */
[----:B------:R-:W-:Y:S01]  /*61250*/  IADD3 R15, P2, R10, R18, RZ ;  /* 0x000000120a0f7210 */ /* 0x000fe20007f5e0ff */
[----:B------:R-:W2:Y:S01]  /*61260*/  LDL.LU R2, [R1+0x1d0c] ;  /* 0x001d0c0001027983 */ /* 0x000ea20000300800 */
[----:B------:R-:W4:Y:S02]  /*61270*/  LDL.LU R28, [R1+0x1d30] ;  /* 0x001d3000011c7983 */ /* 0x000f240000300800 */
[--C-:B------:R-:W-:Y:S02]  /*61280*/  IMAD.X R8, R9, 0x1, R0.reuse, P1 ;  /* 0x0000000109087824 */ /* 0x100fe400008e0600 */
[----:B------:R0:W-:Y:S02]  /*61290*/  STL [R1+0x23a4], R14 ;  /* 0x0023a40e01007387 */ /* 0x0001e40000100800 */
[----:B------:R-:W-:-:S02]  /*612a0*/  IMAD.X R9, R7, 0x1, R0, P0 ;  /* 0x0000000107097824 */ /* 0x000fc400000e0600 */
[----:B------:R-:W-:Y:S02]  /*612b0*/  IMAD.MOV.U32 R25, RZ, RZ, R12 ;  /* 0x000000ffff197224 */ /* 0x000fe400078e000c */
[----:B------:R-:W-:Y:S01]  /*612c0*/  IMAD.X R12, R11, 0x1, R0, P2 ;  /* 0x000000010b0c7824 */ /* 0x000fe200010e0600 */
[----:B0-----:R-:W2:Y:S01]  /*612d0*/  LDL.LU R14, [R1+0x1774] ;  /* 0x00177400010e7983 */ /* 0x001ea20000300800 */
[----:B------:R0:W-:Y:S03]  /*612e0*/  STL [R1+0x23a8], R15 ;  /* 0x0023a80f01007387 */ /* 0x0001e60000100800 */
[----:B0-----:R-:W2:Y:S01]  /*612f0*/  LDL R15, [R1+0x2380] ;  /* 0x00238000010f7983 */ /* 0x001ea20000100800 */
[----:B------:R-:W2:Y:S02]  /*61300*/  LDL.LU.64 R6, [R1+0x24b0] ;  /* 0x0024b00001067983 */ /* 0x000ea40000300a00 */
[----:B------:R-:W-:Y:S02]  /*61310*/  STL [R1+0x23ac], R9 ;  /* 0x0023ac0901007387 */ /* 0x000fe40000100800 */
[----:B------:R-:W2:Y:S02]  /*61320*/  LDL.LU.64 R10, [R1+0x24a8] ;  /* 0x0024a800010a7983 */ /* 0x000ea40000300a00 */
[----:B--2---:R-:W-:Y:S01]  /*61330*/  HMMA.16816.F32 R24, R4, R10, R24 ;  /* 0x0000000a0418723c */ /* 0x004fe20000001818 */
[----:B------:R-:W-:-:S05]  /*61340*/  IADD3 R14, R14, 0x1, RZ ;  /* 0x000000010e0e7810 */ /* 0x000fca0007ffe0ff */
[----:B------:R-:W-:Y:S01]  /*61350*/  STL [R1+0x1774], R14 ;  /* 0x0017740e01007387 */ /* 0x000fe20000100800 */
[----:B------:R-:W-:Y:S11]  /*61360*/  STL [R1+0x23b0], R12 ;  /* 0x0023b00c01007387 */ /* 0x000ff60000100800 */
[----:B------:R-:W-:Y:S05]  /*61370*/  @!UPT UIADD3 URZ, URZ, URZ, URZ ;  /* 0x0000003f3f3ff290 */ /* 0x000fea000fffe03f */
[----:B------:R-:W-:Y:S01]  /*61380*/  STL.64 [R1+0xe80], R24 ;  /* 0x000e801801007387 */ /* 0x000fe20000100a00 */
[----:B------:R-:W-:Y:S02]  /*61390*/  IMAD.MOV.U32 R5, RZ, RZ, R26 ;  /* 0x000000ffff057224 */ /* 0x000fe400078e001a */
[----:B------:R0:W-:Y:S02]  /*613a0*/  STL.64 [R1+0xe88], R26 ;  /* 0x000e881a01007387 */ /* 0x0001e40000100a00 */
[----:B------:R-:W-:Y:S02]  /*613b0*/  IMAD.MOV.U32 R4, RZ, RZ, R27 ;  /* 0x000000ffff047224 */ /* 0x000fe400078e001b */
[----:B0-----:R-:W2:Y:S01]  /*613c0*/  LDL.LU.64 R26, [R1+0x24a0] ;  /* 0x0024a000011a7983 */ /* 0x001ea20000300a00 */
[----:B------:R-:W2:Y:S02]  /*613d0*/  LDL.LU.64 R24, [R1+0x2498] ;  /* 0x0024980001187983 */ /* 0x000ea40000300a00 */
[----:B------:R0:W-:Y:S02]  /*613e0*/  STL [R1+0x23b8], R4 ;  /* 0x0023b80401007387 */ /* 0x0001e40000100800 */
[----:B------:R1:W-:Y:S02]  /*613f0*/  STL [R1+0x23b4], R5 ;  /* 0x0023b40501007387 */ /* 0x0003e40000100800 */
[----:B------:R-:W-:-:S02]  /*61400*/  IMAD.MOV.U32 R6, RZ, RZ, R16 ;  /* 0x000000ffff067224 */ /* 0x000fc400078e0010 */
[----:B------:R-:W-:Y:S01]  /*61410*/  IMAD.MOV.U32 R7, RZ, RZ, R3 ;  /* 0x000000ffff077224 */ /* 0x000fe200078e0003 */
[-C--:B------:R-:W-:Y:S01]  /*61420*/  IADD3 R19, P6, R19, R18.reuse, RZ ;  /* 0x0000001213137210 */ /* 0x080fe20007fde0ff */
[----:B0-----:R-:W-:Y:S02]  /*61430*/  IMAD.MOV.U32 R4, RZ, RZ, R13 ;  /* 0x000000ffff047224 */ /* 0x001fe400078e000d */
[----:B-1----:R-:W-:Y:S01]  /*61440*/  IMAD.MOV.U32 R5, RZ, RZ, R8 ;  /* 0x000000ffff057224 */ /* 0x002fe200078e0008 */
[----:B------:R-:W-:Y:S01]  /*61450*/  STL.64 [R1+0x1758], R6 ;  /* 0x0017580601007387 */ /* 0x000fe20000100a00 */
[-C--:B---3--:R-:W-:Y:S01]  /*61460*/  IADD3 R20, P5, R20, R18.reuse, RZ ;  /* 0x0000001214147210 */ /* 0x088fe20007fbe0ff */
[----:B------:R-:W-:Y:S02]  /*61470*/  IMAD.X R21, R21, 0x1, R0, P6 ;  /* 0x0000000115157824 */ /* 0x000fe400030e0600 */
[----:B------:R-:W-:Y:S01]  /*61480*/  STL.64 [R1+0x1750], R4 ;  /* 0x0017500401007387 */ /* 0x000fe20000100a00 */
[----:B------:R-:W-:Y:S01]  /*61490*/  STL [R1+0x1d4c], R19 ;  /* 0x001d4c1301007387 */ /* 0x000fe20000100800 */
[----:B------:R-:W-:-:S02]  /*614a0*/  IADD3 R22, P6, R22, R18, RZ ;  /* 0x0000001216167210 */ /* 0x000fc40007fde0ff */
[-C--:B--2---:R-:W-:Y:S02]  /*614b0*/  IADD3 R24, P1, R24, R18.reuse, RZ ;  /* 0x0000001218187210 */ /* 0x084fe40007f3e0ff */
[-C--:B------:R-:W-:Y:S02]  /*614c0*/  IADD3 R25, P2, R25, R18.reuse, RZ ;  /* 0x0000001219197210 */ /* 0x080fe40007f5e0ff */
[-C--:B------:R-:W-:Y:S02]  /*614d0*/  IADD3 R26, P3, R26, R18.reuse, RZ ;  /* 0x000000121a1a7210 */ /* 0x080fe40007f7e0ff */
[-C--:B------:R-:W-:Y:S01]  /*614e0*/  IADD3 R27, P4, R27, R18.reuse, RZ ;  /* 0x000000121b1b7210 */ /* 0x080fe20007f9e0ff */
[----:B------:R-:W-:Y:S01]  /*614f0*/  STL [R1+0x1d44], R24 ;  /* 0x001d441801007387 */ /* 0x000fe20000100800 */
[----:B------:R-:W-:Y:S02]  /*61500*/  STL [R1+0x1d3c], R25 ;  /* 0x001d3c1901007387 */ /* 0x000fe40000100800 */
[----:B------:R-:W-:Y:S02]  /*61510*/  STL [R1+0x1d34], R26 ;  /* 0x001d341a01007387 */ /* 0x000fe40000100800 */
[--C-:B------:R-:W-:Y:S01]  /*61520*/  IMAD.X R23, R23, 0x1, R0.reuse, P1 ;  /* 0x0000000117177824 */ /* 0x100fe200008e0600 */
[----:B------:R-:W-:Y:S01]  /*61530*/  STL [R1+0x1d2c], R27 ;  /* 0x001d2c1b01007387 */ /* 0x000fe20000100800 */
[-C--:B------:R-:W-:Y:S01]  /*61540*/  IADD3 R17, P1, R17, R18.reuse, RZ ;  /* 0x0000001211117210 */ /* 0x080fe20007f3e0ff */
[----:B------:R-:W-:Y:S02]  /*61550*/  STL [R1+0x1d24], R20 ;  /* 0x001d241401007387 */ /* 0x000fe40000100800 */
[----:B------:R-:W-:Y:S02]  /*61560*/  STL [R1+0x1d48], R21 ;  /* 0x001d481501007387 */ /* 0x000fe40000100800 */
[--C-:B------:R-:W-:Y:S01]  /*61570*/  IMAD.X R29, R29, 0x1, R0.reuse, P2 ;  /* 0x000000011d1d7824 */ /* 0x100fe200010e0600 */
[----:B------:R-:W-:Y:S01]  /*61580*/  STL [R1+0x1d1c], R22 ;  /* 0x001d1c1601007387 */ /* 0x000fe20000100800 */
[----:B------:R-:W-:Y:S01]  /*61590*/  IADD3 R2, P2, R2, R18, RZ ;  /* 0x0000001202027210 */ /* 0x000fe20007f5e0ff */
[----:B------:R-:W-:Y:S02]  /*615a0*/  STL [R1+0x1d40], R23 ;  /* 0x001d401701007387 */ /* 0x000fe40000100800 */
[----:B------:R-:W-:Y:S01]  /*615b0*/  STL [R1+0x1d14], R17 ;  /* 0x001d141101007387 */ /* 0x000fe20000100800 */
[----:B------:R0:W-:Y:S01]  /*615c0*/  STL [R1+0x2494], R0 ;  /* 0x0024940001007387 */ /* 0x0001e20000100800 */
[----:B----4-:R-:W-:-:S02]  /*615d0*/  IMAD.X R28, R28, 0x1, R0, P3 ;  /* 0x000000011c1c7824 */ /* 0x010fc400018e0600 */
[----:B------:R-:W-:Y:S01]  /*615e0*/  STL [R1+0x1d38], R29 ;  /* 0x001d381d01007387 */ /* 0x000fe20000100800 */
[----:B0-----:R-:W2:Y:S01]  /*615f0*/  LDL.LU R0, [R1+0x1d04] ;  /* 0x001d040001007983 */ /* 0x001ea20000300800 */
[----:B------:R-:W-:Y:S02]  /*61600*/  STL [R1+0x1d0c], R2 ;  /* 0x001d0c0201007387 */ /* 0x000fe40000100800 */
[----:B------:R-:W3:Y:S02]  /*61610*/  LDL.LU R13, [R1+0x1cf4] ;  /* 0x001cf400010d7983 */ /* 0x000ee40000300800 */
[----:B------:R-:W-:Y:S01]  /*61620*/  STL [R1+0x1d30], R28 ;  /* 0x001d301c01007387 */ /* 0x000fe20000100800 */
[----:B---3--:R0:W-:Y:S04]  /*61630*/  STL [R1+0x2488], R13 ;  /* 0x0024880d01007387 */ /* 0x0081e80000100800 */
[----:B0-----:R-:W3:Y:S04]  /*61640*/  LDL.LU R13, [R1+0x1d20] ;  /* 0x001d2000010d7983 */ /* 0x001ee80000300800 */
[----:B---3--:R0:W-:Y:S04]  /*61650*/  STL [R1+0x248c], R13 ;  /* 0x00248c0d01007387 */ /* 0x0081e80000100800 */
[----:B0-----:R-:W3:Y:S01]  /*61660*/  LDL.LU R13, [R1+0x1cfc] ;  /* 0x001cfc00010d7983 */ /* 0x001ee20000300800 */
[----:B------:R-:W-:-:S02]  /*61670*/  ISETP.NE.U32.AND P0, PT, R14, R15, PT ;  /* 0x0000000f0e00720c */ /* 0x000fc40003f05070 */
[----:B--2---:R-:W-:Y:S01]  /*61680*/  IADD3 R0, P3, R0, R18, RZ ;  /* 0x0000001200007210 */ /* 0x004fe20007f7e0ff */
[----:B---3--:R0:W-:Y:S04]  /*61690*/  STL [R1+0x2490], R13 ;  /* 0x0024900d01007387 */ /* 0x0081e80000100800 */
[----:B0-----:R-:W2:Y:S01]  /*616a0*/  LDL.LU R13, [R1+0x1d28] ;  /* 0x001d2800010d7983 */ /* 0x001ea20000300800 */
[----:B------:R-:W3:Y:S02]  /*616b0*/  LDL.LU R8, [R1+0x1d18] ;  /* 0x001d180001087983 */ /* 0x000ee40000300800 */
        /* <DEDUP_REMOVED lines=25> */
[----:B------:R0:W-:Y:S02]  /*61850*/  STL [R1+0x1d04], R0 ;  /* 0x001d040001007387 */ /* 0x0001e40000100800 */
[----:B0-----:R-:W2:Y:S02]  /*61860*/  LDL.LU R0, [R1+0x2494] ;  /* 0x0024940001007983 */ /* 0x001ea40000300800 */
[----:B--2---:R-:W-:-:S05]  /*61870*/  IMAD.X R13, R13, 0x1, R0, P4 ;  /* 0x000000010d0d7824 */ /* 0x004fca00020e0600 */
[----:B------:R0:W-:Y:S04]  /*61880*/  STL [R1+0x1d28], R13 ;  /* 0x001d280d01007387 */ /* 0x0001e80000100800 */
[----:B0-----:R-:W2:Y:S02]  /*61890*/  LDL.LU R13, [R1+0x2490] ;  /* 0x00249000010d7983 */ /* 0x001ea40000300800 */
[----:B--2---:R-:W-:-:S05]  /*618a0*/  IADD3 R13, P4, R13, R18, RZ ;  /* 0x000000120d0d7210 */ /* 0x004fca0007f9e0ff */
[----:B------:R0:W-:Y:S04]  /*618b0*/  STL [R1+0x1cfc], R13 ;  /* 0x001cfc0d01007387 */ /* 0x0001e80000100800 */
[----:B0-----:R-:W2:Y:S02]  /*618c0*/  LDL.LU R13, [R1+0x248c] ;  /* 0x00248c00010d7983 */ /* 0x001ea40000300800 */
[----:B--2---:R-:W-:-:S05]  /*618d0*/  IMAD.X R13, R13, 0x1, R0, P5 ;  /* 0x000000010d0d7824 */ /* 0x004fca00028e0600 */
[----:B------:R0:W-:Y:S04]  /*618e0*/  STL [R1+0x1d20], R13 ;  /* 0x001d200d01007387 */ /* 0x0001e80000100800 */
[----:B0-----:R-:W2:Y:S01]  /*618f0*/  LDL.LU R13, [R1+0x2488] ;  /* 0x00248800010d7983 */ /* 0x001ea20000300800 */
[--C-:B---3--:R-:W-:Y:S01]  /*61900*/  IMAD.X R8, R8, 0x1, R0.reuse, P6 ;  /* 0x0000000108087824 */ /* 0x108fe200030e0600 */
[-C--:B----4-:R-:W-:Y:S01]  /*61910*/  IADD3 R16, P6, R16, R18.reuse, RZ ;  /* 0x0000001210107210 */ /* 0x090fe20007fde0ff */
[--C-:B------:R-:W-:Y:S01]  /*61920*/  IMAD.X R3, R3, 0x1, R0.reuse, P1 ;  /* 0x0000000103037824 */ /* 0x100fe200008e0600 */
[-C--:B------:R-:W-:Y:S01]  /*61930*/  IADD3 R5, P1, R5, R18.reuse, RZ ;  /* 0x0000001205057210 */ /* 0x080fe20007f3e0ff */
        /* <DEDUP_REMOVED lines=16> */
[----:B------:R-:W-:Y:S01]  /*61a40*/  IMAD.X R2, R2, 0x1, R0, P6 ;  /* 0x0000000102027824 */ /* 0x000fe200030e0600 */
[----:B------:R-:W-:-:S02]  /*61a50*/  IADD3 R28, P6, R28, R18, RZ ;  /* 0x000000121c1c7210 */ /* 0x000fc40007fde0ff */
[----:B--2---:R-:W-:-:S05]  /*61a60*/  IADD3 R13, P5, R13, R18, RZ ;  /* 0x000000120d0d7210 */ /* 0x004fca0007fbe0ff */
[----:B------:R-:W-:Y:S01]  /*61a70*/  STL [R1+0x1cf4], R13 ;  /* 0x001cf40d01007387 */ /* 0x000fe20000100800 */
[----:B------:R-:W-:Y:S02]  /*61a80*/  STL [R1+0x1d18], R8 ;  /* 0x001d180801007387 */ /* 0x000fe40000100800 */
[----:B------:R-:W-:Y:S02]  /*61a90*/  STL [R1+0x1cec], R16 ;  /* 0x001cec1001007387 */ /* 0x000fe40000100800 */
[----:B------:R-:W-:Y:S01]  /*61aa0*/  STL [R1+0x1d10], R3 ;  /* 0x001d100301007387 */ /* 0x000fe20000100800 */
[----:B------:R-:W-:Y:S01]  /*61ab0*/  STL [R1+0x1ce4], R5 ;  /* 0x001ce40501007387 */ /* 0x000fe20000100800 */
[----:B------:R-:W-:Y:S02]  /*61ac0*/  STL [R1+0x1d08], R4 ;  /* 0x001d080401007387 */ /* 0x000fe40000100800 */
[----:B------:R-:W-:Y:S02]  /*61ad0*/  STL [R1+0x1cdc], R6 ;  /* 0x001cdc0601007387 */ /* 0x000fe40000100800 */
[--C-:B------:R-:W-:Y:S01]  /*61ae0*/  IMAD.X R9, R9, 0x1, R0.reuse, P5 ;  /* 0x0000000109097824 */ /* 0x100fe200028e0600 */
[----:B------:R-:W-:Y:S01]  /*61af0*/  STL [R1+0x1d00], R7 ;  /* 0x001d000701007387 */ /* 0x000fe20000100800 */
[----:B------:R-:W-:Y:S01]  /*61b00*/  IADD3 R15, P5, R15, R18, RZ ;  /* 0x000000120f0f7210 */ /* 0x000fe20007fbe0ff */
[----:B------:R-:W-:Y:S02]  /*61b10*/  STL [R1+0x1cd4], R10 ;  /* 0x001cd40a01007387 */ /* 0x000fe40000100800 */
[----:B------:R-:W-:Y:S01]  /*61b20*/  STL [R1+0x1cf8], R11 ;  /* 0x001cf80b01007387 */ /* 0x000fe20000100800 */
[----:B------:R-:W-:Y:S01]  /*61b30*/  STL [R1+0x1ccc], R12 ;  /* 0x001ccc0c01007387 */ /* 0x000fe20000100800 */
[----:B------:R-:W-:Y:S02]  /*61b40*/  STL [R1+0x1cf0], R9 ;  /* 0x001cf00901007387 */ /* 0x000fe40000100800 */
[----:B------:R-:W-:Y:S02]  /*61b50*/  STL [R1+0x1cc4], R15 ;  /* 0x001cc40f01007387 */ /* 0x000fe40000100800 */
[----:B------:R-:W-:Y:S01]  /*61b60*/  STL [R1+0x1ce8], R14 ;  /* 0x001ce80e01007387 */ /* 0x000fe20000100800 */
[----:B------:R-:W-:Y:S01]  /*61b70*/  STL [R1+0x1cbc], R19 ;  /* 0x001cbc1301007387 */ /* 0x000fe20000100800 */
[----:B------:R-:W-:Y:S02]  /*61b80*/  STL [R1+0x1ce0], R24 ;  /* 0x001ce01801007387 */ /* 0x000fe40000100800 */
[----:B------:R-:W-:Y:S02]  /*61b90*/  STL [R1+0x1cb4], R25 ;  /* 0x001cb41901007387 */ /* 0x000fe40000100800 */
[----:B------:R-:W-:Y:S01]  /*61ba0*/  STL [R1+0x1cd8], R26 ;  /* 0x001cd81a01007387 */ /* 0x000fe20000100800 */
[----:B------:R-:W-:Y:S01]  /*61bb0*/  STL [R1+0x1cac], R27 ;  /* 0x001cac1b01007387 */ /* 0x000fe20000100800 */
[----:B------:R-:W-:-:S02]  /*61bc0*/  IMAD.X R17, R17, 0x1, R0, P5 ;  /* 0x0000000111117824 */ /* 0x000fc400028e0600 */
[----:B------:R-:W-:Y:S02]  /*61bd0*/  STL [R1+0x1cd0], R20 ;  /* 0x001cd01401007387 */ /* 0x000fe40000100800 */
[----:B------:R-:W-:Y:S01]  /*61be0*/  STL [R1+0x1ca4], R21 ;  /* 0x001ca41501007387 */ /* 0x000fe20000100800 */
[----:B------:R-:W-:Y:S01]  /*61bf0*/  IADD3 R29, P5, R29, R18, RZ ;  /* 0x000000121d1d7210 */ /* 0x000fe20007fbe0ff */
[----:B------:R-:W-:Y:S01]  /*61c00*/  STL [R1+0x1cc8], R22 ;  /* 0x001cc81601007387 */ /* 0x000fe20000100800 */
[----:B------:R-:W-:Y:S02]  /*61c10*/  STL [R1+0x1c9c], R23 ;  /* 0x001c9c1701007387 */ /* 0x000fe40000100800 */
[----:B------:R-:W-:Y:S02]  /*61c20*/  STL [R1+0x1cc0], R17 ;  /* 0x001cc01101007387 */ /* 0x000fe40000100800 */
[----:B------:R0:W-:Y:S01]  /*61c30*/  STL [R1+0x2484], R18 ;  /* 0x0024841201007387 */ /* 0x0001e20000100800 */
[----:B------:R-:W-:Y:S04]  /*61c40*/  STL [R1+0x1c94], R29 ;  /* 0x001c941d01007387 */ /* 0x000fe80000100800 */
        /* <DEDUP_REMOVED lines=8> */
[----:B--2---:R-:W-:-:S03]  /*61cd0*/  IMAD.X R18, R18, 0x1, R0, P1 ;  /* 0x0000000112127824 */ /* 0x004fc600008e0600 */
        /* <DEDUP_REMOVED lines=30> */
[----:B--2---:R-:W-:-:S05]  /*61ec0*/  IADD3 R13, P1, R13, R18, RZ ;  /* 0x000000120d0d7210 */ /* 0x004fca0007f3e0ff */
[----:B------:R0:W-:Y:S04]  /*61ed0*/  STL [R1+0x1c84], R13 ;  /* 0x001c840d01007387 */ /* 0x0001e80000100800 */
[----:B0-----:R-:W2:Y:S02]  /*61ee0*/  LDL.LU R13, [R1+0x2480] ;  /* 0x00248000010d7983 */ /* 0x001ea40000300800 */
[----:B--2---:R-:W-:-:S05]  /*61ef0*/  IMAD.X R13, R13, 0x1, R0, P2 ;  /* 0x000000010d0d7824 */ /* 0x004fca00010e0600 */
[----:B------:R0:W-:Y:S04]  /*61f00*/  STL [R1+0x1ca8], R13 ;  /* 0x001ca80d01007387 */ /* 0x0001e80000100800 */
[----:B0-----:R-:W2:Y:S02]  /*61f10*/  LDL.LU R13, [R1+0x247c] ;  /* 0x00247c00010d7983 */ /* 0x001ea40000300800 */
[----:B--2---:R-:W-:-:S05]  /*61f20*/  IADD3 R13, P2, R13, R18, RZ ;  /* 0x000000120d0d7210 */ /* 0x004fca0007f5e0ff */
[----:B------:R0:W-:Y:S04]  /*61f30*/  STL [R1+0x1c7c], R13 ;  /* 0x001c7c0d01007387 */ /* 0x0001e80000100800 */
[----:B0-----:R-:W2:Y:S01]  /*61f40*/  LDL.LU R13, [R1+0x2478] ;  /* 0x00247800010d7983 */ /* 0x001ea20000300800 */
[--C-:B----4-:R-:W-:Y:S01]  /*61f50*/  IMAD.X R16, R16, 0x1, R0.reuse, P4 ;  /* 0x0000000110107824 */ /* 0x110fe200020e0600 */
        /* <DEDUP_REMOVED lines=18> */
[----:B------:R-:W-:Y:S01]  /*62080*/  IADD3 R17, P2, R17, R18, RZ ;  /* 0x0000001211117210 */ /* 0x000fe20007f5e0ff */
[----:B------:R-:W-:-:S02]  /*62090*/  IMAD.X R28, R28, 0x1, R0, P4 ;  /* 0x000000011c1c7824 */ /* 0x000fc400020e0600 */
[----:B--2---:R-:W-:Y:S01]  /*620a0*/  IMAD.X R13, R13, 0x1, R0, P3 ;  /* 0x000000010d0d7824 */ /* 0x004fe200018e0600 */
[----:B---3--:R-:W-:-:S04]  /*620b0*/  IADD3 R8, P3, R8, R18, RZ ;  /* 0x0000001208087210 */ /* 0x008fc80007f7e0ff */
[----:B------:R-:W-:Y:S01]  /*620c0*/  STL [R1+0x1ca0], R13 ;  /* 0x001ca00d01007387 */ /* 0x000fe20000100800 */
[----:B------:R-:W-:Y:S02]  /*620d0*/  STL [R1+0x1c74], R8 ;  /* 0x001c740801007387 */ /* 0x000fe40000100800 */
[----:B------:R-:W-:Y:S02]  /*620e0*/  STL [R1+0x1c98], R16 ;  /* 0x001c981001007387 */ /* 0x000fe40000100800 */
[----:B------:R-:W-:Y:S01]  /*620f0*/  STL [R1+0x1c6c], R3 ;  /* 0x001c6c0301007387 */ /* 0x000fe20000100800 */
[----:B------:R-:W-:Y:S01]  /*62100*/  STL [R1+0x1c90], R5 ;  /* 0x001c900501007387 */ /* 0x000fe20000100800 */
[----:B------:R-:W-:Y:S02]  /*62110*/  STL [R1+0x1c64], R4 ;  /* 0x001c640401007387 */ /* 0x000fe40000100800 */
        /* <DEDUP_REMOVED lines=17> */
[----:B------:R-:W-:-:S02]  /*62230*/  IMAD.X R29, R29, 0x1, R0, P3 ;  /* 0x000000011d1d7824 */ /* 0x000fc400018e0600 */
[----:B------:R-:W-:Y:S01]  /*62240*/  STL [R1+0x1c24], R22 ;  /* 0x001c241601007387 */ /* 0x000fe20000100800 */
[-C--:B------:R-:W-:Y:S01]  /*62250*/  IADD3 R2, P3, R2, R18.reuse, RZ ;  /* 0x0000001202027210 */ /* 0x080fe20007f7e0ff */
[----:B------:R-:W-:Y:S01]  /*62260*/  STL [R1+0x1c48], R23 ;  /* 0x001c481701007387 */ /* 0x000fe20000100800 */
[----:B------:R-:W-:Y:S02]  /*62270*/  STL [R1+0x1c1c], R17 ;  /* 0x001c1c1101007387 */ /* 0x000fe40000100800 */
[----:B------:R0:W-:Y:S02]  /*62280*/  STL [R1+0x2474], R0 ;  /* 0x0024740001007387 */ /* 0x0001e40000100800 */
        /* <DEDUP_REMOVED lines=9> */
[----:B--2---:R-:W-:-:S03]  /*62320*/  IADD3 R0, P4, R0, R18, RZ ;  /* 0x0000001200007210 */ /* 0x004fc60007f9e0ff */
        /* <DEDUP_REMOVED lines=691> */
[-C--:B------:R-:W-:Y:S01]  /*64e60*/  IADD3 R29, P3, R29, R18.reuse, RZ ;  /* 0x000000121d1d7210 */ /* 0x080fe20007f7e0ff */
[----:B------:R-:W-:Y:S01]  /*64e70*/  STL [R1+0x18e8], R22 ;  /* 0x0018e81601007387 */ /* 0x000fe20000100800 */
[----:B------:R-:W-:Y:S02]  /*64e80*/  STL [R1+0x18bc], R23 ;  /* 0x0018bc1701007387 */ /* 0x000fe40000100800 */
[----:B------:R-:W-:Y:S02]  /*64e90*/  STL [R1+0x18e0], R17 ;  /* 0x0018e01101007387 */ /* 0x000fe40000100800 */
[----:B------:R0:W-:Y:S01]  /*64ea0*/  STL [R1+0x18d8], R2 ;  /* 0x0018d80201007387 */ /* 0x0001e20000100800 */
[----:B------:R-:W-:Y:S04]  /*64eb0*/  STL [R1+0x18b4], R29 ;  /* 0x0018b41d01007387 */ /* 0x000fe80000100800 */
[----:B0-----:R-:W2:Y:S01]  /*64ec0*/  LDL.LU R2, [R1+0x18d0] ;  /* 0x0018d00001027983 */ /* 0x001ea20000300800 */
[----:B------:R-:W3:Y:S01]  /*64ed0*/  LDL.LU R13, [R1+0x18c0] ;  /* 0x0018c000010d7983 */ /* 0x000ee20000300800 */
[----:B------:R-:W-:-:S02]  /*64ee0*/  IADD3 R28, P4, R28, R18, RZ ;  /* 0x000000121c1c7210 */ /* 0x000fc40007f9e0ff */
[----:B---3--:R0:W-:Y:S03]  /*64ef0*/  STL [R1+0x23fc], R13 ;  /* 0x0023fc0d01007387 */ /* 0x0081e60000100800 */
[----:B------:R-:W-:Y:S01]  /*64f00*/  STL [R1+0x18ac], R28 ;  /* 0x0018ac1c01007387 */ /* 0x000fe20000100800 */
        /* <DEDUP_REMOVED lines=31> */
[----:B------:R0:W-:Y:S02]  /*65100*/  STL [R1+0x18d0], R2 ;  /* 0x0018d00201007387 */ /* 0x0001e40000100800 */
[----:B0-----:R-:W3:Y:S01]  /*65110*/  LDL.LU R2, [R1+0x1858] ;  /* 0x0018580001027983 */ /* 0x001ee20000300800 */
        /* <DEDUP_REMOVED lines=10> */
[-C--:B---3--:R-:W-:Y:S01]  /*651c0*/  IADD3 R3, P2, R3, R18.reuse, RZ ;  /* 0x0000001203037210 */ /* 0x088fe20007f5e0ff */
        /* <DEDUP_REMOVED lines=18> */
[----:B--2---:R-:W-:Y:S01]  /*652f0*/  IMAD.X R13, R13, 0x1, R0, P1 ;  /* 0x000000010d0d7824 */ /* 0x004fe200008e0600 */
[----:B------:R-:W-:-:S04]  /*65300*/  IADD3 R8, P1, R8, R18, RZ ;  /* 0x0000001208087210 */ /* 0x000fc80007f3e0ff */
        /* <DEDUP_REMOVED lines=10> */
[-C--:B------:R-:W-:Y:S01]  /*653b0*/  IADD3 R14, P1, R14, R18.reuse, RZ ;  /* 0x000000120e0e7210 */ /* 0x080fe20007f3e0ff */
        /* <DEDUP_REMOVED lines=16> */
[----:B------:R0:W-:Y:S02]  /*654c0*/  STL [R1+0x1834], R28 ;  /* 0x0018341c01007387 */ /* 0x0001e40000100800 */
[----:B------:R-:W-:Y:S01]  /*654d0*/  STL [R1+0x183c], R17 ;  /* 0x00183c1101007387 */ /* 0x000fe20000100800 */
[----:B0-----:R-:W2:Y:S01]  /*654e0*/  LDL.LU R28, [R1+0x182c] ;  /* 0x00182c00011c7983 */ /* 0x001ea20000300800 */
[----:B------:R-:W-:Y:S02]  /*654f0*/  STL [R1+0x1860], R29 ;  /* 0x0018601d01007387 */ /* 0x000fe40000100800 */
[----:B------:R-:W3:Y:S02]  /*65500*/  LDL.LU R13, [R1+0x181c] ;  /* 0x00181c00010d7983 */ /* 0x000ee40000300800 */
[----:B------:R-:W-:Y:S01]  /*65510*/  IMAD.X R2, R2, 0x1, R0, P2 ;  /* 0x0000000102027824 */ /* 0x000fe200010e0600 */
[----:B---3--:R0:W-:Y:S04]  /*65520*/  STL [R1+0x23f0], R13 ;  /* 0x0023f00d01007387 */ /* 0x0081e80000100800 */
[----:B0-----:R-:W3:Y:S01]  /*65530*/  LDL.LU R13, [R1+0x1848] ;  /* 0x00184800010d7983 */ /* 0x001ee20000300800 */
[----:B------:R-:W-:Y:S03]  /*65540*/  STL [R1+0x1858], R2 ;  /* 0x0018580201007387 */ /* 0x000fe60000100800 */
[----:B---3--:R0:W-:Y:S04]  /*65550*/  STL [R1+0x23f4], R13 ;  /* 0x0023f40d01007387 */ /* 0x0081e80000100800 */
[----:B0-----:R-:W3:Y:S01]  /*65560*/  LDL.LU R13, [R1+0x1824] ;  /* 0x00182400010d7983 */ /* 0x001ee20000300800 */
[----:B--2---:R-:W-:-:S03]  /*65570*/  IADD3 R28, P2, R28, R18, RZ ;  /* 0x000000121c1c7210 */ /* 0x004fc60007f5e0ff */
        /* <DEDUP_REMOVED lines=55> */
[----:B------:R-:W-:Y:S01]  /*658f0*/  IMAD.X R22, R22, 0x1, R0, P3 ;  /* 0x0000000116167824 */ /* 0x000fe200018e0600 */
[-C--:B------:R-:W-:Y:S02]  /*65900*/  IADD3 R2, P3, R2, R18.reuse, RZ ;  /* 0x0000001202027210 */ /* 0x080fe40007f7e0ff */
[-C--:B------:R-:W-:Y:S02]  /*65910*/  IADD3 R21, P2, R21, R18.reuse, RZ ;  /* 0x0000001215157210 */ /* 0x080fe40007f5e0ff */
        /* <DEDUP_REMOVED lines=24> */
[----:B------:R0:W-:Y:S01]  /*65aa0*/  STL [R1+0x17c4], R2 ;  /* 0x0017c40201007387 */ /* 0x0001e20000100800 */
[----:B------:R-:W-:Y:S04]  /*65ab0*/  STL [R1+0x17cc], R21 ;  /* 0x0017cc1501007387 */ /* 0x000fe80000100800 */
[----:B0-----:R-:W2:Y:S01]  /*65ac0*/  LDL.LU R2, [R1+0x17d8] ;  /* 0x0017d80001027983 */ /* 0x001ea20000300800 */
[----:B------:R-:W-:Y:S02]  /*65ad0*/  STL [R1+0x17f0], R22 ;  /* 0x0017f01601007387 */ /* 0x000fe40000100800 */
[----:B------:R-:W-:Y:S02]  /*65ae0*/  STL [R1+0x17e8], R23 ;  /* 0x0017e81701007387 */ /* 0x000fe40000100800 */
[----:B------:R-:W3:Y:S01]  /*65af0*/  LDL.LU R13, [R1+0x17c8] ;  /* 0x0017c800010d7983 */ /* 0x000ee20000300800 */
[----:B------:R-:W-:Y:S01]  /*65b00*/  IADD3 R17, P4, R17, R18, RZ ;  /* 0x0000001211117210 */ /* 0x000fe20007f9e0ff */
[----:B------:R-:W-:-:S04]  /*65b10*/  IMAD.X R29, R29, 0x1, R0, P5 ;  /* 0x000000011d1d7824 */ /* 0x000fc800028e0600 */
[----:B------:R-:W-:Y:S04]  /*65b20*/  STL [R1+0x17bc], R17 ;  /* 0x0017bc1101007387 */ /* 0x000fe80000100800 */
[----:B---3--:R0:W-:Y:S01]  /*65b30*/  STL [R1+0x23e4], R13 ;  /* 0x0023e40d01007387 */ /* 0x0081e20000100800 */
[----:B------:R-:W-:Y:S03]  /*65b40*/  STL [R1+0x17e0], R29 ;  /* 0x0017e01d01007387 */ /* 0x000fe60000100800 */
[----:B0-----:R-:W3:Y:S01]  /*65b50*/  LDL.LU R13, [R1+0x17a4] ;  /* 0x0017a400010d7983 */ /* 0x001ee20000300800 */
[----:B------:R-:W-:-:S05]  /*65b60*/  IADD3 R28, P5, R28, R18, RZ ;  /* 0x000000121c1c7210 */ /* 0x000fca0007fbe0ff */
[----:B------:R-:W-:Y:S04]  /*65b70*/  STL [R1+0x17b4], R28 ;  /* 0x0017b41c01007387 */ /* 0x000fe80000100800 */
        /* <DEDUP_REMOVED lines=27> */
[----:B------:R0:W-:Y:S01]  /*65d30*/  STL [R1+0x17d8], R2 ;  /* 0x0017d80201007387 */ /* 0x0001e20000100800 */
[----:B------:R-:W3:Y:S01]  /*65d40*/  LDL.LU R23, [R1+0x1d8c] ;  /* 0x001d8c0001177983 */ /* 0x000ee20000300800 */
[----:B------:R-:W3:Y:S02]  /*65d50*/  LDL.LU R17, [R1+0x1d5c] ;  /* 0x001d5c0001117983 */ /* 0x000ee40000300800 */
[----:B------:R-:W3:Y:S01]  /*65d60*/  LDL.LU R29, [R1+0x1d98] ;  /* 0x001d9800011d7983 */ /* 0x000ee20000300800 */
        /* <DEDUP_REMOVED lines=23> */
[--C-:B------:R-:W-:Y:S01]  /*65ee0*/  IMAD.X R27, R27, 0x1, R0.reuse, P5 ;  /* 0x000000011b1b7824 */ /* 0x100fe200028e0600 */
[-C--:B------:R-:W-:Y:S02]  /*65ef0*/  IADD3 R28, P5, R28, R18.reuse, RZ ;  /* 0x000000121c1c7210 */ /* 0x080fe40007fbe0ff */
        /* <DEDUP_REMOVED lines=30> */
[----:B------:R-:W-:Y:S02]  /*660e0*/  STL [R1+0x1780], R20 ;  /* 0x0017801401007387 */ /* 0x000fe40000100800 */
[----:B------:R-:W-:Y:S01]  /*660f0*/  STL [R1+0x1d84], R21 ;  /* 0x001d841501007387 */ /* 0x000fe20000100800 */
[----:B------:R-:W-:Y:S01]  /*66100*/  STL [R1+0x1d54], R22 ;  /* 0x001d541601007387 */ /* 0x000fe20000100800 */
[----:B------:R-:W-:Y:S02]  /*66110*/  STL [R1+0x1d8c], R23 ;  /* 0x001d8c1701007387 */ /* 0x000fe40000100800 */
[----:B------:R-:W3:Y:S02]  /*66120*/  LDL.LU R13, [R1+0x1dac] ;  /* 0x001dac00010d7983 */ /* 0x000ee40000300800 */
[----:B------:R-:W-:Y:S01]  /*66130*/  IMAD.X R17, R17, 0x1, R0, P2 ;  /* 0x0000000111117824 */ /* 0x000fe200010e0600 */
[----:B------:R-:W-:-:S04]  /*66140*/  IADD3 R29, P2, R29, R18, RZ ;  /* 0x000000121d1d7210 */ /* 0x000fc80007f5e0ff */
[----:B------:R-:W-:Y:S04]  /*66150*/  STL [R1+0x1d5c], R17 ;  /* 0x001d5c1101007387 */ /* 0x000fe80000100800 */
[----:B---3--:R0:W-:Y:S01]  /*66160*/  STL [R1+0x23d8], R13 ;  /* 0x0023d80d01007387 */ /* 0x0081e20000100800 */
[----:B------:R-:W-:Y:S03]  /*66170*/  STL [R1+0x1d98], R29 ;  /* 0x001d981d01007387 */ /* 0x000fe60000100800 */
[----:B0-----:R-:W3:Y:S01]  /*66180*/  LDL.LU R13, [R1+0x1d74] ;  /* 0x001d7400010d7983 */ /* 0x001ee20000300800 */
[----:B------:R-:W-:-:S05]  /*66190*/  IMAD.X R2, R2, 0x1, R0, P3 ;  /* 0x0000000102027824 */ /* 0x000fca00018e0600 */
[----:B------:R-:W-:Y:S04]  /*661a0*/  STL [R1+0x177c], R2 ;  /* 0x00177c0201007387 */ /* 0x000fe80000100800 */
        /* <DEDUP_REMOVED lines=24> */
[----:B------:R0:W-:Y:S01]  /*66330*/  STL [R1+0x1da0], R28 ;  /* 0x001da01c01007387 */ /* 0x0001e20000100800 */
[----:B------:R-:W3:Y:S02]  /*66340*/  LDL.LU R20, [R1+0x1e00] ;  /* 0x001e000001147983 */ /* 0x000ee40000300800 */
[----:B------:R-:W3:Y:S02]  /*66350*/  LDL.LU R21, [R1+0x1dc8] ;  /* 0x001dc80001157983 */ /* 0x000ee40000300800 */
[----:B------:R-:W3:Y:S01]  /*66360*/  LDL.LU R22, [R1+0x1e04] ;  /* 0x001e040001167983 */ /* 0x000ee20000300800 */
[----:B------:R-:W3:Y:S01]  /*66370*/  LDL.LU R23, [R1+0x1dd4] ;  /* 0x001dd40001177983 */ /* 0x000ee20000300800 */
[----:B------:R-:W3:Y:S02]  /*66380*/  LDL.LU R17, [R1+0x1e0c] ;  /* 0x001e0c0001117983 */ /* 0x000ee40000300800 */
[----:B------:R-:W3:Y:S01]  /*66390*/  LDL.LU R29, [R1+0x1ddc] ;  /* 0x001ddc00011d7983 */ /* 0x000ee20000300800 */
        /* <DEDUP_REMOVED lines=49> */
[----:B------:R0:W-:Y:S01]  /*666b0*/  STL [R1+0x1dec], R2 ;  /* 0x001dec0201007387 */ /* 0x0001e20000100800 */
[----:B------:R-:W-:Y:S02]  /*666c0*/  STL [R1+0x1de4], R19 ;  /* 0x001de41301007387 */ /* 0x000fe40000100800 */
[--C-:B------:R-:W-:Y:S01]  /*666d0*/  IMAD.X R23, R23, 0x1, R0.reuse, P5 ;  /* 0x0000000117177824 */ /* 0x100fe200028e0600 */
[----:B------:R-:W-:Y:S01]  /*666e0*/  IADD3 R17, P5, R17, R18, RZ ;  /* 0x0000001211117210 */ /* 0x000fe20007fbe0ff */
[----:B0-----:R-:W2:Y:S01]  /*666f0*/  LDL.LU R2, [R1+0x1dd0] ;  /* 0x001dd00001027983 */ /* 0x001ea20000300800 */
        /* <DEDUP_REMOVED lines=8> */
[----:B------:R0:W-:Y:S02]  /*66780*/  STL [R1+0x1e18], R28 ;  /* 0x001e181c01007387 */ /* 0x0001e40000100800 */
[----:B------:R-:W-:Y:S01]  /*66790*/  STL [R1+0x1e0c], R17 ;  /* 0x001e0c1101007387 */ /* 0x000fe20000100800 */
[----:B0-----:R-:W3:Y:S01]  /*667a0*/  LDL.LU R28, [R1+0x1e20] ;  /* 0x001e2000011c7983 */ /* 0x001ee20000300800 */
[----:B------:R-:W-:Y:S02]  /*667b0*/  STL [R1+0x1ddc], R29 ;  /* 0x001ddc1d01007387 */ /* 0x000fe40000100800 */
[----:B------:R-:W4:Y:S02]  /*667c0*/  LDL.LU R13, [R1+0x1df4] ;  /* 0x001df400010d7983 */ /* 0x000f240000300800 */
[----:B----4-:R0:W-:Y:S04]  /*667d0*/  STL [R1+0x23d0], R13 ;  /* 0x0023d00d01007387 */ /* 0x0101e80000100800 */
[----:B0-----:R-:W4:Y:S01]  /*667e0*/  LDL.LU R13, [R1+0x1e24] ;  /* 0x001e2400010d7983 */ /* 0x001f220000300800 */
[----:B--2---:R-:W-:-:S03]  /*667f0*/  IMAD.X R2, R2, 0x1, R0, P1 ;  /* 0x0000000102027824 */ /* 0x004fc600008e0600 */
[----:B----4-:R0:W-:Y:S04]  /*66800*/  STL [R1+0x23d4], R13 ;  /* 0x0023d40d01007387 */ /* 0x0101e80000100800 */
        /* <DEDUP_REMOVED lines=18> */
[----:B------:R0:W-:Y:S02]  /*66930*/  STL [R1+0x1dd0], R2 ;  /* 0x001dd00201007387 */ /* 0x0001e40000100800 */
[----:B------:R-:W4:Y:S01]  /*66940*/  LDL.LU R26, [R1+0x1e3c] ;  /* 0x001e3c00011a7983 */ /* 0x000f220000300800 */
[----:B------:R-:W4:Y:S01]  /*66950*/  LDL.LU R27, [R1+0x1e78] ;  /* 0x001e7800011b7983 */ /* 0x000f220000300800 */
[----:B------:R-:W4:Y:S02]  /*66960*/  LDL.LU R20, [R1+0x1e30] ;  /* 0x001e300001147983 */ /* 0x000f240000300800 */
[----:B------:R-:W4:Y:S01]  /*66970*/  LDL.LU R21, [R1+0x1e80] ;  /* 0x001e800001157983 */ /* 0x000f220000300800 */
[----:B---3--:R-:W-:Y:S01]  /*66980*/  IADD3 R28, P1, R28, R18, RZ ;  /* 0x000000121c1c7210 */ /* 0x008fe20007f3e0ff */
[----:B------:R-:W3:Y:S01]  /*66990*/  LDL.LU R22, [R1+0x1e48] ;  /* 0x001e480001167983 */ /* 0x000ee20000300800 */
[----:B------:R-:W3:Y:S03]  /*669a0*/  LDL.LU R23, [R1+0x1e84] ;  /* 0x001e840001177983 */ /* 0x000ee60000300800 */
[----:B0-----:R-:W3:Y:S01]  /*669b0*/  LDL.LU R2, [R1+0x1e54] ;  /* 0x001e540001027983 */ /* 0x001ee20000300800 */
        /* <DEDUP_REMOVED lines=27> */
[--C-:B---3--:R-:W-:Y:S01]  /*66b70*/  IMAD.X R22, R22, 0x1, R0.reuse, P2 ;  /* 0x0000000116167824 */ /* 0x108fe200010e0600 */
        /* <DEDUP_REMOVED lines=13> */
[----:B------:R-:W-:Y:S01]  /*66c50*/  STL [R1+0x1e4c], R11 ;  /* 0x001e4c0b01007387 */ /* 0x000fe20000100800 */
[-C--:B------:R-:W-:Y:S01]  /*66c60*/  IADD3 R14, P3, R14, R18.reuse, RZ ;  /* 0x000000120e0e7210 */ /* 0x080fe20007f7e0ff */
[----:B------:R-:W-:Y:S01]  /*66c70*/  STL [R1+0x1e1c], R12 ;  /* 0x001e1c0c01007387 */ /* 0x000fe20000100800 */
[----:B------:R-:W-:Y:S02]  /*66c80*/  STL [R1+0x1e58], R9 ;  /* 0x001e580901007387 */ /* 0x000fe40000100800 */
[----:B------:R0:W-:Y:S02]  /*66c90*/  STL [R1+0x1e28], R29 ;  /* 0x001e281d01007387 */ /* 0x0001e40000100800 */
[----:B------:R-:W-:Y:S02]  /*66ca0*/  STL [R1+0x1e10], R15 ;  /* 0x001e100f01007387 */ /* 0x000fe40000100800 */
[--C-:B------:R-:W-:Y:S01]  /*66cb0*/  IMAD.X R2, R2, 0x1, R0.reuse, P3 ;  /* 0x0000000102027824 */ /* 0x100fe200018e0600 */
        /* <DEDUP_REMOVED lines=13> */
[----:B------:R-:W4:Y:S01]  /*66d90*/  LDL.LU R13, [R1+0x1ea4] ;  /* 0x001ea400010d7983 */ /* 0x000f220000300800 */
[-C--:B------:R-:W-:Y:S01]  /*66da0*/  IADD3 R17, P3, R17, R18.reuse, RZ ;  /* 0x0000001211117210 */ /* 0x080fe20007f7e0ff */
[----:B------:R-:W-:Y:S01]  /*66db0*/  IMAD.X R28, R28, 0x1, R0, P4 ;  /* 0x000000011c1c7824 */ /* 0x000fe200020e0600 */
[----:B----4-:R0:W-:Y:S03]  /*66dc0*/  STL [R1+0x23c8], R13 ;  /* 0x0023c80d01007387 */ /* 0x0101e60000100800 */
[----:B------:R-:W-:Y:S01]  /*66dd0*/  STL [R1+0x1e8c], R17 ;  /* 0x001e8c1101007387 */ /* 0x000fe20000100800 */
[----:B0-----:R-:W4:Y:S01]  /*66de0*/  LDL.LU R13, [R1+0x1e68] ;  /* 0x001e6800010d7983 */ /* 0x001f220000300800 */
[----:B------:R-:W-:Y:S01]  /*66df0*/  STL [R1+0x1e5c], R28 ;  /* 0x001e5c1c01007387 */ /* 0x000fe20000100800 */
[----:B--2---:R-:W-:-:S02]  /*66e00*/  IADD3 R29, P4, R29, R18, RZ ;  /* 0x000000121d1d7210 */ /* 0x004fc40007f9e0ff */
        /* <DEDUP_REMOVED lines=17> */
[----:B------:R0:W-:Y:S01]  /*66f20*/  STL [R1+0x1e98], R29 ;  /* 0x001e981d01007387 */ /* 0x0001e20000100800 */
[----:B------:R-:W4:Y:S02]  /*66f30*/  LDL.LU R24, [R1+0x1ee4] ;  /* 0x001ee40001187983 */ /* 0x000f240000300800 */
[----:B------:R-:W4:Y:S02]  /*66f40*/  LDL.LU R25, [R1+0x1eb4] ;  /* 0x001eb40001197983 */ /* 0x000f240000300800 */
[----:B------:R-:W4:Y:S01]  /*66f50*/  LDL.LU R26, [R1+0x1eec] ;  /* 0x001eec00011a7983 */ /* 0x000f220000300800 */
[----:B------:R-:W4:Y:S01]  /*66f60*/  LDL.LU R27, [R1+0x1ebc] ;  /* 0x001ebc00011b7983 */ /* 0x000f220000300800 */
[----:B------:R-:W4:Y:S02]  /*66f70*/  LDL.LU R20, [R1+0x1ef8] ;  /* 0x001ef80001147983 */ /* 0x000f240000300800 */
[----:B------:R-:W4:Y:S02]  /*66f80*/  LDL.LU R21, [R1+0x1eb0] ;  /* 0x001eb00001157983 */ /* 0x000f240000300800 */
[----:B---3--:R-:W-:Y:S01]  /*66f90*/  IMAD.X R2, R2, 0x1, R0, P5 ;  /* 0x0000000102027824 */ /* 0x008fe200028e0600 */
[----:B0-----:R-:W3:Y:S01]  /*66fa0*/  LDL.LU R29, [R1+0x1f00] ;  /* 0x001f0000011d7983 */ /* 0x001ee20000300800 */
[----:B------:R-:W3:Y:S02]  /*66fb0*/  LDL.LU R22, [R1+0x1ec8] ;  /* 0x001ec80001167983 */ /* 0x000ee40000300800 */
[----:B------:R-:W3:Y:S02]  /*66fc0*/  LDL.LU R23, [R1+0x1f04] ;  /* 0x001f040001177983 */ /* 0x000ee40000300800 */
[----:B------:R-:W3:Y:S01]  /*66fd0*/  LDL.LU R17, [R1+0x1ed4] ;  /* 0x001ed40001117983 */ /* 0x000ee20000300800 */
[----:B------:R0:W-:Y:S04]  /*66fe0*/  STL [R1+0x1e50], R2 ;  /* 0x001e500201007387 */ /* 0x0001e80000100800 */
[----:B0-----:R-:W3:Y:S01]  /*66ff0*/  LDL.LU R2, [R1+0x1f0c] ;  /* 0x001f0c0001027983 */ /* 0x001ee20000300800 */
[----:B--2---:R-:W-:-:S05]  /*67000*/  IADD3 R13, P5, R13, R18, RZ ;  /* 0x000000120d0d7210 */ /* 0x004fca0007fbe0ff */
[----:B------:R0:W-:Y:S04]  /*67010*/  STL [R1+0x1ea0], R13 ;  /* 0x001ea00d01007387 */ /* 0x0001e80000100800 */
[----:B0-----:R-:W2:Y:S02]  /*67020*/  LDL.LU R13, [R1+0x23cc] ;  /* 0x0023cc00010d7983 */ /* 0x001ea40000300800 */
[----:B--2---:R-:W-:-:S05]  /*67030*/  IMAD.X R13, R13, 0x1, R0, P6 ;  /* 0x000000010d0d7824 */ /* 0x004fca00030e0600 */
        /* <DEDUP_REMOVED lines=20> */
[-C--:B---3--:R-:W-:Y:S02]  /*67180*/  IADD3 R29, P5, R29, R18.reuse, RZ ;  /* 0x000000121d1d7210 */ /* 0x088fe40007fbe0ff */
[-C--:B------:R-:W-:Y:S02]  /*67190*/  IADD3 R20, P4, R20, R18.reuse, RZ ;  /* 0x0000001214147210 */ /* 0x080fe40007f9e0ff */
[----:B--2---:R-:W-:-:S05]  /*671a0*/  IADD3 R13, P6, R13, R18, RZ ;  /* 0x000000120d0d7210 */ /* 0x004fca0007fde0ff */
[----:B------:R-:W-:Y:S01]  /*671b0*/  STL [R1+0x1ea4], R13 ;  /* 0x001ea40d01007387 */ /* 0x000fe20000100800 */
[----:B------:R-:W-:Y:S02]  /*671c0*/  STL [R1+0x1e74], R8 ;  /* 0x001e740801007387 */ /* 0x000fe40000100800 */
[----:B------:R-:W-:Y:S02]  /*671d0*/  STL [R1+0x1eac], R16 ;  /* 0x001eac1001007387 */ /* 0x000fe40000100800 */
[----:B------:R-:W-:Y:S01]  /*671e0*/  STL [R1+0x1e7c], R3 ;  /* 0x001e7c0301007387 */ /* 0x000fe20000100800 */
[----:B------:R-:W-:Y:S01]  /*671f0*/  STL [R1+0x1eb8], R5 ;  /* 0x001eb80501007387 */ /* 0x000fe20000100800 */
[--C-:B------:R-:W-:Y:S02]  /*67200*/  IMAD.X R9, R9, 0x1, R0.reuse, P6 ;  /* 0x0000000109097824 */ /* 0x100fe400030e0600 */
[----:B------:R-:W-:Y:S01]  /*67210*/  STL [R1+0x1e70], R4 ;  /* 0x001e700401007387 */ /* 0x000fe20000100800 */
[-C--:B------:R-:W-:Y:S01]  /*67220*/  IADD3 R28, P6, R28, R18.reuse, RZ ;  /* 0x000000121c1c7210 */ /* 0x080fe20007fde0ff */
[----:B------:R-:W-:Y:S01]  /*67230*/  STL [R1+0x1ec0], R6 ;  /* 0x001ec00601007387 */ /* 0x000fe20000100800 */
[----:B------:R-:W-:Y:S02]  /*67240*/  STL [R1+0x1e88], R7 ;  /* 0x001e880701007387 */ /* 0x000fe40000100800 */
[----:B------:R-:W-:Y:S02]  /*67250*/  STL [R1+0x1ec4], R10 ;  /* 0x001ec40a01007387 */ /* 0x000fe40000100800 */
[----:B------:R-:W-:Y:S01]  /*67260*/  STL [R1+0x1e94], R11 ;  /* 0x001e940b01007387 */ /* 0x000fe20000100800 */
[----:B------:R0:W-:Y:S01]  /*67270*/  STL [R1+0x1ed8], R28 ;  /* 0x001ed81c01007387 */ /* 0x0001e20000100800 */
        /* <DEDUP_REMOVED lines=15> */
[----:B------:R-:W-:Y:S02]  /*67370*/  STL [R1+0x1ec8], R22 ;  /* 0x001ec81601007387 */ /* 0x000fe40000100800 */
[----:B------:R-:W4:Y:S01]  /*67380*/  LDL.LU R13, [R1+0x1ee8] ;  /* 0x001ee800010d7983 */ /* 0x000f220000300800 */
[----:B------:R-:W-:Y:S01]  /*67390*/  IADD3 R23, P6, R23, R18, RZ ;  /* 0x0000001217177210 */ /* 0x000fe20007fde0ff */
[----:B------:R-:W-:-:S04]  /*673a0*/  IMAD.X R17, R17, 0x1, R0, P1 ;  /* 0x0000000111117824 */ /* 0x000fc800008e0600 */
[----:B------:R-:W-:Y:S04]  /*673b0*/  STL [R1+0x1f04], R23 ;  /* 0x001f041701007387 */ /* 0x000fe80000100800 */
[----:B----4-:R0:W-:Y:S01]  /*673c0*/  STL [R1+0x23c0], R13 ;  /* 0x0023c00d01007387 */ /* 0x0101e20000100800 */
[----:B------:R-:W-:Y:S03]  /*673d0*/  STL [R1+0x1ed4], R17 ;  /* 0x001ed41101007387 */ /* 0x000fe60000100800 */
[----:B0-----:R-:W4:Y:S01]  /*673e0*/  LDL.LU R13, [R1+0x1f20] ;  /* 0x001f2000010d7983 */ /* 0x001f220000300800 */
[----:B------:R-:W-:-:S05]  /*673f0*/  IADD3 R2, P1, R2, R18, RZ ;  /* 0x0000001202027210 */ /* 0x000fca0007f3e0ff */
[----:B------:R-:W-:Y:S01]  /*67400*/  STL [R1+0x1f0c], R2 ;  /* 0x001f0c0201007387 */ /* 0x000fe20000100800 */
        /* <DEDUP_REMOVED lines=20> */
[----:B------:R-:W4:Y:S02]  /*67550*/  LDL.LU R25, [R1+0x2354] ;  /* 0x0023540001197983 */ /* 0x000f240000300800 */
[----:B------:R-:W4:Y:S01]  /*67560*/  LDL.LU R26, [R1+0x1f34] ;  /* 0x001f3400011a7983 */ /* 0x000f220000300800 */
[----:B------:R-:W4:Y:S01]  /*67570*/  LDL.LU R27, [R1+0x1f74] ;  /* 0x001f7400011b7983 */ /* 0x000f220000300800 */
[----:B---3--:R-:W-:-:S03]  /*67580*/  IADD3 R29, P2, R29, R18, RZ ;  /* 0x000000121d1d7210 */ /* 0x008fc60007f5e0ff */
[----:B0-----:R-:W3:Y:S01]  /*67590*/  LDL.LU R28, [R1+0x1f3c] ;  /* 0x001f3c00011c7983 */ /* 0x001ee20000300800 */
[----:B------:R-:W3:Y:S02]  /*675a0*/  LDL.LU R20, [R1+0x2248] ;  /* 0x0022480001147983 */ /* 0x000ee40000300800 */
[----:B------:R-:W3:Y:S02]  /*675b0*/  LDL.LU R21, [R1+0x1f30] ;  /* 0x001f300001157983 */ /* 0x000ee40000300800 */
[----:B------:R-:W3:Y:S01]  /*675c0*/  LDL.LU R22, [R1+0x2244] ;  /* 0x0022440001167983 */ /* 0x000ee20000300800 */
[----:B------:R0:W-:Y:S01]  /*675d0*/  STL [R1+0x1f18], R29 ;  /* 0x001f181d01007387 */ /* 0x0001e20000100800 */
        /* <DEDUP_REMOVED lines=20> */
[----:B------:R-:W-:Y:S01]  /*67720*/  IADD3 R19, P5, R19, R18, RZ ;  /* 0x0000001213137210 */ /* 0x000fe20007fbe0ff */
[--C-:B------:R-:W-:Y:S01]  /*67730*/  IMAD.X R24, R24, 0x1, R0.reuse, P6 ;  /* 0x0000000118187824 */ /* 0x100fe200030e0600 */
[----:B------:R-:W-:Y:S01]  /*67740*/  IADD3 R25, P6, R25, UR8, RZ ;  /* 0x0000000819197c10 */ /* 0x000fe2000ffde0ff */
[--C-:B---3--:R-:W-:Y:S02]  /*67750*/  IMAD.X R28, R28, 0x1, R0.reuse, P2 ;  /* 0x000000011c1c7824 */ /* 0x108fe400010e0600 */
[----:B------:R-:W-:Y:S01]  /*67760*/  IMAD.X R26, R26, 0x1, R0, P1 ;  /* 0x000000011a1a7824 */ /* 0x000fe200008e0600 */
[----:B------:R-:W-:-:S02]  /*67770*/  IADD3 R27, P1, R27, UR8, RZ ;  /* 0x000000081b1b7c10 */ /* 0x000fc4000ff3e0ff */
[----:B------:R-:W-:Y:S01]  /*67780*/  IADD3 R20, P2, R20, UR8, RZ ;  /* 0x0000000814147c10 */ /* 0x000fe2000ff5e0ff */
        /* <DEDUP_REMOVED lines=26> */
[--C-:B------:R-:W-:Y:S01]  /*67930*/  IMAD.X R21, R21, 0x1, R0.reuse, P3 ;  /* 0x0000000115157824 */ /* 0x100fe200018e0600 */
[----:B------:R-:W-:Y:S01]  /*67940*/  IADD3 R22, P3, R22, UR8, RZ ;  /* 0x0000000816167c10 */ /* 0x000fe2000ff7e0ff */
[----:B------:R-:W-:Y:S02]  /*67950*/  STL [R1+0x1f74], R27 ;  /* 0x001f741b01007387 */ /* 0x000fe40000100800 */
[--C-:B------:R-:W-:Y:S01]  /*67960*/  IMAD.X R23, R23, 0x1, R0.reuse, P4 ;  /* 0x0000000117177824 */ /* 0x100fe200020e0600 */
[----:B------:R-:W-:Y:S01]  /*67970*/  STL [R1+0x2248], R20 ;  /* 0x0022481401007387 */ /* 0x000fe20000100800 */
[----:B------:R-:W-:Y:S01]  /*67980*/  IADD3 R17, P4, R17, UR8, RZ ;  /* 0x0000000811117c10 */ /* 0x000fe2000ff9e0ff */
[----:B------:R-:W-:Y:S02]  /*67990*/  STL [R1+0x1f30], R21 ;  /* 0x001f301501007387 */ /* 0x000fe40000100800 */
[----:B------:R-:W-:Y:S02]  /*679a0*/  STL [R1+0x2244], R22 ;  /* 0x0022441601007387 */ /* 0x000fe40000100800 */
[----:B------:R-:W-:Y:S01]  /*679b0*/  IMAD.X R29, R29, 0x1, R0, P5 ;  /* 0x000000011d1d7824 */ /* 0x000fe200028e0600 */
[----:B------:R-:W4:Y:S01]  /*679c0*/  LDL.LU R13, [R1+0x1778] ;  /* 0x00177800010d7983 */ /* 0x000f220000300800 */
[----:B------:R-:W-:Y:S02]  /*679d0*/  STL [R1+0x1f48], R23 ;  /* 0x001f481701007387 */ /* 0x000fe40000100800 */
[----:B------:R-:W4:Y:S02]  /*679e0*/  LDL.LU R8, [R1+0x2234] ;  /* 0x0022340001087983 */ /* 0x000f240000300800 */
[----:B------:R-:W-:Y:S01]  /*679f0*/  STL [R1+0x2240], R17 ;  /* 0x0022401101007387 */ /* 0x000fe20000100800 */
[----:B------:R-:W4:Y:S01]  /*67a00*/  LDL.LU R16, [R1+0x1f70] ;  /* 0x001f700001107983 */ /* 0x000f220000300800 */
[----:B------:R0:W-:Y:S02]  /*67a10*/  STL [R1+0x1f50], R29 ;  /* 0x001f501d01007387 */ /* 0x0001e40000100800 */
[----:B------:R-:W4:Y:S02]  /*67a20*/  LDL.LU R3, [R1+0x2230] ;  /* 0x0022300001037983 */ /* 0x000f240000300800 */
[----:B------:R-:W4:Y:S01]  /*67a30*/  LDL.LU R5, [R1+0x1f6c] ;  /* 0x001f6c0001057983 */ /* 0x000f220000300800 */
[----:B------:R-:W4:Y:S01]  /*67a40*/  LDL.LU R4, [R1+0x2228] ;  /* 0x0022280001047983 */ /* 0x000f220000300800 */
[----:B------:R-:W4:Y:S02]  /*67a50*/  LDL.LU R6, [R1+0x1f68] ;  /* 0x001f680001067983 */ /* 0x000f240000300800 */
[----:B------:R-:W4:Y:S02]  /*67a60*/  LDL.LU R7, [R1+0x2220] ;  /* 0x0022200001077983 */ /* 0x000f240000300800 */
[----:B------:R-:W4:Y:S01]  /*67a70*/  LDL.LU R10, [R1+0x1f64] ;  /* 0x001f6400010a7983 */ /* 0x000f220000300800 */
[----:B------:R-:W4:Y:S01]  /*67a80*/  LDL.LU R11, [R1+0x2218] ;  /* 0x00221800010b7983 */ /* 0x000f220000300800 */
[----:B0-----:R-:W4:Y:S02]  /*67a90*/  LDL.LU R29, [R1+0x1f60] ;  /* 0x001f6000011d7983 */ /* 0x001f240000300800 */
[----:B------:R0:W-:Y:S02]  /*67aa0*/  STL [R1+0x23bc], R0 ;  /* 0x0023bc0001007387 */ /* 0x0001e40000100800 */
[----:B0-----:R-:W4:Y:S01]  /*67ab0*/  LDL.LU R0, [R1+0x2238] ;  /* 0x0022380001007983 */ /* 0x001f220000300800 */
[----:B------:R-:W4:Y:S02]  /*67ac0*/  LDL.LU R12, [R1+0x2210] ;  /* 0x00221000010c7983 */ /* 0x000f240000300800 */
[----:B------:R-:W4:Y:S02]  /*67ad0*/  LDL.LU R9, [R1+0x1f5c] ;  /* 0x001f5c0001097983 */ /* 0x000f240000300800 */
[----:B------:R-:W4:Y:S01]  /*67ae0*/  LDL.LU R15, [R1+0x2208] ;  /* 0x00220800010f7983 */ /* 0x000f220000300800 */
[----:B--2---:R-:W-:-:S05]  /*67af0*/  IADD3 R2, P5, R2, UR8, RZ ;  /* 0x0000000802027c10 */ /* 0x004fca000ffbe0ff */
[----:B------:R0:W-:Y:S01]  /*67b00*/  STL [R1+0x223c], R2 ;  /* 0x00223c0201007387 */ /* 0x0001e20000100800 */
[----:B------:R-:W2:Y:S02]  /*67b10*/  LDL.LU R14, [R1+0x222c] ;  /* 0x00222c00010e7983 */ /* 0x000ea40000300800 */
[----:B------:R-:W2:Y:S02]  /*67b20*/  LDL.LU R18, [R1+0x2200] ;  /* 0x0022000001127983 */ /* 0x000ea40000300800 */
[----:B------:R-:W2:Y:S01]  /*67b30*/  LDL.LU R19, [R1+0x2224] ;  /* 0x0022240001137983 */ /* 0x000ea20000300800 */
[----:B------:R-:W2:Y:S01]  /*67b40*/  LDL.LU R24, [R1+0x21f8] ;  /* 0x0021f80001187983 */ /* 0x000ea20000300800 */
[----:B------:R-:W2:Y:S02]  /*67b50*/  LDL.LU R25, [R1+0x221c] ;  /* 0x00221c0001197983 */ /* 0x000ea40000300800 */
[----:B------:R-:W2:Y:S01]  /*67b60*/  LDL.LU R26, [R1+0x21f0] ;  /* 0x0021f000011a7983 */ /* 0x000ea20000300800 */
[----:B0-----:R-:W2:Y:S01]  /*67b70*/  LDL.LU R2, [R1+0x2214] ;  /* 0x0022140001027983 */ /* 0x001ea20000300800 */
[----:B------:R-:W2:Y:S02]  /*67b80*/  LDL.LU R27, [R1+0x21e8] ;  /* 0x0021e800011b7983 */ /* 0x000ea40000300800 */
[----:B------:R-:W2:Y:S02]  /*67b90*/  LDL.LU R20, [R1+0x220c] ;  /* 0x00220c0001147983 */ /* 0x000ea40000300800 */
[----:B------:R-:W2:Y:S01]  /*67ba0*/  LDL.LU R21, [R1+0x21e0] ;  /* 0x0021e00001157983 */ /* 0x000ea20000300800 */
[----:B---3--:R-:W-:-:S05]  /*67bb0*/  IADD3.X R28, R28, UR5, RZ, P6, !PT ;  /* 0x000000051c1c7c10 */ /* 0x008fca000b7fe4ff */
[----:B------:R0:W-:Y:S01]  /*67bc0*/  STL [R1+0x233c], R28 ;  /* 0x00233c1c01007387 */ /* 0x0001e20000100800 */
[----:B------:R-:W3:Y:S02]  /*67bd0*/  LDL.LU R22, [R1+0x2204] ;  /* 0x0022040001167983 */ /* 0x000ee40000300800 */
[----:B------:R-:W3:Y:S02]  /*67be0*/  LDL.LU R23, [R1+0x21d8] ;  /* 0x0021d80001177983 */ /* 0x000ee40000300800 */
[----:B------:R-:W3:Y:S01]  /*67bf0*/  LDL.LU R17, [R1+0x21fc] ;  /* 0x0021fc0001117983 */ /* 0x000ee20000300800 */
[----:B0-----:R-:W3:Y:S01]  /*67c00*/  LDL.LU R28, [R1+0x21d0] ;  /* 0x0021d000011c7983 */ /* 0x001ee20000300800 */
[----:B----4-:R-:W-:Y:S01]  /*67c10*/  IADD3.X R13, R13, UR5, RZ, P1, !PT ;  /* 0x000000050d0d7c10 */ /* 0x010fe20008ffe4ff */
[----:B------:R-:W-:Y:S01]  /*67c20*/  IADD3 R8, P1, R8, UR8, RZ ;  /* 0x0000000808087c10 */ /* 0x000fe2000ff3e0ff */
[----:B------:R-:W-:Y:S01]  /*67c30*/  IADD3.X R16, R16, UR5, RZ, P2, !PT ;  /* 0x0000000510107c10 */ /* 0x000fe200097fe4ff */
[----:B------:R-:W-:Y:S01]  /*67c40*/  IADD3 R3, P2, R3, UR8, RZ ;  /* 0x0000000803037c10 */ /* 0x000fe2000ff5e0ff */
[----:B------:R-:W-:Y:S01]  /*67c50*/  IADD3.X R5, R5, UR5, RZ, P3, !PT ;  /* 0x0000000505057c10 */ /* 0x000fe20009ffe4ff */
[----:B------:R-:W-:Y:S01]  /*67c60*/  IADD3 R4, P3, R4, UR8, RZ ;  /* 0x0000000804047c10 */ /* 0x000fe2000ff7e0ff */
[----:B------:R-:W-:Y:S01]  /*67c70*/  IADD3.X R6, R6, UR5, RZ, P4, !PT ;  /* 0x0000000506067c10 */ /* 0x000fe2000a7fe4ff */
[----:B------:R-:W-:Y:S01]  /*67c80*/  IADD3 R7, P4, R7, UR8, RZ ;  /* 0x0000000807077c10 */ /* 0x000fe2000ff9e0ff */
[----:B------:R-:W-:-:S02]  /*67c90*/  IADD3.X R10, R10, UR5, RZ, P5, !PT ;  /* 0x000000050a0a7c10 */ /* 0x000fc4000affe4ff */
[----:B------:R-:W-:-:S05]  /*67ca0*/  IADD3 R0, P6, R0, UR8, RZ ;  /* 0x0000000800007c10 */ /* 0x000fca000ffde0ff */
[----:B------:R-:W-:Y:S01]  /*67cb0*/  STL [R1+0x2238], R0 ;  /* 0x0022380001007387 */ /* 0x000fe20000100800 */
[----:B------:R-:W-:Y:S02]  /*67cc0*/  STL [R1+0x1778], R13 ;  /* 0x0017780d01007387 */ /* 0x000fe40000100800 */
[----:B------:R-:W-:Y:S02]  /*67cd0*/  STL [R1+0x2234], R8 ;  /* 0x0022340801007387 */ /* 0x000fe40000100800 */
[----:B------:R-:W-:Y:S01]  /*67ce0*/  STL [R1+0x1f70], R16 ;  /* 0x001f701001007387 */ /* 0x000fe20000100800 */
[----:B------:R-:W-:Y:S01]  /*67cf0*/  STL [R1+0x2230], R3 ;  /* 0x0022300301007387 */ /* 0x000fe20000100800 */
[----:B------:R-:W-:Y:S01]  /*67d00*/  IADD3.X R29, R29, UR5, RZ, P6, !PT ;  /* 0x000000051d1d7c10 */ /* 0x000fe2000b7fe4ff */
[----:B------:R-:W-:Y:S02]  /*67d10*/  STL [R1+0x1f6c], R5 ;  /* 0x001f6c0501007387 */ /* 0x000fe40000100800 */
[----:B------:R-:W-:Y:S01]  /*67d20*/  STL [R1+0x2228], R4 ;  /* 0x0022280401007387 */ /* 0x000fe20000100800 */
[----:B------:R-:W-:Y:S01]  /*67d30*/  STL [R1+0x1f68], R6 ;  /* 0x001f680601007387 */ /* 0x000fe20000100800 */
[----:B------:R-:W-:Y:S01]  /*67d40*/  STL [R1+0x2220], R7 ;  /* 0x0022200701007387 */ /* 0x000fe20000100800 */
[----:B------:R-:W-:Y:S01]  /*67d50*/  IADD3 R11, P5, R11, UR8, RZ ;  /* 0x000000080b0b7c10 */ /* 0x000fe2000ffbe0ff */
[----:B------:R0:W-:Y:S01]  /*67d60*/  STL [R1+0x1f60], R29 ;  /* 0x001f601d01007387 */ /* 0x0001e20000100800 */
[----:B------:R-:W-:Y:S01]  /*67d70*/  STL [R1+0x1f64], R10 ;  /* 0x001f640a01007387 */ /* 0x000fe20000100800 */
[----:B------:R-:W-:-:S02]  /*67d80*/  IADD3 R12, P6, R12, UR8, RZ ;  /* 0x000000080c0c7c10 */ /* 0x000fc4000ffde0ff */
[----:B------:R-:W-:Y:S01]  /*67d90*/  IADD3.X R9, R9, UR5, RZ, P1, !PT ;  /* 0x0000000509097c10 */ /* 0x000fe20008ffe4ff */
[----:B------:R-:W-:Y:S01]  /*67da0*/  IADD3 R15, P1, R15, UR8, RZ ;  /* 0x000000080f0f7c10 */ /* 0x000fe2000ff3e0ff */
[----:B0-----:R-:W4:Y:S01]  /*67db0*/  LDL.LU R29, [R1+0x21f4] ;  /* 0x0021f400011d7983 */ /* 0x001f220000300800 */
[----:B------:R-:W-:Y:S02]  /*67dc0*/  STL [R1+0x2218], R11 ;  /* 0x0022180b01007387 */ /* 0x000fe40000100800 */
[----:B------:R-:W-:Y:S02]  /*67dd0*/  STL [R1+0x2210], R12 ;  /* 0x0022100c01007387 */ /* 0x000fe40000100800 */
[----:B------:R-:W-:Y:S01]  /*67de0*/  STL [R1+0x1f5c], R9 ;  /* 0x001f5c0901007387 */ /* 0x000fe20000100800 */
[----:B------:R-:W-:Y:S01]  /*67df0*/  STL [R1+0x2208], R15 ;  /* 0x0022080f01007387 */ /* 0x000fe20000100800 */
[----:B--2---:R-:W-:Y:S01]  /*67e00*/  IADD3.X R14, R14, UR5, RZ, P2, !PT ;  /* 0x000000050e0e7c10 */ /* 0x004fe200097fe4ff */
[----:B------:R-:W-:Y:S01]  /*67e10*/  IADD3 R18, P2, R18, UR8, RZ ;  /* 0x0000000812127c10 */ /* 0x000fe2000ff5e0ff */
[----:B------:R-:W-:Y:S01]  /*67e20*/  IADD3.X R19, R19, UR5, RZ, P3, !PT ;  /* 0x0000000513137c10 */ /* 0x000fe20009ffe4ff */
[----:B------:R-:W-:Y:S01]  /*67e30*/  IADD3 R24, P3, R24, UR8, RZ ;  /* 0x0000000818187c10 */ /* 0x000fe2000ff7e0ff */
[----:B------:R-:W-:Y:S01]  /*67e40*/  IADD3.X R25, R25, UR5, RZ, P4, !PT ;  /* 0x0000000519197c10 */ /* 0x000fe2000a7fe4ff */
[----:B------:R-:W-:Y:S01]  /*67e50*/  STL [R1+0x222c], R14 ;  /* 0x00222c0e01007387 */ /* 0x000fe20000100800 */
[----:B------:R-:W-:Y:S01]  /*67e60*/  STL [R1+0x2200], R18 ;  /* 0x0022001201007387 */ /* 0x000fe20000100800 */
[----:B------:R-:W-:-:S02]  /*67e70*/  IADD3.X R2, R2, UR5, RZ, P5, !PT ;  /* 0x0000000502027c10 */ /* 0x000fc4000affe4ff */
[----:B------:R-:W-:Y:S01]  /*67e80*/  IADD3 R26, P4, R26, UR8, RZ ;  /* 0x000000081a1a7c10 */ /* 0x000fe2000ff9e0ff */
[----:B------:R-:W-:Y:S01]  /*67e90*/  STL [R1+0x2224], R19 ;  /* 0x0022241301007387 */ /* 0x000fe20000100800 */
[----:B------:R-:W-:Y:S01]  /*67ea0*/  STL [R1+0x21f8], R24 ;  /* 0x0021f81801007387 */ /* 0x000fe20000100800 */
[----:B------:R-:W-:Y:S01]  /*67eb0*/  IADD3 R27, P5, R27, UR8, RZ ;  /* 0x000000081b1b7c10 */ /* 0x000fe2000ffbe0ff */
[----:B------:R0:W-:Y:S01]  /*67ec0*/  STL [R1+0x2214], R2 ;  /* 0x0022140201007387 */ /* 0x0001e20000100800 */
[----:B------:R-:W-:Y:S01]  /*67ed0*/  IADD3.X R20, R20, UR5, RZ, P6, !PT ;  /* 0x0000000514147c10 */ /* 0x000fe2000b7fe4ff */
[----:B------:R-:W-:Y:S01]  /*67ee0*/  STL [R1+0x221c], R25 ;  /* 0x00221c1901007387 */ /* 0x000fe20000100800 */
[----:B------:R-:W-:Y:S02]  /*67ef0*/  IADD3 R21, P6, R21, UR8, RZ ;  /* 0x0000000815157c10 */ /* 0x000fe4000ffde0ff */
[----:B---3--:R-:W-:Y:S01]  /*67f00*/  IADD3.X R22, R22, UR5, RZ, P1, !PT ;  /* 0x0000000516167c10 */ /* 0x008fe20008ffe4ff */
[----:B------:R-:W-:Y:S01]  /*67f10*/  IADD3 R23, P1, R23, UR8, RZ ;  /* 0x0000000817177c10 */ /* 0x000fe2000ff3e0ff */
[----:B0-----:R-:W2:Y:S01]  /*67f20*/  LDL.LU R2, [R1+0x21c8] ;  /* 0x0021c80001027983 */ /* 0x001ea20000300800 */
[----:B------:R-:W-:Y:S02]  /*67f30*/  STL [R1+0x21f0], R26 ;  /* 0x0021f01a01007387 */ /* 0x000fe40000100800 */
[----:B------:R-:W-:Y:S02]  /*67f40*/  STL [R1+0x21e8], R27 ;  /* 0x0021e81b01007387 */ /* 0x000fe40000100800 */
[----:B------:R-:W-:Y:S01]  /*67f50*/  STL [R1+0x220c], R20 ;  /* 0x00220c1401007387 */ /* 0x000fe20000100800 */
[----:B------:R-:W-:Y:S01]  /*67f60*/  IADD3.X R17, R17, UR5, RZ, P2, !PT ;  /* 0x0000000511117c10 */ /* 0x000fe200097fe4ff */
[----:B------:R-:W-:Y:S01]  /*67f70*/  STL [R1+0x21e0], R21 ;  /* 0x0021e01501007387 */ /* 0x000fe20000100800 */
[----:B------:R-:W-:Y:S01]  /*67f80*/  STL [R1+0x2204], R22 ;  /* 0x0022041601007387 */ /* 0x000fe20000100800 */
[----:B------:R-:W-:Y:S01]  /*67f90*/  IADD3 R28, P2, R28, UR8, RZ ;  /* 0x000000081c1c7c10 */ /* 0x000fe2000ff5e0ff */
[----:B------:R-:W3:Y:S01]  /*67fa0*/  LDL.LU R0, [R1+0x21ec] ;  /* 0x0021ec0001007983 */ /* 0x000ee20000300800 */
[----:B------:R-:W-:Y:S01]  /*67fb0*/  STL [R1+0x21d8], R23 ;  /* 0x0021d81701007387 */ /* 0x000fe20000100800 */
[----:B------:R-:W3:Y:S02]  /*67fc0*/  LDL.LU R13, [R1+0x21c0] ;  /* 0x0021c000010d7983 */ /* 0x000ee40000300800 */
[----:B------:R-:W-:Y:S02]  /*67fd0*/  STL [R1+0x21fc], R17 ;  /* 0x0021fc1101007387 */ /* 0x000fe40000100800 */
[----:B------:R-:W3:Y:S01]  /*67fe0*/  LDL.LU R8, [R1+0x21e4] ;  /* 0x0021e40001087983 */ /* 0x000ee20000300800 */
[----:B------:R0:W-:Y:S01]  /*67ff0*/  STL [R1+0x21d0], R28 ;  /* 0x0021d01c01007387 */ /* 0x0001e20000100800 */
        /* <DEDUP_REMOVED lines=8> */
[----:B0-----:R-:W3:Y:S02]  /*68080*/  LDL.LU R28, [R1+0x2198] ;  /* 0x00219800011c7983 */ /* 0x001ee40000300800 */
[----:B------:R-:W3:Y:S01]  /*68090*/  LDL.LU R12, [R1+0x21bc] ;  /* 0x0021bc00010c7983 */ /* 0x000ee20000300800 */
[----:B------:R-:W3:Y:S04]  /*680a0*/  LDL.LU R9, [R1+0x2190] ;  /* 0x0021900001097983 */ /* 0x000ee80000300800 */
[----:B------:R-:W3:Y:S01]  /*680b0*/  LDL.LU R15, [R1+0x21b4] ;  /* 0x0021b400010f7983 */ /* 0x000ee20000300800 */
[----:B----4-:R-:W-:-:S05]  /*680c0*/  IADD3.X R29, R29, UR5, RZ, P3, !PT ;  /* 0x000000051d1d7c10 */ /* 0x010fca0009ffe4ff */
[----:B------:R0:W-:Y:S01]  /*680d0*/  STL [R1+0x21f4], R29 ;  /* 0x0021f41d01007387 */ /* 0x0001e20000100800 */
[----:B------:R-:W4:Y:S02]  /*680e0*/  LDL.LU R14, [R1+0x2188] ;  /* 0x00218800010e7983 */ /* 0x000f240000300800 */
[----:B------:R-:W4:Y:S02]  /*680f0*/  LDL.LU R18, [R1+0x21ac] ;  /* 0x0021ac0001127983 */ /* 0x000f240000300800 */
[----:B------:R-:W4:Y:S01]  /*68100*/  LDL.LU R19, [R1+0x2180] ;  /* 0x0021800001137983 */ /* 0x000f220000300800 */
[----:B------:R-:W4:Y:S01]  /*68110*/  LDL.LU R24, [R1+0x21a4] ;  /* 0x0021a40001187983 */ /* 0x000f220000300800 */
[----:B------:R-:W4:Y:S02]  /*68120*/  LDL.LU R25, [R1+0x2178] ;  /* 0x0021780001197983 */ /* 0x000f240000300800 */
[----:B------:R-:W4:Y:S01]  /*68130*/  LDL.LU R26, [R1+0x219c] ;  /* 0x00219c00011a7983 */ /* 0x000f220000300800 */
        /* <DEDUP_REMOVED lines=9> */
[----:B---3--:R-:W-:Y:S01]  /*681d0*/  IADD3.X R0, R0, UR5, RZ, P4, !PT ;  /* 0x0000000500007c10 */ /* 0x008fe2000a7fe4ff */
[----:B------:R-:W-:Y:S01]  /*681e0*/  IADD3 R13, P4, R13, UR8, RZ ;  /* 0x000000080d0d7c10 */ /* 0x000fe2000ff9e0ff */
[----:B------:R-:W-:Y:S01]  /*681f0*/  IADD3.X R8, R8, UR5, RZ, P5, !PT ;  /* 0x0000000508087c10 */ /* 0x000fe2000affe4ff */
[----:B0-----:R-:W3:Y:S01]  /*68200*/  LDL.LU R2, [R1+0x217c] ;  /* 0x00217c0001027983 */ /* 0x001ee20000300800 */
[----:B------:R-:W-:-:S02]  /*68210*/  IADD3 R16, P5, R16, UR8, RZ ;  /* 0x0000000810107c10 */ /* 0x000fc4000ffbe0ff */
[----:B------:R-:W-:Y:S01]  /*68220*/  IADD3.X R3, R3, UR5, RZ, P6, !PT ;  /* 0x0000000503037c10 */ /* 0x000fe2000b7fe4ff */
[----:B------:R-:W-:Y:S01]  /*68230*/  STL [R1+0x21ec], R0 ;  /* 0x0021ec0001007387 */ /* 0x000fe20000100800 */
[----:B------:R-:W-:Y:S01]  /*68240*/  IADD3 R5, P6, R5, UR8, RZ ;  /* 0x0000000805057c10 */ /* 0x000fe2000ffde0ff */
[----:B------:R-:W-:Y:S01]  /*68250*/  STL [R1+0x21c0], R13 ;  /* 0x0021c00d01007387 */ /* 0x000fe20000100800 */
[----:B------:R-:W-:Y:S01]  /*68260*/  IADD3.X R4, R4, UR5, RZ, P1, !PT ;  /* 0x0000000504047c10 */ /* 0x000fe20008ffe4ff */
[----:B------:R-:W-:Y:S01]  /*68270*/  STL [R1+0x21e4], R8 ;  /* 0x0021e40801007387 */ /* 0x000fe20000100800 */
[----:B------:R-:W-:Y:S01]  /*68280*/  IADD3 R6, P1, R6, UR8, RZ ;  /* 0x0000000806067c10 */ /* 0x000fe2000ff3e0ff */
[----:B------:R-:W-:Y:S01]  /*68290*/  STL [R1+0x21b8], R16 ;  /* 0x0021b81001007387 */ /* 0x000fe20000100800 */
[----:B------:R-:W-:Y:S02]  /*682a0*/  IADD3.X R7, R7, UR5, RZ, P2, !PT ;  /* 0x0000000507077c10 */ /* 0x000fe400097fe4ff */
[----:B------:R-:W-:Y:S01]  /*682b0*/  IADD3.X R11, R11, UR5, RZ, P3, !PT ;  /* 0x000000050b0b7c10 */ /* 0x000fe20009ffe4ff */
[----:B------:R-:W-:Y:S01]  /*682c0*/  STL [R1+0x21dc], R3 ;  /* 0x0021dc0301007387 */ /* 0x000fe20000100800 */
[----:B------:R-:W-:Y:S01]  /*682d0*/  IADD3 R28, P3, R28, UR8, RZ ;  /* 0x000000081c1c7c10 */ /* 0x000fe2000ff7e0ff */
[----:B------:R-:W-:Y:S01]  /*682e0*/  STL [R1+0x21b0], R5 ;  /* 0x0021b00501007387 */ /* 0x000fe20000100800 */
[----:B------:R-:W-:Y:S01]  /*682f0*/  IADD3 R10, P2, R10, UR8, RZ ;  /* 0x000000080a0a7c10 */ /* 0x000fe2000ff5e0ff */
[----:B------:R-:W-:Y:S02]  /*68300*/  STL [R1+0x21d4], R4 ;  /* 0x0021d40401007387 */ /* 0x000fe40000100800 */
[----:B------:R-:W-:Y:S01]  /*68310*/  STL [R1+0x21a8], R6 ;  /* 0x0021a80601007387 */ /* 0x000fe20000100800 */
[----:B------:R-:W-:Y:S01]  /*68320*/  STL [R1+0x21cc], R7 ;  /* 0x0021cc0701007387 */ /* 0x000fe20000100800 */
[----:B------:R0:W-:Y:S02]  /*68330*/  STL [R1+0x2198], R28 ;  /* 0x0021981c01007387 */ /* 0x0001e40000100800 */
[----:B------:R-:W-:Y:S01]  /*68340*/  STL [R1+0x21a0], R10 ;  /* 0x0021a00a01007387 */ /* 0x000fe20000100800 */
[----:B0-----:R-:W3:Y:S01]  /*68350*/  LDL.LU R28, [R1+0x2150] ;  /* 0x00215000011c7983 */ /* 0x001ee20000300800 */
[----:B------:R-:W-:Y:S01]  /*68360*/  IADD3.X R12, R12, UR5, RZ, P4, !PT ;  /* 0x000000050c0c7c10 */ /* 0x000fe2000a7fe4ff */
[----:B------:R-:W-:Y:S01]  /*68370*/  IADD3 R9, P4, R9, UR8, RZ ;  /* 0x0000000809097c10 */ /* 0x000fe2000ff9e0ff */
[----:B------:R-:W-:Y:S01]  /*68380*/  IADD3.X R15, R15, UR5, RZ, P5, !PT ;  /* 0x000000050f0f7c10 */ /* 0x000fe2000affe4ff */
[----:B------:R-:W-:Y:S02]  /*68390*/  STL [R1+0x21c4], R11 ;  /* 0x0021c40b01007387 */ /* 0x000fe40000100800 */
[----:B------:R-:W-:Y:S02]  /*683a0*/  STL [R1+0x21bc], R12 ;  /* 0x0021bc0c01007387 */ /* 0x000fe40000100800 */
[----:B------:R-:W-:Y:S01]  /*683b0*/  STL [R1+0x2190], R9 ;  /* 0x0021900901007387 */ /* 0x000fe20000100800 */
[----:B----4-:R-:W-:-:S02]  /*683c0*/  IADD3 R14, P5, R14, UR8, RZ ;  /* 0x000000080e0e7c10 */ /* 0x010fc4000ffbe0ff */
[----:B------:R-:W-:Y:S01]  /*683d0*/  IADD3.X R18, R18, UR5, RZ, P6, !PT ;  /* 0x0000000512127c10 */ /* 0x000fe2000b7fe4ff */
[----:B------:R-:W-:Y:S01]  /*683e0*/  IADD3 R19, P6, R19, UR8, RZ ;  /* 0x0000000813137c10 */ /* 0x000fe2000ffde0ff */
[----:B------:R-:W-:Y:S01]  /*683f0*/  IADD3.X R24, R24, UR5, RZ, P1, !PT ;  /* 0x0000000518187c10 */ /* 0x000fe20008ffe4ff */
[----:B------:R-:W-:Y:S01]  /*68400*/  STL [R1+0x21b4], R15 ;  /* 0x0021b40f01007387 */ /* 0x000fe20000100800 */
[----:B------:R-:W-:Y:S01]  /*68410*/  IADD3.X R26, R26, UR5, RZ, P2, !PT ;  /* 0x000000051a1a7c10 */ /* 0x000fe200097fe4ff */
[----:B------:R-:W-:Y:S01]  /*68420*/  STL [R1+0x2188], R14 ;  /* 0x0021880e01007387 */ /* 0x000fe20000100800 */
[----:B------:R-:W-:Y:S02]  /*68430*/  IADD3 R25, P1, R25, UR8, RZ ;  /* 0x0000000819197c10 */ /* 0x000fe4000ff3e0ff */
[----:B------:R-:W-:Y:S01]  /*68440*/  IADD3 R29, P2, R29, UR8, RZ ;  /* 0x000000081d1d7c10 */ /* 0x000fe2000ff5e0ff */
[----:B------:R-:W-:Y:S01]  /*68450*/  STL [R1+0x21ac], R18 ;  /* 0x0021ac1201007387 */ /* 0x000fe20000100800 */
[----:B------:R-:W-:Y:S02]  /*68460*/  STL [R1+0x2180], R19 ;  /* 0x0021801301007387 */ /* 0x000fe40000100800 */
[----:B------:R-:W-:Y:S01]  /*68470*/  STL [R1+0x21a4], R24 ;  /* 0x0021a41801007387 */ /* 0x000fe20000100800 */
[----:B------:R-:W-:Y:S01]  /*68480*/  IADD3.X R27, R27, UR5, RZ, P3, !PT ;  /* 0x000000051b1b7c10 */ /* 0x000fe20009ffe4ff */
[----:B------:R0:W-:Y:S01]  /*68490*/  STL [R1+0x2170], R29 ;  /* 0x0021701d01007387 */ /* 0x0001e20000100800 */
[----:B------:R-:W-:Y:S01]  /*684a0*/  IADD3 R20, P3, R20, UR8, RZ ;  /* 0x0000000814147c10 */ /* 0x000fe2000ff7e0ff */
[----:B------:R-:W-:Y:S01]  /*684b0*/  STL [R1+0x2178], R25 ;  /* 0x0021781901007387 */ /* 0x000fe20000100800 */
[----:B------:R-:W-:Y:S01]  /*684c0*/  IADD3.X R21, R21, UR5, RZ, P4, !PT ;  /* 0x0000000515157c10 */ /* 0x000fe2000a7fe4ff */
[----:B0-----:R-:W4:Y:S01]  /*684d0*/  LDL.LU R29, [R1+0x2174] ;  /* 0x00217400011d7983 */ /* 0x001f220000300800 */
[----:B------:R-:W-:Y:S02]  /*684e0*/  STL [R1+0x219c], R26 ;  /* 0x00219c1a01007387 */ /* 0x000fe40000100800 */
[----:B------:R-:W-:Y:S02]  /*684f0*/  STL [R1+0x2194], R27 ;  /* 0x0021941b01007387 */ /* 0x000fe40000100800 */
[----:B------:R-:W-:Y:S01]  /*68500*/  STL [R1+0x2168], R20 ;  /* 0x0021681401007387 */ /* 0x000fe20000100800 */
[----:B------:R-:W-:Y:S01]  /*68510*/  STL [R1+0x218c], R21 ;  /* 0x00218c1501007387 */ /* 0x000fe20000100800 */
[----:B--2---:R-:W-:-:S02]  /*68520*/  IADD3 R22, P4, R22, UR8, RZ ;  /* 0x0000000816167c10 */ /* 0x004fc4000ff9e0ff */
[----:B------:R-:W-:Y:S01]  /*68530*/  IADD3.X R23, R23, UR5, RZ, P5, !PT ;  /* 0x0000000517177c10 */ /* 0x000fe2000affe4ff */
[----:B------:R-:W-:Y:S02]  /*68540*/  IADD3 R17, P5, R17, UR8, RZ ;  /* 0x0000000811117c10 */ /* 0x000fe4000ffbe0ff */
[----:B------:R-:W-:Y:S01]  /*68550*/  STL [R1+0x2160], R22 ;  /* 0x0021601601007387 */ /* 0x000fe20000100800 */
[----:B------:R-:W2:Y:S02]  /*68560*/  LDL.LU R0, [R1+0x2148] ;  /* 0x0021480001007983 */ /* 0x000ea40000300800 */
[----:B------:R-:W-:Y:S02]  /*68570*/  STL [R1+0x2184], R23 ;  /* 0x0021841701007387 */ /* 0x000fe40000100800 */
[----:B------:R-:W2:Y:S01]  /*68580*/  LDL.LU R13, [R1+0x216c] ;  /* 0x00216c00010d7983 */ /* 0x000ea20000300800 */
[----:B---3--:R-:W-:Y:S01]  /*68590*/  IADD3.X R2, R2, UR5, RZ, P6, !PT ;  /* 0x0000000502027c10 */ /* 0x008fe2000b7fe4ff */
[----:B------:R-:W-:Y:S01]  /*685a0*/  STL [R1+0x2158], R17 ;  /* 0x0021581101007387 */ /* 0x000fe20000100800 */
[----:B------:R-:W3:Y:S03]  /*685b0*/  LDL.LU R8, [R1+0x2140] ;  /* 0x0021400001087983 */ /* 0x000ee60000300800 */
        /* <DEDUP_REMOVED lines=13> */
[----:B------:R-:W-:-:S05]  /*68690*/  IADD3 R28, P6, R28, UR8, RZ ;  /* 0x000000081c1c7c10 */ /* 0x000fca000ffde0ff */
        /* <DEDUP_REMOVED lines=8> */
[----:B------:R-:W3:Y:S02]  /*68720*/  LDL.LU R27, [R1+0x20f0] ;  /* 0x0020f000011b7983 */ /* 0x000ee40000300800 */
[----:B------:R-:W3:Y:S02]  /*68730*/  LDL.LU R20, [R1+0x2114] ;  /* 0x0021140001147983 */ /* 0x000ee40000300800 */
[----:B------:R-:W3:Y:S01]  /*68740*/  LDL.LU R21, [R1+0x20e8] ;  /* 0x0020e80001157983 */ /* 0x000ee20000300800 */
[----:B----4-:R-:W-:-:S05]  /*68750*/  IADD3.X R29, R29, UR5, RZ, P1, !PT ;  /* 0x000000051d1d7c10 */ /* 0x010fca0008ffe4ff */
[----:B------:R0:W-:Y:S01]  /*68760*/  STL [R1+0x2174], R29 ;  /* 0x0021741d01007387 */ /* 0x0001e20000100800 */
[----:B------:R-:W4:Y:S02]  /*68770*/  LDL.LU R22, [R1+0x210c] ;  /* 0x00210c0001167983 */ /* 0x000f240000300800 */
[----:B------:R-:W4:Y:S02]  /*68780*/  LDL.LU R23, [R1+0x20e0] ;  /* 0x0020e00001177983 */ /* 0x000f240000300800 */
[----:B------:R-:W4:Y:S01]  /*68790*/  LDL.LU R17, [R1+0x2104] ;  /* 0x0021040001117983 */ /* 0x000f220000300800 */
[----:B0-----:R-:W4:Y:S01]  /*687a0*/  LDL.LU R29, [R1+0x20d8] ;  /* 0x0020d800011d7983 */ /* 0x001f220000300800 */
[----:B--2---:R-:W-:Y:S02]  /*687b0*/  IADD3 R0, P1, R0, UR8, RZ ;  /* 0x0000000800007c10 */ /* 0x004fe4000ff3e0ff */
[----:B------:R-:W-:Y:S02]  /*687c0*/  IADD3.X R13, R13, UR5, RZ, P2, !PT ;  /* 0x000000050d0d7c10 */ /* 0x000fe400097fe4ff */
[----:B---3--:R-:W-:Y:S01]  /*687d0*/  IADD3 R8, P2, R8, UR8, RZ ;  /* 0x0000000808087c10 */ /* 0x008fe2000ff5e0ff */
[----:B------:R-:W-:Y:S01]  /*687e0*/  STL [R1+0x2148], R0 ;  /* 0x0021480001007387 */ /* 0x000fe20000100800 */
[----:B------:R-:W-:Y:S01]  /*687f0*/  IADD3.X R16, R16, UR5, RZ, P3, !PT ;  /* 0x0000000510107c10 */ /* 0x000fe20009ffe4ff */
[----:B------:R-:W-:Y:S01]  /*68800*/  IADD3 R3, P3, R3, UR8, RZ ;  /* 0x0000000803037c10 */ /* 0x000fe2000ff7e0ff */
        /* <DEDUP_REMOVED lines=8> */
[----:B------:R-:W-:Y:S01]  /*68890*/  IADD3.X R2, R2, UR5, RZ, P1, !PT ;  /* 0x0000000502027c10 */ /* 0x000fe20008ffe4ff */
[----:B------:R-:W-:Y:S01]  /*688a0*/  STL [R1+0x215c], R5 ;  /* 0x00215c0501007387 */ /* 0x000fe20000100800 */
[----:B------:R-:W-:Y:S01]  /*688b0*/  IADD3.X R10, R10, UR5, RZ, P6, !PT ;  /* 0x000000050a0a7c10 */ /* 0x000fe2000b7fe4ff */
[----:B------:R-:W-:Y:S02]  /*688c0*/  STL [R1+0x2130], R4 ;  /* 0x0021300401007387 */ /* 0x000fe40000100800 */
[----:B------:R-:W-:Y:S01]  /*688d0*/  STL [R1+0x2154], R6 ;  /* 0x0021540601007387 */ /* 0x000fe20000100800 */
[----:B------:R-:W-:Y:S01]  /*688e0*/  STL [R1+0x2128], R7 ;  /* 0x0021280701007387 */ /* 0x000fe20000100800 */
[----:B------:R-:W-:Y:S01]  /*688f0*/  IADD3 R11, P6, R11, UR8, RZ ;  /* 0x000000080b0b7c10 */ /* 0x000fe2000ffde0ff */
[----:B------:R0:W-:Y:S02]  /*68900*/  STL [R1+0x2144], R2 ;  /* 0x0021440201007387 */ /* 0x0001e40000100800 */
[----:B------:R-:W-:Y:S01]  /*68910*/  STL [R1+0x214c], R10 ;  /* 0x00214c0a01007387 */ /* 0x000fe20000100800 */
[----:B------:R-:W-:-:S02]  /*68920*/  IADD3 R12, P1, R12, UR8, RZ ;  /* 0x000000080c0c7c10 */ /* 0x000fc4000ff3e0ff */
[----:B------:R-:W-:Y:S01]  /*68930*/  IADD3.X R9, R9, UR5, RZ, P2, !PT ;  /* 0x0000000509097c10 */ /* 0x000fe200097fe4ff */
[----:B------:R-:W-:Y:S01]  /*68940*/  IADD3 R15, P2, R15, UR8, RZ ;  /* 0x000000080f0f7c10 */ /* 0x000fe2000ff5e0ff */
[----:B0-----:R-:W2:Y:S01]  /*68950*/  LDL.LU R2, [R1+0x20fc] ;  /* 0x0020fc0001027983 */ /* 0x001ea20000300800 */
[----:B------:R-:W-:Y:S01]  /*68960*/  STL [R1+0x2120], R11 ;  /* 0x0021200b01007387 */ /* 0x000fe20000100800 */
[----:B------:R-:W-:Y:S01]  /*68970*/  IADD3.X R14, R14, UR5, RZ, P3, !PT ;  /* 0x000000050e0e7c10 */ /* 0x000fe20009ffe4ff */
[----:B------:R-:W-:Y:S01]  /*68980*/  IADD3 R18, P3, R18, UR8, RZ ;  /* 0x0000000812127c10 */ /* 0x000fe2000ff7e0ff */
[----:B------:R-:W-:Y:S01]  /*68990*/  STL [R1+0x2118], R12 ;  /* 0x0021180c01007387 */ /* 0x000fe20000100800 */
[----:B------:R-:W-:Y:S01]  /*689a0*/  IADD3.X R19, R19, UR5, RZ, P4, !PT ;  /* 0x0000000513137c10 */ /* 0x000fe2000a7fe4ff */
[----:B------:R-:W-:Y:S01]  /*689b0*/  STL [R1+0x213c], R9 ;  /* 0x00213c0901007387 */ /* 0x000fe20000100800 */
[----:B------:R-:W-:Y:S01]  /*689c0*/  IADD3 R24, P4, R24, UR8, RZ ;  /* 0x0000000818187c10 */ /* 0x000fe2000ff9e0ff */
[----:B------:R-:W-:Y:S01]  /*689d0*/  STL [R1+0x2110], R15 ;  /* 0x0021100f01007387 */ /* 0x000fe20000100800 */
[----:B------:R-:W-:Y:S01]  /*689e0*/  STL [R1+0x2134], R14 ;  /* 0x0021340e01007387 */ /* 0x000fe20000100800 */
[----:B------:R-:W-:-:S02]  /*689f0*/  IADD3.X R25, R25, UR5, RZ, P5, !PT ;  /* 0x0000000519197c10 */ /* 0x000fc4000affe4ff */
[----:B------:R-:W-:Y:S01]  /*68a00*/  IADD3.X R28, R28, UR5, RZ, P6, !PT ;  /* 0x000000051c1c7c10 */ /* 0x000fe2000b7fe4ff */
[----:B------:R-:W-:Y:S01]  /*68a10*/  STL [R1+0x2108], R18 ;  /* 0x0021081201007387 */ /* 0x000fe20000100800 */
[----:B------:R-:W-:Y:S02]  /*68a20*/  STL [R1+0x212c], R19 ;  /* 0x00212c1301007387 */ /* 0x000fe40000100800 */
[----:B------:R-:W-:Y:S01]  /*68a30*/  STL [R1+0x2100], R24 ;  /* 0x0021001801007387 */ /* 0x000fe20000100800 */
[----:B------:R0:W-:Y:S01]  /*68a40*/  STL [R1+0x211c], R28 ;  /* 0x00211c1c01007387 */ /* 0x0001e20000100800 */
[----:B------:R-:W-:Y:S03]  /*68a50*/  STL [R1+0x2124], R25 ;  /* 0x0021241901007387 */ /* 0x000fe60000100800 */
[----:B0-----:R-:W3:Y:S01]  /*68a60*/  LDL.LU R28, [R1+0x20d0] ;  /* 0x0020d000011c7983 */ /* 0x001ee20000300800 */
[----:B------:R-:W-:-:S02]  /*68a70*/  IADD3 R26, P5, R26, UR8, RZ ;  /* 0x000000081a1a7c10 */ /* 0x000fc4000ffbe0ff */
[----:B------:R-:W-:Y:S02]  /*68a80*/  IADD3 R27, P6, R27, UR8, RZ ;  /* 0x000000081b1b7c10 */ /* 0x000fe4000ffde0ff */
[----:B------:R-:W-:Y:S01]  /*68a90*/  IADD3.X R20, R20, UR5, RZ, P1, !PT ;  /* 0x0000000514147c10 */ /* 0x000fe20008ffe4ff */
[----:B------:R-:W-:Y:S01]  /*68aa0*/  IADD3 R21, P1, R21, UR8, RZ ;  /* 0x0000000815157c10 */ /* 0x000fe2000ff3e0ff */
[----:B------:R-:W-:Y:S01]  /*68ab0*/  STL [R1+0x20f8], R26 ;  /* 0x0020f81a01007387 */ /* 0x000fe20000100800 */
[----:B------:R-:W-:Y:S02]  /*68ac0*/  STL [R1+0x20f0], R27 ;  /* 0x0020f01b01007387 */ /* 0x000fe40000100800 */
[----:B------:R-:W-:Y:S01]  /*68ad0*/  STL [R1+0x2114], R20 ;  /* 0x0021141401007387 */ /* 0x000fe20000100800 */
[----:B----4-:R-:W-:Y:S01]  /*68ae0*/  IADD3.X R22, R22, UR5, RZ, P2, !PT ;  /* 0x0000000516167c10 */ /* 0x010fe200097fe4ff */
[----:B------:R-:W-:Y:S01]  /*68af0*/  IADD3 R23, P2, R23, UR8, RZ ;  /* 0x0000000817177c10 */ /* 0x000fe2000ff5e0ff */
[----:B------:R-:W-:Y:S01]  /*68b00*/  IADD3.X R17, R17, UR5, RZ, P3, !PT ;  /* 0x0000000511117c10 */ /* 0x000fe20009ffe4ff */
[----:B------:R-:W-:Y:S02]  /*68b10*/  STL [R1+0x20e8], R21 ;  /* 0x0020e81501007387 */ /* 0x000fe40000100800 */
[----:B------:R-:W-:Y:S02]  /*68b20*/  STL [R1+0x210c], R22 ;  /* 0x00210c1601007387 */ /* 0x000fe40000100800 */
[----:B------:R-:W4:Y:S02]  /*68b30*/  LDL.LU R0, [R1+0x20f4] ;  /* 0x0020f40001007983 */ /* 0x000f240000300800 */
[----:B------:R-:W-:Y:S01]  /*68b40*/  STL [R1+0x20e0], R23 ;  /* 0x0020e01701007387 */ /* 0x000fe20000100800 */
[----:B------:R-:W4:Y:S01]  /*68b50*/  LDL.LU R13, [R1+0x20c8] ;  /* 0x0020c800010d7983 */ /* 0x000f220000300800 */
[----:B------:R-:W-:Y:S01]  /*68b60*/  IADD3 R29, P3, R29, UR8, RZ ;  /* 0x000000081d1d7c10 */ /* 0x000fe2000ff7e0ff */
[----:B------:R-:W-:Y:S02]  /*68b70*/  STL [R1+0x2104], R17 ;  /* 0x0021041101007387 */ /* 0x000fe40000100800 */
[----:B------:R-:W4:Y:S02]  /*68b80*/  LDL.LU R8, [R1+0x20ec] ;  /* 0x0020ec0001087983 */ /* 0x000f240000300800 */
        /* <DEDUP_REMOVED lines=9> */
[----:B0-----:R-:W4:Y:S02]  /*68c20*/  LDL.LU R29, [R1+0x20a0] ;  /* 0x0020a000011d7983 */ /* 0x001f240000300800 */
[----:B------:R-:W4:Y:S01]  /*68c30*/  LDL.LU R12, [R1+0x20c4] ;  /* 0x0020c400010c7983 */ /* 0x000f220000300800 */
[----:B------:R-:W4:Y:S01]  /*68c40*/  LDL.LU R9, [R1+0x2098] ;  /* 0x0020980001097983 */ /* 0x000f220000300800 */
[----:B------:R-:W4:Y:S01]  /*68c50*/  LDL.LU R15, [R1+0x20bc] ;  /* 0x0020bc00010f7983 */ /* 0x000f220000300800 */
[----:B--2---:R-:W-:-:S05]  /*68c60*/  IADD3.X R2, R2, UR5, RZ, P4, !PT ;  /* 0x0000000502027c10 */ /* 0x004fca000a7fe4ff */
        /* <DEDUP_REMOVED lines=11> */
[----:B---3--:R-:W-:-:S05]  /*68d20*/  IADD3 R28, P4, R28, UR8, RZ ;  /* 0x000000081c1c7c10 */ /* 0x008fca000ff9e0ff */
[----:B------:R0:W-:Y:S01]  /*68d30*/  STL [R1+0x20d0], R28 ;  /* 0x0020d01c01007387 */ /* 0x0001e20000100800 */
[----:B------:R-:W3:Y:S02]  /*68d40*/  LDL.LU R22, [R1+0x2068] ;  /* 0x0020680001167983 */ /* 0x000ee40000300800 */
[----:B------:R-:W3:Y:S02]  /*68d50*/  LDL.LU R23, [R1+0x208c] ;  /* 0x00208c0001177983 */ /* 0x000ee40000300800 */
[----:B------:R-:W3:Y:S01]  /*68d60*/  LDL.LU R17, [R1+0x2060] ;  /* 0x0020600001117983 */ /* 0x000ee20000300800 */
[----:B0-----:R-:W3:Y:S01]  /*68d70*/  LDL.LU R28, [R1+0x2084] ;  /* 0x00208400011c7983 */ /* 0x001ee20000300800 */
[----:B----4-:R-:W-:Y:S02]  /*68d80*/  IADD3.X R0, R0, UR5, RZ, P5, !PT ;  /* 0x0000000500007c10 */ /* 0x010fe4000affe4ff */
[----:B------:R-:W-:Y:S02]  /*68d90*/  IADD3 R13, P5, R13, UR8, RZ ;  /* 0x000000080d0d7c10 */ /* 0x000fe4000ffbe0ff */
[----:B------:R-:W-:-:S02]  /*68da0*/  IADD3.X R8, R8, UR5, RZ, P6, !PT ;  /* 0x0000000508087c10 */ /* 0x000fc4000b7fe4ff */
[----:B------:R-:W-:Y:S02]  /*68db0*/  IADD3 R16, P6, R16, UR8, RZ ;  /* 0x0000000810107c10 */ /* 0x000fe4000ffde0ff */
        /* <DEDUP_REMOVED lines=8> */
[----:B------:R-:W-:-:S02]  /*68e40*/  IADD3.X R7, R7, UR5, RZ, P3, !PT ;  /* 0x0000000507077c10 */ /* 0x000fc40009ffe4ff */
[----:B------:R-:W-:Y:S01]  /*68e50*/  IADD3.X R11, R11, UR5, RZ, P4, !PT ;  /* 0x000000050b0b7c10 */ /* 0x000fe2000a7fe4ff */
[----:B------:R-:W-:Y:S01]  /*68e60*/  STL [R1+0x20e4], R3 ;  /* 0x0020e40301007387 */ /* 0x000fe20000100800 */
[----:B------:R-:W-:Y:S01]  /*68e70*/  IADD3 R29, P4, R29, UR8, RZ ;  /* 0x000000081d1d7c10 */ /* 0x000fe2000ff9e0ff */
[----:B------:R-:W-:Y:S01]  /*68e80*/  STL [R1+0x20b8], R5 ;  /* 0x0020b80501007387 */ /* 0x000fe20000100800 */
[----:B------:R-:W-:Y:S01]  /*68e90*/  IADD3 R10, P3, R10, UR8, RZ ;  /* 0x000000080a0a7c10 */ /* 0x000fe2000ff7e0ff */
[----:B------:R-:W-:Y:S01]  /*68ea0*/  STL [R1+0x20dc], R4 ;  /* 0x0020dc0401007387 */ /* 0x000fe20000100800 */
[----:B------:R-:W-:Y:S02]  /*68eb0*/  STL [R1+0x20b0], R6 ;  /* 0x0020b00601007387 */ /* 0x000fe40000100800 */
[----:B------:R-:W-:Y:S02]  /*68ec0*/  STL [R1+0x20d4], R7 ;  /* 0x0020d40701007387 */ /* 0x000fe40000100800 */
[----:B------:R0:W-:Y:S01]  /*68ed0*/  STL [R1+0x20a0], R29 ;  /* 0x0020a01d01007387 */ /* 0x0001e20000100800 */
[----:B------:R-:W-:Y:S01]  /*68ee0*/  STL [R1+0x20a8], R10 ;  /* 0x0020a80a01007387 */ /* 0x000fe20000100800 */
[----:B------:R-:W-:Y:S01]  /*68ef0*/  IADD3.X R12, R12, UR5, RZ, P5, !PT ;  /* 0x000000050c0c7c10 */ /* 0x000fe2000affe4ff */
[----:B------:R-:W-:Y:S01]  /*68f00*/  IADD3 R9, P5, R9, UR8, RZ ;  /* 0x0000000809097c10 */ /* 0x000fe2000ffbe0ff */
        /* <DEDUP_REMOVED lines=8> */
[----:B------:R-:W-:Y:S01]  /*68f90*/  IADD3 R19, P1, R19, UR8, RZ ;  /* 0x0000000813137c10 */ /* 0x000fe2000ff3e0ff */
[----:B------:R-:W-:Y:S02]  /*68fa0*/  IADD3.X R24, R24, UR5, RZ, P2, !PT ;  /* 0x0000000518187c10 */ /* 0x000fe400097fe4ff */
        /* <DEDUP_REMOVED lines=12> */
[----:B0-----:R-:W2:Y:S01]  /*69070*/  LDL.LU R2, [R1+0x207c] ;  /* 0x00207c0001027983 */ /* 0x001ea20000300800 */
[----:B------:R-:W-:Y:S01]  /*69080*/  STL [R1+0x20a4], R26 ;  /* 0x0020a41a01007387 */ /* 0x000fe20000100800 */
[----:B---3--:R-:W-:-:S02]  /*69090*/  IADD3 R22, P5, R22, UR8, RZ ;  /* 0x0000000816167c10 */ /* 0x008fc4000ffbe0ff */
[----:B------:R-:W-:Y:S01]  /*690a0*/  STL [R1+0x209c], R27 ;  /* 0x00209c1b01007387 */ /* 0x000fe20000100800 */
[----:B------:R-:W-:-:S03]  /*690b0*/  IADD3.X R23, R23, UR5, RZ, P6, !PT ;  /* 0x0000000517177c10 */ /* 0x000fc6000b7fe4ff */
[----:B------:R-:W-:Y:S01]  /*690c0*/  STL [R1+0x2070], R20 ;  /* 0x0020701401007387 */ /* 0x000fe20000100800 */
[----:B------:R-:W-:Y:S01]  /*690d0*/  IADD3 R17, P6, R17, UR8, RZ ;  /* 0x0000000811117c10 */ /* 0x000fe2000ffde0ff */
[----:B------:R-:W-:Y:S02]  /*690e0*/  STL [R1+0x2094], R21 ;  /* 0x0020941501007387 */ /* 0x000fe40000100800 */
[----:B------:R-:W-:Y:S01]  /*690f0*/  STL [R1+0x2068], R22 ;  /* 0x0020681601007387 */ /* 0x000fe20000100800 */
[----:B------:R-:W3:Y:S01]  /*69100*/  LDL.LU R0, [R1+0x2050] ;  /* 0x0020500001007983 */ /* 0x000ee20000300800 */
[----:B------:R-:W-:Y:S01]  /*69110*/  STL [R1+0x208c], R23 ;  /* 0x00208c1701007387 */ /* 0x000fe20000100800 */
[----:B------:R-:W-:Y:S01]  /*69120*/  IADD3.X R28, R28, UR5, RZ, P1, !PT ;  /* 0x000000051c1c7c10 */ /* 0x000fe20008ffe4ff */
[----:B------:R-:W3:Y:S01]  /*69130*/  LDL.LU R13, [R1+0x2074] ;  /* 0x00207400010d7983 */ /* 0x000ee20000300800 */
[----:B------:R-:W-:Y:S01]  /*69140*/  STL [R1+0x2060], R17 ;  /* 0x0020601101007387 */ /* 0x000fe20000100800 */
[----:B------:R-:W3:Y:S02]  /*69150*/  LDL.LU R8, [R1+0x2048] ;  /* 0x0020480001087983 */ /* 0x000ee40000300800 */
[----:B------:R0:W-:Y:S02]  /*69160*/  STL [R1+0x2084], R28 ;  /* 0x0020841c01007387 */ /* 0x0001e40000100800 */
[----:B------:R-:W3:Y:S01]  /*69170*/  LDL.LU R16, [R1+0x206c] ;  /* 0x00206c0001107983 */ /* 0x000ee20000300800 */
[----:B------:R-:W3:Y:S01]  /*69180*/  LDL.LU R3, [R1+0x2040] ;  /* 0x0020400001037983 */ /* 0x000ee20000300800 */
        /* <DEDUP_REMOVED lines=10> */
[----:B----4-:R-:W-:-:S05]  /*69230*/  IADD3 R29, P1, R29, UR8, RZ ;  /* 0x000000081d1d7c10 */ /* 0x010fca000ff3e0ff */
        /* <DEDUP_REMOVED lines=11> */
[----:B--2---:R-:W-:-:S05]  /*692f0*/  IADD3.X R2, R2, UR5, RZ, P2, !PT ;  /* 0x0000000502027c10 */ /* 0x004fca00097fe4ff */
[----:B------:R0:W-:Y:S01]  /*69300*/  STL [R1+0x207c], R2 ;  /* 0x00207c0201007387 */ /* 0x0001e20000100800 */
[----:B------:R-:W2:Y:S02]  /*69310*/  LDL.LU R22, [R1+0x2014] ;  /* 0x0020140001167983 */ /* 0x000ea40000300800 */
[----:B------:R-:W2:Y:S02]  /*69320*/  LDL.LU R23, [R1+0x1fe8] ;  /* 0x001fe80001177983 */ /* 0x000ea40000300800 */
[----:B------:R-:W2:Y:S01]  /*69330*/  LDL.LU R17, [R1+0x200c] ;  /* 0x00200c0001117983 */ /* 0x000ea20000300800 */
[----:B---3--:R-:W-:Y:S02]  /*69340*/  IADD3 R0, P2, R0, UR8, RZ ;  /* 0x0000000800007c10 */ /* 0x008fe4000ff5e0ff */
[----:B------:R-:W-:Y:S02]  /*69350*/  IADD3.X R13, R13, UR5, RZ, P3, !PT ;  /* 0x000000050d0d7c10 */ /* 0x000fe40009ffe4ff */
[----:B------:R-:W-:Y:S01]  /*69360*/  IADD3 R8, P3, R8, UR8, RZ ;  /* 0x0000000808087c10 */ /* 0x000fe2000ff7e0ff */
[----:B0-----:R-:W3:Y:S01]  /*69370*/  LDL.LU R2, [R1+0x1fe0] ;  /* 0x001fe00001027983 */ /* 0x001ee20000300800 */
[----:B------:R-:W-:Y:S01]  /*69380*/  IADD3.X R16, R16, UR5, RZ, P4, !PT ;  /* 0x0000000510107c10 */ /* 0x000fe2000a7fe4ff */
[----:B------:R-:W-:-:S02]  /*69390*/  IADD3 R3, P4, R3, UR8, RZ ;  /* 0x0000000803037c10 */ /* 0x000fc4000ff9e0ff */
[----:B------:R-:W-:Y:S01]  /*693a0*/  STL [R1+0x2050], R0 ;  /* 0x0020500001007387 */ /* 0x000fe20000100800 */
        /* <DEDUP_REMOVED lines=14> */
[----:B------:R0:W-:Y:S02]  /*69490*/  STL [R1+0x204c], R28 ;  /* 0x00204c1c01007387 */ /* 0x0001e40000100800 */
[----:B------:R-:W-:Y:S01]  /*694a0*/  STL [R1+0x2054], R10 ;  /* 0x0020540a01007387 */ /* 0x000fe20000100800 */
        /* <DEDUP_REMOVED lines=11> */
[----:B------:R-:W-:Y:S01]  /*69560*/  IADD3 R24, P5, R24, UR8, RZ ;  /* 0x0000000818187c10 */ /* 0x000fe2000ffbe0ff */
[----:B------:R-:W-:Y:S01]  /*69570*/  STL [R1+0x2018], R15 ;  /* 0x0020180f01007387 */ /* 0x000fe20000100800 */
[----:B------:R-:W-:Y:S01]  /*69580*/  STL [R1+0x203c], R14 ;  /* 0x00203c0e01007387 */ /* 0x000fe20000100800 */
[----:B------:R-:W-:Y:S01]  /*69590*/  IADD3.X R25, R25, UR5, RZ, P6, !PT ;  /* 0x0000000519197c10 */ /* 0x000fe2000b7fe4ff */
        /* <DEDUP_REMOVED lines=9> */
[----:B------:R-:W-:-:S03]  /*69630*/  IADD3 R21, P2, R21, UR8, RZ ;  /* 0x0000000815157c10 */ /* 0x000fc6000ff5e0ff */
[----:B0-----:R-:W4:Y:S01]  /*69640*/  LDL.LU R29, [R1+0x1fd8] ;  /* 0x001fd800011d7983 */ /* 0x001f220000300800 */
[----:B------:R-:W-:Y:S02]  /*69650*/  STL [R1+0x2000], R26 ;  /* 0x0020001a01007387 */ /* 0x000fe40000100800 */
[----:B------:R-:W-:Y:S02]  /*69660*/  STL [R1+0x1ff8], R27 ;  /* 0x001ff81b01007387 */ /* 0x000fe40000100800 */
[----:B------:R-:W-:Y:S01]  /*69670*/  STL [R1+0x201c], R20 ;  /* 0x00201c1401007387 */ /* 0x000fe20000100800 */
[----:B------:R-:W-:Y:S01]  /*69680*/  STL [R1+0x1ff0], R21 ;  /* 0x001ff01501007387 */ /* 0x000fe20000100800 */
[----:B--2---:R-:W-:Y:S01]  /*69690*/  IADD3.X R22, R22, UR5, RZ, P3, !PT ;  /* 0x0000000516167c10 */ /* 0x004fe20009ffe4ff */
[----:B------:R-:W-:Y:S01]  /*696a0*/  IADD3 R23, P3, R23, UR8, RZ ;  /* 0x0000000817177c10 */ /* 0x000fe2000ff7e0ff */
[----:B------:R-:W-:-:S03]  /*696b0*/  IADD3.X R17, R17, UR5, RZ, P4, !PT ;  /* 0x0000000511117c10 */ /* 0x000fc6000a7fe4ff */
[----:B------:R-:W-:Y:S01]  /*696c0*/  STL [R1+0x2014], R22 ;  /* 0x0020141601007387 */ /* 0x000fe20000100800 */
[----:B------:R-:W2:Y:S02]  /*696d0*/  LDL.LU R0, [R1+0x1ffc] ;  /* 0x001ffc0001007983 */ /* 0x000ea40000300800 */
[----:B------:R-:W-:Y:S02]  /*696e0*/  STL [R1+0x1fe8], R23 ;  /* 0x001fe81701007387 */ /* 0x000fe40000100800 */
[----:B------:R-:W2:Y:S01]  /*696f0*/  LDL.LU R13, [R1+0x1fd0] ;  /* 0x001fd000010d7983 */ /* 0x000ea20000300800 */
[----:B---3--:R-:W-:Y:S01]  /*69700*/  IADD3 R2, P4, R2, UR8, RZ ;  /* 0x0000000802027c10 */ /* 0x008fe2000ff9e0ff */
        /* <DEDUP_REMOVED lines=15> */
[----:B------:R-:W-:-:S05]  /*69800*/  IADD3.X R28, R28, UR5, RZ, P5, !PT ;  /* 0x000000051c1c7c10 */ /* 0x000fca000affe4ff */
        /* <DEDUP_REMOVED lines=16> */
[----:B0-----:R-:W4:Y:S01]  /*69910*/  LDL.LU R29, [R1+0x1f90] ;  /* 0x001f9000011d7983 */ /* 0x001f220000300800 */
[----:B--2---:R-:W-:Y:S02]  /*69920*/  IADD3.X R0, R0, UR5, RZ, P6, !PT ;  /* 0x0000000500007c10 */ /* 0x004fe4000b7fe4ff */
[----:B------:R-:W-:Y:S02]  /*69930*/  IADD3 R13, P6, R13, UR8, RZ ;  /* 0x000000080d0d7c10 */ /* 0x000fe4000ffde0ff */
[----:B---3--:R-:W-:Y:S01]  /*69940*/  IADD3.X R8, R8, UR5, RZ, P1, !PT ;  /* 0x0000000508087c10 */ /* 0x008fe20008ffe4ff */
[----:B------:R-:W-:Y:S01]  /*69950*/  STL [R1+0x1ffc], R0 ;  /* 0x001ffc0001007387 */ /* 0x000fe20000100800 */
[----:B------:R-:W-:-:S02]  /*69960*/  IADD3 R16, P1, R16, UR8, RZ ;  /* 0x0000000810107c10 */ /* 0x000fc4000ff3e0ff */
[----:B------:R-:W-:Y:S01]  /*69970*/  IADD3.X R3, R3, UR5, RZ, P2, !PT ;  /* 0x0000000503037c10 */ /* 0x000fe200097fe4ff */
        /* <DEDUP_REMOVED lines=17> */
[----:B------:R-:W-:Y:S01]  /*69a90*/  IADD3.X R12, R12, UR5, RZ, P6, !PT ;  /* 0x000000050c0c7c10 */ /* 0x000fe2000b7fe4ff */
[----:B------:R-:W-:Y:S01]  /*69aa0*/  IADD3 R9, P6, R9, UR8, RZ ;  /* 0x0000000809097c10 */ /* 0x000fe2000ffde0ff */
[----:B------:R-:W-:Y:S01]  /*69ab0*/  IADD3.X R15, R15, UR5, RZ, P1, !PT ;  /* 0x000000050f0f7c10 */ /* 0x000fe20008ffe4ff */
[----:B0-----:R-:W2:Y:S01]  /*69ac0*/  LDL.LU R2, [R1+0x2280] ;  /* 0x0022800001027983 */ /* 0x001ea20000300800 */
        /* <DEDUP_REMOVED lines=16> */
[----:B------:R-:W-:Y:S04]  /*69bd0*/  STL [R1+0x2258], R25 ;  /* 0x0022581901007387 */ /* 0x000fe80000100800 */
        /* <DEDUP_REMOVED lines=10> */
[----:B------:R-:W-:Y:S01]  /*69c80*/  STL [R1+0x1f9c], R21 ;  /* 0x001f9c1501007387 */ /* 0x000fe20000100800 */
[----:B------:R0:W-:Y:S02]  /*69c90*/  STL [R1+0x2270], R22 ;  /* 0x0022701601007387 */ /* 0x0001e40000100800 */
[----:B------:R-:W4:Y:S02]  /*69ca0*/  LDL.LU R0, [R1+0x2288] ;  /* 0x0022880001007983 */ /* 0x000f240000300800 */
[----:B------:R1:W-:Y:S01]  /*69cb0*/  STL [R1+0x1f94], R23 ;  /* 0x001f941701007387 */ /* 0x0003e20000100800 */
[----:B------:R-:W4:Y:S01]  /*69cc0*/  LDL.LU R13, [R1+0x1f88] ;  /* 0x001f8800010d7983 */ /* 0x000f220000300800 */
[----:B------:R-:W-:Y:S01]  /*69cd0*/  IADD3.X R29, R29, UR5, RZ, P2, !PT ;  /* 0x000000051d1d7c10 */ /* 0x000fe200097fe4ff */
[----:B------:R0:W-:Y:S02]  /*69ce0*/  STL [R1+0x2278], R17 ;  /* 0x0022781101007387 */ /* 0x0001e40000100800 */
        /* <DEDUP_REMOVED lines=21> */
[----:B------:R-:W2:Y:S02]  /*69e40*/  LDL.LU R26, [R1+0x22d8] ;  /* 0x0022d800011a7983 */ /* 0x000ea40000300800 */
[----:B-1----:R-:W2:Y:S01]  /*69e50*/  LDL.LU R23, [R1+0x2274] ;  /* 0x0022740001177983 */ /* 0x002ea20000300800 */
[----:B------:R-:W2:Y:S01]  /*69e60*/  LDL.LU R27, [R1+0x22e0] ;  /* 0x0022e000011b7983 */ /* 0x000ea20000300800 */
[----:B------:R-:W2:Y:S02]  /*69e70*/  LDL.LU R20, [R1+0x227c] ;  /* 0x00227c0001147983 */ /* 0x000ea40000300800 */
[----:B------:R-:W2:Y:S01]  /*69e80*/  LDL.LU R21, [R1+0x22e8] ;  /* 0x0022e80001157983 */ /* 0x000ea20000300800 */
[----:B---3--:R-:W-:-:S05]  /*69e90*/  IADD3.X R28, R28, UR5, RZ, P3, !PT ;  /* 0x000000051c1c7c10 */ /* 0x008fca0009ffe4ff */
[----:B------:R1:W-:Y:S01]  /*69ea0*/  STL [R1+0x1f8c], R28 ;  /* 0x001f8c1c01007387 */ /* 0x0003e20000100800 */
[----:B------:R-:W3:Y:S02]  /*69eb0*/  LDL.LU R17, [R1+0x2284] ;  /* 0x0022840001117983 */ /* 0x000ee40000300800 */
[----:B------:R-:W3:Y:S02]  /*69ec0*/  LDL.LU R29, [R1+0x22f0] ;  /* 0x0022f000011d7983 */ /* 0x000ee40000300800 */
[----:B0-----:R-:W3:Y:S01]  /*69ed0*/  LDL.LU R2, [R1+0x228c] ;  /* 0x00228c0001027983 */ /* 0x001ee20000300800 */
[----:B-1----:R-:W3:Y:S01]  /*69ee0*/  LDL.LU R28, [R1+0x22f8] ;  /* 0x0022f800011c7983 */ /* 0x002ee20000300800 */
[----:B----4-:R-:W-:Y:S02]  /*69ef0*/  IADD3 R0, P3, R0, UR8, RZ ;  /* 0x0000000800007c10 */ /* 0x010fe4000ff7e0ff */
[----:B------:R-:W-:Y:S02]  /*69f00*/  IADD3.X R13, R13, UR5, RZ, P4, !PT ;  /* 0x000000050d0d7c10 */ /* 0x000fe4000a7fe4ff */
        /* <DEDUP_REMOVED lines=15> */
[----:B------:R-:W-:Y:S01]  /*6a000*/  STL [R1+0x22a0], R4 ;  /* 0x0022a00401007387 */ /* 0x000fe20000100800 */
[----:B------:R-:W-:Y:S01]  /*6a010*/  IADD3 R11, P2, R11, UR8, RZ ;  /* 0x000000080b0b7c10 */ /* 0x000fe2000ff5e0ff */
[----:B------:R-:W-:Y:S02]  /*6a020*/  STL [R1+0x1f7c], R6 ;  /* 0x001f7c0601007387 */ /* 0x000fe40000100800 */
[----:B------:R-:W-:Y:S01]  /*6a030*/  STL [R1+0x22a8], R7 ;  /* 0x0022a80701007387 */ /* 0x000fe20000100800 */
[----:B------:R-:W-:Y:S01]  /*6a040*/  IADD3 R12, P3, R12, UR8, RZ ;  /* 0x000000080c0c7c10 */ /* 0x000fe2000ff7e0ff */
[----:B------:R0:W-:Y:S01]  /*6a050*/  STL [R1+0x224c], R22 ;  /* 0x00224c1601007387 */ /* 0x0001e20000100800 */
[----:B------:R-:W-:Y:S01]  /*6a060*/  IADD3.X R9, R9, UR5, RZ, P4, !PT ;  /* 0x0000000509097c10 */ /* 0x000fe2000a7fe4ff */
[----:B------:R-:W-:Y:S01]  /*6a070*/  STL [R1+0x1f78], R10 ;  /* 0x001f780a01007387 */ /* 0x000fe20000100800 */
        /* <DEDUP_REMOVED lines=12> */
[----:B------:R-:W-:Y:S01]  /*6a140*/  IADD3.X R23, R23, UR5, RZ, P2, !PT ;  /* 0x0000000517177c10 */ /* 0x000fe200097fe4ff */
[----:B------:R-:W-:Y:S01]  /*6a150*/  STL [R1+0x22c8], R18 ;  /* 0x0022c81201007387 */ /* 0x000fe20000100800 */
        /* <DEDUP_REMOVED lines=8> */
[----:B0-----:R-:W2:Y:S01]  /*6a1e0*/  LDL.LU R23, [R1+0x2300] ;  /* 0x0023000001177983 */ /* 0x001ea20000300800 */
[----:B------:R-:W-:Y:S02]  /*6a1f0*/  STL [R1+0x22d8], R26 ;  /* 0x0022d81a01007387 */ /* 0x000fe40000100800 */
[----:B------:R-:W-:Y:S01]  /*6a200*/  STL [R1+0x22e0], R27 ;  /* 0x0022e01b01007387 */ /* 0x000fe20000100800 */
[----:B---3--:R-:W-:Y:S01]  /*6a210*/  IADD3.X R17, R17, UR5, RZ, P4, !PT ;  /* 0x0000000511117c10 */ /* 0x008fe2000a7fe4ff */
[----:B------:R-:W-:Y:S01]  /*6a220*/  IADD3 R29, P4, R29, UR8, RZ ;  /* 0x000000081d1d7c10 */ /* 0x000fe2000ff9e0ff */
[----:B------:R-:W-:Y:S01]  /*6a230*/  STL [R1+0x227c], R20 ;  /* 0x00227c1401007387 */ /* 0x000fe20000100800 */
[----:B------:R-:W-:Y:S01]  /*6a240*/  IADD3.X R2, R2, UR5, RZ, P5, !PT ;  /* 0x0000000502027c10 */ /* 0x000fe2000affe4ff */
[----:B------:R-:W-:Y:S02]  /*6a250*/  STL [R1+0x22e8], R21 ;  /* 0x0022e81501007387 */ /* 0x000fe40000100800 */
[----:B------:R0:W-:Y:S01]  /*6a260*/  STL [R1+0x2284], R17 ;  /* 0x0022841101007387 */ /* 0x0001e20000100800 */
[----:B------:R-:W3:Y:S01]  /*6a270*/  LDL.LU R0, [R1+0x229c] ;  /* 0x00229c0001007983 */ /* 0x000ee20000300800 */
[----:B------:R1:W-:Y:S02]  /*6a280*/  STL [R1+0x22f0], R29 ;  /* 0x0022f01d01007387 */ /* 0x0003e40000100800 */
[----:B------:R-:W3:Y:S01]  /*6a290*/  LDL.LU R4, [R1+0x2308] ;  /* 0x0023080001047983 */ /* 0x000ee20000300800 */
[----:B------:R-:W-:Y:S01]  /*6a2a0*/  IADD3 R28, P5, R28, UR8, RZ ;  /* 0x000000081c1c7c10 */ /* 0x000fe2000ffbe0ff */
[----:B------:R1:W-:Y:S01]  /*6a2b0*/  STL [R1+0x228c], R2 ;  /* 0x00228c0201007387 */ /* 0x0003e20000100800 */
[----:B------:R-:W3:Y:S03]  /*6a2c0*/  LDL.LU R5, [R1+0x22a4] ;  /* 0x0022a40001057983 */ /* 0x000ee60000300800 */
[----:B------:R1:W-:Y:S01]  /*6a2d0*/  STL [R1+0x22f8], R28 ;  /* 0x0022f81c01007387 */ /* 0x0003e20000100800 */
[----:B------:R-:W3:Y:S02]  /*6a2e0*/  LDL.LU R12, [R1+0x2310] ;  /* 0x00231000010c7983 */ /* 0x000ee40000300800 */
[----:B------:R-:W3:Y:S02]  /*6a2f0*/  LDL.LU R9, [R1+0x22ac] ;  /* 0x0022ac0001097983 */ /* 0x000ee40000300800 */
[----:B------:R-:W3:Y:S01]  /*6a300*/  LDL.LU R15, [R1+0x2318] ;  /* 0x00231800010f7983 */ /* 0x000ee20000300800 */
[----:B------:R-:W3:Y:S01]  /*6a310*/  LDL.LU R14, [R1+0x22b4] ;  /* 0x0022b400010e7983 */ /* 0x000ee20000300800 */
[----:B0-----:R-:W3:Y:S02]  /*6a320*/  LDL.LU R17, [R1+0x2320] ;  /* 0x0023200001117983 */ /* 0x001ee40000300800 */
[----:B-1----:R-:W3:Y:S01]  /*6a330*/  LDL.LU R29, [R1+0x22bc] ;  /* 0x0022bc00011d7983 */ /* 0x002ee20000300800 */
[----:B------:R-:W3:Y:S04]  /*6a340*/  LDL.LU R2, [R1+0x2328] ;  /* 0x0023280001027983 */ /* 0x000ee80000300800 */
[----:B------:R-:W3:Y:S01]  /*6a350*/  LDL.LU R28, [R1+0x22c4] ;  /* 0x0022c400011c7983 */ /* 0x000ee20000300800 */
[----:B------:R-:W3:Y:S02]  /*6a360*/  LDL.LU R13, [R1+0x2330] ;  /* 0x00233000010d7983 */ /* 0x000ee40000300800 */
[----:B------:R-:W3:Y:S02]  /*6a370*/  LDL.LU R8, [R1+0x2334] ;  /* 0x0023340001087983 */ /* 0x000ee40000300800 */
[----:B------:R-:W3:Y:S01]  /*6a380*/  LDL.LU R16, [R1+0x22d4] ;  /* 0x0022d40001107983 */ /* 0x000ee20000300800 */
        /* <DEDUP_REMOVED lines=13> */
[----:B--2---:R-:W-:-:S05]  /*6a460*/  IADD3 R23, P6, R23, UR8, RZ ;  /* 0x0000000817177c10 */ /* 0x004fca000ffde0ff */
[----:B------:R1:W-:Y:S01]  /*6a470*/  STL [R1+0x2300], R23 ;  /* 0x0023001701007387 */ /* 0x0003e20000100800 */
[----:B------:R-:W2:Y:S02]  /*6a480*/  LDL.LU R20, [R1+0x230c] ;  /* 0x00230c0001147983 */ /* 0x000ea40000300800 */
[----:B------:R-:W2:Y:S02]  /*6a490*/  LDL.LU R21, [R1+0x2314] ;  /* 0x0023140001157983 */ /* 0x000ea40000300800 */
[----:B0-----:R-:W2:Y:S01]  /*6a4a0*/  LDL.LU R22, [R1+0x231c] ;  /* 0x00231c0001167983 */ /* 0x001ea20000300800 */
[----:B---3--:R-:W-:Y:S02]  /*6a4b0*/  IADD3.X R0, R0, UR5, RZ, P1, !PT ;  /* 0x0000000500007c10 */ /* 0x008fe40008ffe4ff */
[----:B------:R-:W-:Y:S01]  /*6a4c0*/  IADD3 R4, P1, R4, UR8, RZ ;  /* 0x0000000804047c10 */ /* 0x000fe2000ff3e0ff */
[----:B-1----:R-:W3:Y:S01]  /*6a4d0*/  LDL.LU R23, [R1+0x2324] ;  /* 0x0023240001177983 */ /* 0x002ee20000300800 */
[----:B------:R-:W-:Y:S01]  /*6a4e0*/  IADD3.X R5, R5, UR5, RZ, P2, !PT ;  /* 0x0000000505057c10 */ /* 0x000fe200097fe4ff */
[----:B------:R0:W-:Y:S01]  /*6a4f0*/  STL [R1+0x229c], R0 ;  /* 0x00229c0001007387 */ /* 0x0001e20000100800 */
[----:B------:R-:W-:-:S02]  /*6a500*/  IADD3 R12, P2, R12, UR8, RZ ;  /* 0x000000080c0c7c10 */ /* 0x000fc4000ff5e0ff */
[----:B------:R-:W-:Y:S01]  /*6a510*/  IADD3.X R9, R9, UR5, RZ, P3, !PT ;  /* 0x0000000509097c10 */ /* 0x000fe20009ffe4ff */
[----:B------:R-:W-:Y:S01]  /*6a520*/  IADD3 R15, P3, R15, UR8, RZ ;  /* 0x000000080f0f7c10 */ /* 0x000fe2000ff7e0ff */
[----:B0-----:R0:W5:Y:S01]  /*6a530*/  LDL.LU R0, [R1+0x23bc] ;  /* 0x0023bc0001007983 */ /* 0x0011620000300800 */
[----:B------:R1:W-:Y:S01]  /*6a540*/  STL [R1+0x2308], R4 ;  /* 0x0023080401007387 */ /* 0x0003e20000100800 */
[----:B------:R-:W-:Y:S01]  /*6a550*/  IADD3.X R14, R14, UR5, RZ, P4, !PT ;  /* 0x000000050e0e7c10 */ /* 0x000fe2000a7fe4ff */
[----:B------:R-:W-:Y:S01]  /*6a560*/  IADD3 R17, P4, R17, UR8, RZ ;  /* 0x0000000811117c10 */ /* 0x000fe2000ff9e0ff */
[----:B-1----:R0:W5:Y:S01]  /*6a570*/  LDL.LU R4, [R1+0x23b8] ;  /* 0x0023b80001047983 */ /* 0x0021620000300800 */
[----:B------:R1:W-:Y:S01]  /*6a580*/  STL [R1+0x22a4], R5 ;  /* 0x0022a40501007387 */ /* 0x0003e20000100800 */
[----:B------:R-:W-:Y:S01]  /*6a590*/  IADD3.X R29, R29, UR5, RZ, P5, !PT ;  /* 0x000000051d1d7c10 */ /* 0x000fe2000affe4ff */
[----:B------:R-:W-:Y:S01]  /*6a5a0*/  IADD3 R2, P5, R2, UR8, RZ ;  /* 0x0000000802027c10 */ /* 0x000fe2000ffbe0ff */
[----:B-1----:R0:W5:Y:S01]  /*6a5b0*/  LDL.LU R5, [R1+0x23b4] ;  /* 0x0023b40001057983 */ /* 0x0021620000300800 */
[----:B------:R1:W-:Y:S01]  /*6a5c0*/  STL [R1+0x2310], R12 ;  /* 0x0023100c01007387 */ /* 0x0003e20000100800 */
[----:B------:R-:W-:-:S02]  /*6a5d0*/  IADD3.X R28, R28, UR5, RZ, P6, !PT ;  /* 0x000000051c1c7c10 */ /* 0x000fc4000b7fe4ff */
[----:B-1----:R-:W2:Y:S01]  /*6a5e0*/  LDL.LU R12, [R1+0x23b0] ;  /* 0x0023b000010c7983 */ /* 0x002ea20000300800 */
[----:B------:R1:W-:Y:S03]  /*6a5f0*/  STL [R1+0x22ac], R9 ;  /* 0x0022ac0901007387 */ /* 0x0003e60000100800 */
[----:B-1----:R-:W2:Y:S01]  /*6a600*/  LDL.LU R9, [R1+0x23ac] ;  /* 0x0023ac0001097983 */ /* 0x002ea20000300800 */
[----:B------:R1:W-:Y:S03]  /*6a610*/  STL [R1+0x2318], R15 ;  /* 0x0023180f01007387 */ /* 0x0003e60000100800 */
[----:B-1----:R-:W2:Y:S01]  /*6a620*/  LDL.LU R15, [R1+0x23a8] ;  /* 0x0023a800010f7983 */ /* 0x002ea20000300800 */
[----:B------:R1:W-:Y:S03]  /*6a630*/  STL [R1+0x22b4], R14 ;  /* 0x0022b40e01007387 */ /* 0x0003e60000100800 */
[----:B-1----:R-:W2:Y:S01]  /*6a640*/  LDL.LU R14, [R1+0x23a4] ;  /* 0x0023a400010e7983 */ /* 0x002ea20000300800 */
[----:B------:R1:W-:Y:S03]  /*6a650*/  STL [R1+0x2320], R17 ;  /* 0x0023201101007387 */ /* 0x0003e60000100800 */
[----:B-1----:R0:W5:Y:S01]  /*6a660*/  LDL.LU R17, [R1+0x23a0] ;  /* 0x0023a00001117983 */ /* 0x0021620000300800 */
[----:B------:R1:W-:Y:S03]  /*6a670*/  STL [R1+0x22bc], R29 ;  /* 0x0022bc1d01007387 */ /* 0x0003e60000100800 */
[----:B-1----:R0:W5:Y:S01]  /*6a680*/  LDL.LU R29, [R1+0x239c] ;  /* 0x00239c00011d7983 */ /* 0x0021620000300800 */
[----:B------:R1:W-:Y:S03]  /*6a690*/  STL [R1+0x2328], R2 ;  /* 0x0023280201007387 */ /* 0x0003e60000100800 */
[----:B-1----:R0:W5:Y:S01]  /*6a6a0*/  LDL.LU R2, [R1+0x2398] ;  /* 0x0023980001027983 */ /* 0x0021620000300800 */
[----:B------:R1:W-:Y:S03]  /*6a6b0*/  STL [R1+0x22c4], R28 ;  /* 0x0022c41c01007387 */ /* 0x0003e60000100800 */
[----:B-1----:R-:W2:Y:S01]  /*6a6c0*/  LDL.LU R28, [R1+0x2394] ;  /* 0x00239400011c7983 */ /* 0x002ea20000300800 */
[----:B------:R-:W-:-:S02]  /*6a6d0*/  IADD3 R13, P6, R13, UR8, RZ ;  /* 0x000000080d0d7c10 */ /* 0x000fc4000ffde0ff */
[----:B--2---:R-:W-:-:S05]  /*6a6e0*/  IADD3.X R28, R28, UR5, RZ, P1, !PT ;  /* 0x000000051c1c7c10 */ /* 0x004fca0008ffe4ff */
[----:B------:R1:W-:Y:S04]  /*6a6f0*/  STL [R1+0x22cc], R28 ;  /* 0x0022cc1c01007387 */ /* 0x0003e80000100800 */
[----:B-1----:R-:W2:Y:S01]  /*6a700*/  LDL.LU R28, [R1+0x2390] ;  /* 0x00239000011c7983 */ /* 0x002ea20000300800 */
[----:B------:R-:W-:Y:S02]  /*6a710*/  IADD3 R8, P1, R8, UR8, RZ ;  /* 0x0000000808087c10 */ /* 0x000fe4000ff3e0ff */
[----:B------:R-:W-:Y:S01]  /*6a720*/  IADD3.X R16, R16, UR5, RZ, P2, !PT ;  /* 0x0000000510107c10 */ /* 0x000fe200097fe4ff */
[----:B------:R-:W-:Y:S01]  /*6a730*/  IADD3 R3, P2, R3, UR8, RZ ;  /* 0x0000000803037c10 */ /* 0x000fe2000ff5e0ff */
[----:B----4-:R-:W-:Y:S01]  /*6a740*/  IADD3.X R6, R6, UR5, RZ, P3, !PT ;  /* 0x0000000506067c10 */ /* 0x010fe20009ffe4ff */
        /* <DEDUP_REMOVED lines=10> */
[----:B------:R-:W-:Y:S01]  /*6a7f0*/  STL [R1+0x2350], R7 ;  /* 0x0023500701007387 */ /* 0x000fe20000100800 */
[----:B------:R-:W-:Y:S01]  /*6a800*/  IADD3 R19, P5, R19, UR8, RZ ;  /* 0x0000000813137c10 */ /* 0x000fe2000ffbe0ff */
[----:B------:R-:W-:Y:S01]  /*6a810*/  STL [R1+0x22e4], R10 ;  /* 0x0022e40a01007387 */ /* 0x000fe20000100800 */
[----:B------:R-:W-:Y:S01]  /*6a820*/  STL [R1+0x234c], R11 ;  /* 0x00234c0b01007387 */ /* 0x000fe20000100800 */
[----:B------:R-:W-:Y:S01]  /*6a830*/  STL [R1+0x22ec], R18 ;  /* 0x0022ec1201007387 */ /* 0x000fe20000100800 */
[----:B--2---:R-:W-:-:S05]  /*6a840*/  IADD3 R28, P6, R28, UR8, RZ ;  /* 0x000000081c1c7c10 */ /* 0x004fca000ffde0ff */
[----:B------:R1:W-:Y:S01]  /*6a850*/  STL [R1+0x2344], R28 ;  /* 0x0023441c01007387 */ /* 0x0003e20000100800 */
[----:B------:R-:W-:Y:S03]  /*6a860*/  STL [R1+0x2348], R19 ;  /* 0x0023481301007387 */ /* 0x000fe60000100800 */
[----:B-1----:R-:W2:Y:S01]  /*6a870*/  LDL.LU R28, [R1+0x238c] ;  /* 0x00238c00011c7983 */ /* 0x002ea20000300800 */
[----:B------:R-:W-:Y:S01]  /*6a880*/  IADD3.X R25, R25, UR5, RZ, P1, !PT ;  /* 0x0000000519197c10 */ /* 0x000fe20008ffe4ff */
[----:B------:R-:W-:Y:S01]  /*6a890*/  IADD3 R26, P1, R26, UR8, RZ ;  /* 0x000000081a1a7c10 */ /* 0x000fe2000ff3e0ff */
[----:B------:R-:W-:Y:S02]  /*6a8a0*/  IADD3.X R27, R27, UR5, RZ, P2, !PT ;  /* 0x000000051b1b7c10 */ /* 0x000fe400097fe4ff */
[----:B------:R-:W-:Y:S01]  /*6a8b0*/  IADD3.X R20, R20, UR5, RZ, P3, !PT ;  /* 0x0000000514147c10 */ /* 0x000fe20009ffe4ff */
[----:B------:R-:W-:Y:S01]  /*6a8c0*/  STL [R1+0x22f4], R24 ;  /* 0x0022f41801007387 */ /* 0x000fe20000100800 */
[----:B------:R-:W-:Y:S01]  /*6a8d0*/  IADD3.X R21, R21, UR5, RZ, P4, !PT ;  /* 0x0000000515157c10 */ /* 0x000fe2000a7fe4ff */
[----:B------:R-:W-:Y:S02]  /*6a8e0*/  STL [R1+0x22fc], R25 ;  /* 0x0022fc1901007387 */ /* 0x000fe40000100800 */
[----:B------:R-:W-:Y:S01]  /*6a8f0*/  STL [R1+0x2340], R26 ;  /* 0x0023401a01007387 */ /* 0x000fe20000100800 */
[----:B------:R-:W-:Y:S01]  /*6a900*/  STL [R1+0x2304], R27 ;  /* 0x0023041b01007387 */ /* 0x000fe20000100800 */
[----:B------:R-:W-:Y:S02]  /*6a910*/  STL [R1+0x230c], R20 ;  /* 0x00230c1401007387 */ /* 0x000fe40000100800 */
[----:B------:R-:W-:Y:S01]  /*6a920*/  STL [R1+0x2314], R21 ;  /* 0x0023141501007387 */ /* 0x000fe20000100800 */
[----:B------:R-:W-:-:S02]  /*6a930*/  IADD3.X R22, R22, UR5, RZ, P5, !PT ;  /* 0x0000000516167c10 */ /* 0x000fc4000affe4ff */
[----:B---3--:R-:W-:Y:S01]  /*6a940*/  IADD3.X R23, R23, UR5, RZ, P6, !PT ;  /* 0x0000000517177c10 */ /* 0x008fe2000b7fe4ff */
[----:B------:R-:W-:Y:S02]  /*6a950*/  IMAD.MOV.U32 R6, RZ, RZ, R15 ;  /* 0x000000ffff067224 */ /* 0x000fe400078e000f */
[----:B------:R-:W-:Y:S02]  /*6a960*/  IMAD.MOV.U32 R7, RZ, RZ, R12 ;  /* 0x000000ffff077224 */ /* 0x000fe400078e000c */
[----:B------:R-:W-:Y:S01]  /*6a970*/  IMAD.MOV.U32 R8, RZ, RZ, R14 ;  /* 0x000000ffff087224 */ /* 0x000fe200078e000e */
[----:B--2---:R-:W-:-:S05]  /*6a980*/  IADD3.X R28, R28, UR5, RZ, P1, !PT ;  /* 0x000000051c1c7c10 */ /* 0x004fca0008ffe4ff */
[----:B------:R1:W-:Y:S01]  /*6a990*/  STL [R1+0x232c], R28 ;  /* 0x00232c1c01007387 */ /* 0x0003e20000100800 */
[----:B------:R0:W-:Y:S02]  /*6a9a0*/  STL [R1+0x231c], R22 ;  /* 0x00231c1601007387 */ /* 0x0001e40000100800 */
[----:B------:R0:W-:Y:S01]  /*6a9b0*/  STL [R1+0x2324], R23 ;  /* 0x0023241701007387 */ /* 0x0001e20000100800 */
[----:B-1----:R-:W1:Y:S01]  /*6a9c0*/  S2R R28, SR_TID.X ;  /* 0x00000000001c7919 */ /* 0x002e620000002100 */
[----:B------:R0:W-:Y:S02]  /*6a9d0*/  STL.64 [R1+0x1738], R6 ;  /* 0x0017380601007387 */ /* 0x0001e40000100a00 */
[----:B------:R0:W-:Y:S01]  /*6a9e0*/  STL.64 [R1+0x1748], R8 ;  /* 0x0017480801007387 */ /* 0x0001e20000100a00 */
[----:B-1----:R-:W-:-:S05]  /*6a9f0*/  LOP3.LUT R28, R28, 0x7f, RZ, 0xc0, !PT ;  /* 0x0000007f1c1c7812 */ /* 0x002fca00078ec0ff */
[----:B------:R-:W-:Y:S01]  /*6aa00*/  IMAD.SHL.U32 R28, R28, 0x2, RZ ;  /* 0x000000021c1c7824 */ /* 0x000fe200078e00ff */
[----:B0-----:R-:W-:Y:S01]  /*6aa10*/  @!P0 CALL.REL.NOINC `(.L_x_2) ;  /* 0x0000001000008944 */ /* 0x001fe20003c00000 */
[----:B------:R-:W-:Y:S05]  /*6aa20*/  BRA `(.L_x_3) ;  /* 0xfffaba1000007947 */ /* 0x000fea000383ffff */
.L_x_2:
[----:B-----5:R-:W2:Y:S04]  /*6aa30*/  LDL.LU R2, [R1+0x11dc] ;  /* 0x0011dc0001027983 */ /* 0x020ea80000300800 */
[----:B--2---:R0:W-:Y:S04]  /*6aa40*/  STL [R1+0x2bc0], R2 ;  /* 0x002bc00201007387 */ /* 0x0041e80000100800 */
[----:B0-----:R-:W2:Y:S04]  /*6aa50*/  LDL.LU R2, [R1+0x11cc] ;  /* 0x0011cc0001027983 */ /* 0x001ea80000300800 */
        /* <DEDUP_REMOVED lines=33> */
[----:B------:R-:W2:Y:S01]  /*6ac70*/  LDL.LU R28, [R1+0x11d8] ;  /* 0x0011d800011c7983 */ /* 0x000ea20000300800 */
[----:B0-----:R-:W-:-:S03]  /*6ac80*/  IMAD.MOV.U32 R2, RZ, RZ, R5 ;  /* 0x000000ffff027224 */ /* 0x001fc600078e0005 */
        /* <DEDUP_REMOVED lines=33> */
[----:B------:R-:W2:Y:S04]  /*6aea0*/  LDL.LU R0, [R1+0x11ec] ;  /* 0x0011ec0001007983 */ /* 0x000ea80000300800 */
[----:B------:R-:W2:Y:S04]  /*6aeb0*/  LDL.LU R29, [R1+0x11e8] ;  /* 0x0011e800011d7983 */ /* 0x000ea80000300800 */
[----:B------:R-:W3:Y:S04]  /*6aec0*/  LDL.LU R15, [R1+0x1044] ;  /* 0x00104400010f7983 */ /* 0x000ee80000300800 */
[----:B------:R-:W3:Y:S04]  /*6aed0*/  LDL.LU R12, [R1+0x1040] ;  /* 0x00104000010c7983 */ /* 0x000ee80000300800 */
[----:B------:R-:W4:Y:S04]  /*6aee0*/  LDL.LU R14, [R1+0x11c4] ;  /* 0x0011c400010e7983 */ /* 0x000f280000300800 */
[----:B------:R-:W4:Y:S01]  /*6aef0*/  LDL.LU R9, [R1+0x11c0] ;  /* 0x0011c00001097983 */ /* 0x000f220000300800 */
[----:B0-----:R-:W-:-:S03]  /*6af00*/  IMAD.MOV.U32 R28, RZ, RZ, R4 ;  /* 0x000000ffff1c7224 */ /* 0x001fc600078e0004 */
[----:B------:R-:W2:Y:S04]  /*6af10*/  LDL.LU R13, [R1+0x11d4] ;  /* 0x0011d400010d7983 */ /* 0x000ea80000300800 */
        /* <DEDUP_REMOVED lines=13> */
[----:B------:R-:W2:Y:S01]  /*6aff0*/  LDL.LU R26, [R1+0x3a4] ;  /* 0x0003a400011a7983 */ /* 0x000ea20000300800 */
[----:B------:R-:W-:-:S03]  /*6b000*/  F2FP.PACK_AB R2, R28, R2 ;  /* 0x000000021c02723e */ /* 0x000fc600000000ff */
[----:B------:R-:W2:Y:S04]  /*6b010*/  LDL.LU R27, [R1+0x3a0] ;  /* 0x0003a000011b7983 */ /* 0x000ea80000300800 */
[----:B------:R-:W2:Y:S04]  /*6b020*/  LDL.LU R20, [R1+0x3b4] ;  /* 0x0003b40001147983 */ /* 0x000ea80000300800 */
[----:B------:R-:W2:Y:S04]  /*6b030*/  LDL.LU R21, [R1+0x3b0] ;  /* 0x0003b00001157983 */ /* 0x000ea80000300800 */
[----:B------:R-:W2:Y:S04]  /*6b040*/  LDL.LU R22, [R1+0x3c4] ;  /* 0x0003c40001167983 */ /* 0x000ea80000300800 */
[----:B------:R-:W2:Y:S04]  /*6b050*/  LDL.LU R23, [R1+0x3c0] ;  /* 0x0003c00001177983 */ /* 0x000ea80000300800 */
[----:B------:R0:W-:Y:S04]  /*6b060*/  STL [R1+0x23a0], R17 ;  /* 0x0023a01101007387 */ /* 0x0001e80000100800 */
[----:B0-----:R-:W2:Y:S04]  /*6b070*/  LDL.LU R17, [R1+0x11c8] ;  /* 0x0011c80001117983 */ /* 0x001ea80000300800 */
[----:B------:R-:W2:Y:S04]  /*6b080*/  LDL.LU R28, [R1+0x2c48] ;  /* 0x002c4800011c7983 */ /* 0x000ea80000300800 */
[----:B------:R0:W-:Y:S04]  /*6b090*/  STL [R1+0xc6c], R2 ;  /* 0x000c6c0201007387 */ /* 0x0001e80000100800 */
[----:B0-----:R-:W2:Y:S02]  /*6b0a0*/  LDL.LU R2, [R1+0x2c44] ;  /* 0x002c440001027983 */ /* 0x001ea40000300800 */
[----:B--2---:R-:W-:-:S02]  /*6b0b0*/  F2FP.PACK_AB R2, R28, R2 ;  /* 0x000000021c02723e */ /* 0x004fc400000000ff */
        /* <DEDUP_REMOVED lines=64> */
[----:B------:R-:W2:Y:S01]  /*6b4c0*/  LDL.LU R2, [R1+0x2bc0] ;  /* 0x002bc00001027983 */ /* 0x000ea20000300800 */
[----:B------:R-:W-:Y:S02]  /*6b4d0*/  F2FP.PACK_AB R0, R0, R29 ;  /* 0x0000001d0000723e */ /* 0x000fe400000000ff */
[----:B---3--:R-:W-:Y:S01]  /*6b4e0*/  F2FP.PACK_AB R12, R15, R12 ;  /* 0x0000000c0f0c723e */ /* 0x008fe200000000ff */
[----:B------:R-:W-:Y:S01]  /*6b4f0*/  STL [R1+0xc28], R17 ;  /* 0x000c281101007387 */ /* 0x000fe20000100800 */
[----:B------:R-:W-:Y:S02]  /*6b500*/  F2FP.PACK_AB R3, R16, R3 ;  /* 0x000000031003723e */ /* 0x000fe400000000ff */
[----:B--2---:R-:W-:-:S05]  /*6b510*/  F2FP.PACK_AB R2, R2, R28 ;  /* 0x0000001c0202723e */ /* 0x004fca00000000ff */
[----:B------:R4:W-:Y:S04]  /*6b520*/  STL [R1+0xc24], R2 ;  /* 0x000c240201007387 */ /* 0x0009e80000100800 */
[----:B------:R0:W-:Y:S01]  /*6b530*/  STL [R1+0xc20], R0 ;  /* 0x000c200001007387 */ /* 0x0001e20000100800 */
[----:B----4-:R-:W-:-:S03]  /*6b540*/  F2FP.PACK_AB R2, R14, R9 ;  /* 0x000000090e02723e */ /* 0x010fc600000000ff */
[----:B------:R-:W-:Y:S01]  /*6b550*/  STL [R1+0xc1c], R12 ;  /* 0x000c1c0c01007387 */ /* 0x000fe20000100800 */
[----:B0-----:R-:W-:-:S03]  /*6b560*/  F2FP.PACK_AB R0, R13, R8 ;  /* 0x000000080d00723e */ /* 0x001fc600000000ff */
[----:B------:R0:W-:Y:S04]  /*6b570*/  STL [R1+0xc18], R2 ;  /* 0x000c180201007387 */ /* 0x0001e80000100800 */
[----:B------:R1:W-:Y:S04]  /*6b580*/  STL [R1+0xc14], R0 ;  /* 0x000c140001007387 */ /* 0x0003e80000100800 */
[----:B------:R2:W-:Y:S01]  /*6b590*/  STL [R1+0xc10], R3 ;  /* 0x000c100301007387 */ /* 0x0005e20000100800 */
[----:B0-----:R-:W-:Y:S02]  /*6b5a0*/  F2FP.PACK_AB R2, R4, R5 ;  /* 0x000000050402723e */ /* 0x001fe400000000ff */
[----:B-1----:R-:W-:-:S03]  /*6b5b0*/  F2FP.PACK_AB R0, R6, R7 ;  /* 0x000000070600723e */ /* 0x002fc600000000ff */
[----:B------:R0:W-:Y:S01]  /*6b5c0*/  STL [R1+0xc0c], R2 ;  /* 0x000c0c0201007387 */ /* 0x0001e20000100800 */
[----:B--2---:R-:W-:-:S03]  /*6b5d0*/  F2FP.PACK_AB R3, R10, R11 ;  /* 0x0000000b0a03723e */ /* 0x004fc600000000ff */
[----:B------:R1:W-:Y:S04]  /*6b5e0*/  STL [R1+0xc08], R0 ;  /* 0x000c080001007387 */ /* 0x0003e80000100800 */
[----:B------:R2:W-:Y:S01]  /*6b5f0*/  STL [R1+0xc04], R3 ;  /* 0x000c040301007387 */ /* 0x0005e20000100800 */
[----:B0-----:R-:W-:Y:S02]  /*6b600*/  F2FP.PACK_AB R2, R18, R19 ;  /* 0x000000131202723e */ /* 0x001fe400000000ff */
[----:B-1----:R-:W-:-:S03]  /*6b610*/  F2FP.PACK_AB R0, R24, R25 ;  /* 0x000000191800723e */ /* 0x002fc600000000ff */
[----:B------:R0:W-:Y:S01]  /*6b620*/  STL [R1+0xc00], R2 ;  /* 0x000c000201007387 */ /* 0x0001e20000100800 */
[----:B--2---:R-:W-:-:S03]  /*6b630*/  F2FP.PACK_AB R3, R26, R27 ;  /* 0x0000001b1a03723e */ /* 0x004fc600000000ff */
[----:B------:R1:W-:Y:S04]  /*6b640*/  STL [R1+0xbfc], R0 ;  /* 0x000bfc0001007387 */ /* 0x0003e80000100800 */
[----:B------:R-:W-:Y:S04]  /*6b650*/  STL [R1+0xbf8], R3 ;  /* 0x000bf80301007387 */ /* 0x000fe80000100800 */
[----:B------:R-:W2:Y:S01]  /*6b660*/  LDL.LU R17, [R1+0x12d8] ;  /* 0x0012d80001117983 */ /* 0x000ea20000300800 */
[----:B0-----:R-:W-:Y:S02]  /*6b670*/  F2FP.PACK_AB R2, R20, R21 ;  /* 0x000000151402723e */ /* 0x001fe400000000ff */
[----:B-1----:R-:W-:-:S03]  /*6b680*/  F2FP.PACK_AB R0, R22, R23 ;  /* 0x000000171600723e */ /* 0x002fc600000000ff */
        /* <DEDUP_REMOVED lines=36> */
[----:B------:R-:W3:Y:S04]  /*6b8d0*/  LDL.LU R2, [R1+0x12ec] ;  /* 0x0012ec0001027983 */ /* 0x000ee80000300800 */
[----:B---3--:R0:W-:Y:S04]  /*6b8e0*/  STL [R1+0x2b34], R2 ;  /* 0x002b340201007387 */ /* 0x0081e80000100800 */
[----:B0-----:R-:W3:Y:S04]  /*6b8f0*/  LDL.LU R2, [R1+0x12dc] ;  /* 0x0012dc0001027983 */ /* 0x001ee80000300800 */
        /* <DEDUP_REMOVED lines=33> */
[----:B0-----:R-:W2:Y:S04]  /*6bb10*/  LDL.LU R2, [R1+0x10cc] ;  /* 0x0010cc0001027983 */ /* 0x001ea80000300800 */
[----:B------:R-:W3:Y:S04]  /*6bb20*/  LDL.LU R28, [R1+0x12e8] ;  /* 0x0012e800011c7983 */ /* 0x000ee80000300800 */
[----:B------:R-:W4:Y:S04]  /*6bb30*/  LDL.LU R0, [R1+0x12fc] ;  /* 0x0012fc0001007983 */ /* 0x000f280000300800 */
        /* <DEDUP_REMOVED lines=25> */
[----:B--2---:R-:W-:-:S03]  /*6bcd0*/  F2FP.PACK_AB R17, R2, R17 ;  /* 0x000000110211723e */ /* 0x004fc600000000ff */
        /* <DEDUP_REMOVED lines=69> */
[----:B----4-:R-:W-:Y:S02]  /*6c130*/  F2FP.PACK_AB R0, R0, R29 ;  /* 0x0000001d0000723e */ /* 0x010fe400000000ff */
[----:B---3--:R-:W-:Y:S01]  /*6c140*/  F2FP.PACK_AB R12, R15, R12 ;  /* 0x0000000c0f0c723e */ /* 0x008fe200000000ff */
[----:B------:R-:W-:Y:S01]  /*6c150*/  STL [R1+0xba8], R17 ;  /* 0x000ba81101007387 */ /* 0x000fe20000100800 */
[----:B------:R-:W-:Y:S02]  /*6c160*/  F2FP.PACK_AB R3, R16, R3 ;  /* 0x000000031003723e */ /* 0x000fe400000000ff */
[----:B--2---:R-:W-:-:S05]  /*6c170*/  F2FP.PACK_AB R2, R2, R28 ;  /* 0x0000001c0202723e */ /* 0x004fca00000000ff */
[----:B------:R0:W-:Y:S04]  /*6c180*/  STL [R1+0xba4], R2 ;  /* 0x000ba40201007387 */ /* 0x0001e80000100800 */
[----:B------:R1:W-:Y:S01]  /*6c190*/  STL [R1+0xba0], R0 ;  /* 0x000ba00001007387 */ /* 0x0003e20000100800 */
[----:B0-----:R-:W-:-:S03]  /*6c1a0*/  F2FP.PACK_AB R2, R14, R9 ;  /* 0x000000090e02723e */ /* 0x001fc600000000ff */
[----:B------:R-:W-:Y:S01]  /*6c1b0*/  STL [R1+0xb9c], R12 ;  /* 0x000b9c0c01007387 */ /* 0x000fe20000100800 */
[----:B-1----:R-:W-:-:S03]  /*6c1c0*/  F2FP.PACK_AB R0, R13, R8 ;  /* 0x000000080d00723e */ /* 0x002fc600000000ff */
        /* <DEDUP_REMOVED lines=773> */
[----:B------:R-:W2:Y:S03]  /*6f220*/  LDL.LU R2, [R1+0x2914] ;  /* 0x0029140001027983 */ /* 0x000ea60000300800 */
[----:B------:R0:W-:Y:S02]  /*6f230*/  STL [R1+0x870], R17 ;  /* 0x0008701101007387 */ /* 0x0001e40000100800 */
[----:B0-----:R-:W2:Y:S02]  /*6f240*/  LDL.LU R17, [R1+0x2910] ;  /* 0x0029100001117983 */ /* 0x001ea40000300800 */
[----:B--2---:R-:W-:Y:S02]  /*6f250*/  F2FP.PACK_AB R17, R2, R17 ;  /* 0x000000110211723e */ /* 0x004fe400000000ff */
[----:B------:R-:W2:Y:S03]  /*6f260*/  LDL.LU R2, [R1+0x290c] ;  /* 0x00290c0001027983 */ /* 0x000ea60000300800 */
[----:B------:R0:W-:Y:S02]  /*6f270*/  STL [R1+0x86c], R17 ;  /* 0x00086c1101007387 */ /* 0x0001e40000100800 */
[----:B0-----:R-:W2:Y:S02]  /*6f280*/  LDL.LU R17, [R1+0x2908] ;  /* 0x0029080001117983 */ /* 0x001ea40000300800 */
[----:B--2---:R-:W-:-:S02]  /*6f290*/  F2FP.PACK_AB R17, R2, R17 ;  /* 0x000000110211723e */ /* 0x004fc400000000ff */
[----:B------:R-:W2:Y:S01]  /*6f2a0*/  LDL.LU R2, [R1+0x2904] ;  /* 0x0029040001027983 */ /* 0x000ea20000300800 */
[----:B----4-:R-:W-:Y:S02]  /*6f2b0*/  F2FP.PACK_AB R0, R0, R29 ;  /* 0x0000001d0000723e */ /* 0x010fe400000000ff */
[----:B------:R-:W-:Y:S01]  /*6f2c0*/  STL [R1+0x868], R17 ;  /* 0x0008681101007387 */ /* 0x000fe20000100800 */
[----:B---3--:R-:W-:Y:S02]  /*6f2d0*/  F2FP.PACK_AB R12, R15, R12 ;  /* 0x0000000c0f0c723e */ /* 0x008fe400000000ff */
[----:B------:R-:W-:Y:S02]  /*6f2e0*/  F2FP.PACK_AB R3, R16, R3 ;  /* 0x000000031003723e */ /* 0x000fe400000000ff */
[----:B--2---:R-:W-:-:S05]  /*6f2f0*/  F2FP.PACK_AB R2, R2, R28 ;  /* 0x0000001c0202723e */ /* 0x004fca00000000ff */
[----:B------:R0:W-:Y:S01]  /*6f300*/  STL [R1+0x864], R2 ;  /* 0x0008640201007387 */ /* 0x0001e20000100800 */
[----:B------:R1:W-:Y:S02]  /*6f310*/  STL [R1+0x860], R0 ;  /* 0x0008600001007387 */ /* 0x0003e40000100800 */
[----:B------:R-:W-:Y:S01]  /*6f320*/  STL [R1+0x7dc], R12 ;  /* 0x0007dc0c01007387 */ /* 0x000fe20000100800 */
[----:B0-----:R-:W-:Y:S02]  /*6f330*/  F2FP.PACK_AB R2, R14, R9 ;  /* 0x000000090e02723e */ /* 0x001fe400000000ff */
[----:B-1----:R-:W-:-:S03]  /*6f340*/  F2FP.PACK_AB R0, R13, R8 ;  /* 0x000000080d00723e */ /* 0x002fc600000000ff */
[----:B------:R0:W-:Y:S02]  /*6f350*/  STL [R1+0x7d8], R2 ;  /* 0x0007d80201007387 */ /* 0x0001e40000100800 */
[----:B------:R1:W-:Y:S02]  /*6f360*/  STL [R1+0x7d4], R0 ;  /* 0x0007d40001007387 */ /* 0x0003e40000100800 */
[----:B------:R2:W-:Y:S01]  /*6f370*/  STL [R1+0x7d0], R3 ;  /* 0x0007d00301007387 */ /* 0x0005e20000100800 */
[----:B0-----:R-:W-:Y:S02]  /*6f380*/  F2FP.PACK_AB R2, R4, R5 ;  /* 0x000000050402723e */ /* 0x001fe400000000ff */
[----:B-1----:R-:W-:Y:S02]  /*6f390*/  F2FP.PACK_AB R0, R6, R7 ;  /* 0x000000070600723e */ /* 0x002fe400000000ff */
[----:B--2---:R-:W-:Y:S01]  /*6f3a0*/  F2FP.PACK_AB R3, R10, R11 ;  /* 0x0000000b0a03723e */ /* 0x004fe200000000ff */
[----:B------:R0:W-:Y:S02]  /*6f3b0*/  STL [R1+0x7cc], R2 ;  /* 0x0007cc0201007387 */ /* 0x0001e40000100800 */
[----:B------:R1:W-:Y:S02]  /*6f3c0*/  STL [R1+0x7c8], R0 ;  /* 0x0007c80001007387 */ /* 0x0003e40000100800 */
[----:B------:R2:W-:Y:S01]  /*6f3d0*/  STL [R1+0x7c4], R3 ;  /* 0x0007c40301007387 */ /* 0x0005e20000100800 */
[----:B0-----:R-:W-:-:S02]  /*6f3e0*/  F2FP.PACK_AB R2, R18, R19 ;  /* 0x000000131202723e */ /* 0x001fc400000000ff */
[----:B-1----:R-:W-:Y:S02]  /*6f3f0*/  F2FP.PACK_AB R0, R24, R25 ;  /* 0x000000191800723e */ /* 0x002fe400000000ff */
[----:B--2---:R-:W-:Y:S01]  /*6f400*/  F2FP.PACK_AB R3, R26, R27 ;  /* 0x0000001b1a03723e */ /* 0x004fe200000000ff */
[----:B------:R0:W-:Y:S02]  /*6f410*/  STL [R1+0x7c0], R2 ;  /* 0x0007c00201007387 */ /* 0x0001e40000100800 */
[----:B------:R1:W-:Y:S02]  /*6f420*/  STL [R1+0x7bc], R0 ;  /* 0x0007bc0001007387 */ /* 0x0003e40000100800 */
[----:B------:R-:W-:Y:S02]  /*6f430*/  STL [R1+0x7b8], R3 ;  /* 0x0007b80301007387 */ /* 0x000fe40000100800 */
[----:B------:R-:W2:Y:S01]  /*6f440*/  LDL.LU R17, [R1+0x1438] ;  /* 0x0014380001117983 */ /* 0x000ea20000300800 */
[----:B0-----:R-:W-:-:S02]  /*6f450*/  F2FP.PACK_AB R2, R20, R21 ;  /* 0x000000151402723e */ /* 0x001fc400000000ff */
[----:B-1----:R-:W-:-:S03]  /*6f460*/  F2FP.PACK_AB R0, R22, R23 ;  /* 0x000000171600723e */ /* 0x002fc600000000ff */
[----:B------:R-:W-:Y:S04]  /*6f470*/  STL [R1+0x7b4], R2 ;  /* 0x0007b40201007387 */ /* 0x000fe80000100800 */
[----:B--2---:R0:W-:Y:S01]  /*6f480*/  STL [R1+0x287c], R17 ;  /* 0x00287c1101007387 */ /* 0x0041e20000100800 */
[----:B------:R-:W-:Y:S03]  /*6f490*/  STL [R1+0x7b0], R0 ;  /* 0x0007b00001007387 */ /* 0x000fe60000100800 */
        /* <DEDUP_REMOVED lines=32> */
[----:B0-----:R-:W2:Y:S01]  /*6f6a0*/  LDL.LU R17, [R1+0x1398] ;  /* 0x0013980001117983 */ /* 0x001ea20000300800 */
[----:B------:R-:W3:Y:S03]  /*6f6b0*/  LDL.LU R2, [R1+0x144c] ;  /* 0x00144c0001027983 */ /* 0x000ee60000300800 */
        /* <DEDUP_REMOVED lines=35> */
[----:B0-----:R-:W2:Y:S01]  /*6f8f0*/  LDL.LU R2, [R1+0x139c] ;  /* 0x00139c0001027983 */ /* 0x001ea20000300800 */
[----:B------:R-:W3:Y:S02]  /*6f900*/  LDL.LU R28, [R1+0x1448] ;  /* 0x00144800011c7983 */ /* 0x000ee40000300800 */
[----:B------:R-:W4:Y:S02]  /*6f910*/  LDL.LU R0, [R1+0x146c] ;  /* 0x00146c0001007983 */ /* 0x000f240000300800 */
[----:B------:R-:W4:Y:S01]  /*6f920*/  LDL.LU R29, [R1+0x1468] ;  /* 0x00146800011d7983 */ /* 0x000f220000300800 */
        /* <DEDUP_REMOVED lines=93> */
[----:B------:R-:W2:Y:S01]  /*6ff00*/  LDL.LU R2, [R1+0x2878] ;  /* 0x0028780001027983 */ /* 0x000ea20000300800 */
[----:B----4-:R-:W-:-:S02]  /*6ff10*/  F2FP.PACK_AB R0, R0, R29 ;  /* 0x0000001d0000723e */ /* 0x010fc400000000ff */
        /* <DEDUP_REMOVED lines=1648> */
[----:B------:R-:W3:Y:S03]  /*76620*/  LDL.LU R5, [R1+0x16d8] ;  /* 0x0016d80001057983 */ /* 0x000ee60000300800 */
[----:B---3--:R0:W-:Y:S04]  /*76630*/  STL [R1+0x23d0], R5 ;  /* 0x0023d00501007387 */ /* 0x0081e80000100800 */
[----:B0-----:R-:W3:Y:S01]  /*76640*/  LDL.LU R5, [R1+0x16cc] ;  /* 0x0016cc0001057983 */ /* 0x001ee20000300800 */
[----:B------:R-:W4:Y:S03]  /*76650*/  LDL.LU R4, [R1+0x16e8] ;  /* 0x0016e80001047983 */ /* 0x000f260000300800 */
[----:B----4-:R0:W-:Y:S04]  /*76660*/  STL [R1+0x23cc], R4 ;  /* 0x0023cc0401007387 */ /* 0x0101e80000100800 */
[----:B0-----:R-:W4:Y:S01]  /*76670*/  LDL.LU R4, [R1+0x16dc] ;  /* 0x0016dc0001047983 */ /* 0x001f220000300800 */
[----:B------:R-:W2:Y:S03]  /*76680*/  LDL.LU R11, [R1+0x16b0] ;  /* 0x0016b000010b7983 */ /* 0x000ea60000300800 */
[----:B--2---:R0:W-:Y:S04]  /*76690*/  STL [R1+0x23c8], R11 ;  /* 0x0023c80b01007387 */ /* 0x0041e80000100800 */
[----:B0-----:R-:W2:Y:S01]  /*766a0*/  LDL.LU R11, [R1+0x16ec] ;  /* 0x0016ec00010b7983 */ /* 0x001ea20000300800 */
        /* <DEDUP_REMOVED lines=27> */
[----:B------:R-:W2:Y:S02]  /*76860*/  LDL.LU R18, [R1+0x1700] ;  /* 0x0017000001127983 */ /* 0x000ea40000300800 */
[----:B------:R-:W2:Y:S02]  /*76870*/  LDL.LU R16, [R1+0x1720] ;  /* 0x0017200001107983 */ /* 0x000ea40000300800 */
        /* <DEDUP_REMOVED lines=11> */
[----:B------:R-:W2:Y:S01]  /*76930*/  LDL.LU R2, [R1+0x164c] ;  /* 0x00164c0001027983 */ /* 0x000ea20000300800 */
[----:B------:R-:W-:-:S02]  /*76940*/  F2FP.PACK_AB R7, R6, R7 ;  /* 0x000000070607723e */ /* 0x000fc400000000ff */
[----:B--2---:R0:W-:Y:S04]  /*76950*/  STL [R1+0x238c], R2 ;  /* 0x00238c0201007387 */ /* 0x0041e80000100800 */
        /* <DEDUP_REMOVED lines=39> */
[----:B------:R0:W-:Y:S02]  /*76bd0*/  STL [R1], R7 ;  /* 0x0000000701007387 */ /* 0x0001e40000100800 */
[----:B0-----:R-:W2:Y:S02]  /*76be0*/  LDL.LU R7, [R1+0x23d8] ;  /* 0x0023d80001077983 */ /* 0x001ea40000300800 */
[----:B--2---:R-:W-:Y:S02]  /*76bf0*/  F2FP.PACK_AB R7, R6, R7 ;  /* 0x000000070607723e */ /* 0x004fe400000000ff */
[----:B------:R-:W3:Y:S02]  /*76c00*/  LDL.LU R6, [R1+0x23d4] ;  /* 0x0023d40001067983 */ /* 0x000ee40000300800 */
[----:B---3--:R-:W-:-:S02]  /*76c10*/  F2FP.PACK_AB R6, R5, R6 ;  /* 0x000000060506723e */ /* 0x008fc400000000ff */
[----:B------:R-:W4:Y:S02]  /*76c20*/  LDL.LU R5, [R1+0x23d0] ;  /* 0x0023d00001057983 */ /* 0x000f240000300800 */
[----:B----4-:R-:W-:Y:S02]  /*76c30*/  F2FP.PACK_AB R5, R4, R5 ;  /* 0x000000050405723e */ /* 0x010fe400000000ff */
[----:B------:R-:W2:Y:S02]  /*76c40*/  LDL.LU R4, [R1+0x23cc] ;  /* 0x0023cc0001047983 */ /* 0x000ea40000300800 */
[----:B--2---:R-:W-:Y:S02]  /*76c50*/  F2FP.PACK_AB R4, R11, R4 ;  /* 0x000000040b04723e */ /* 0x004fe400000000ff */
[----:B------:R-:W2:Y:S02]  /*76c60*/  LDL.LU R11, [R1+0x23c8] ;  /* 0x0023c800010b7983 */ /* 0x000ea40000300800 */
[----:B--2---:R-:W-:-:S02]  /*76c70*/  F2FP.PACK_AB R11, R10, R11 ;  /* 0x0000000b0a0b723e */ /* 0x004fc400000000ff */
[----:B------:R-:W2:Y:S02]  /*76c80*/  LDL.LU R10, [R1+0x23c4] ;  /* 0x0023c400010a7983 */ /* 0x000ea40000300800 */
[----:B--2---:R-:W-:Y:S02]  /*76c90*/  F2FP.PACK_AB R10, R9, R10 ;  /* 0x0000000a090a723e */ /* 0x004fe400000000ff */
        /* <DEDUP_REMOVED lines=26> */
[----:B------:R-:W2:Y:S01]  /*76e40*/  LDL.LU R2, [R1+0x238c] ;  /* 0x00238c0001027983 */ /* 0x000ea20000300800 */
[----:B------:R-:W-:Y:S02]  /*76e50*/  F2FP.PACK_AB R27, R28, R27 ;  /* 0x0000001b1c1b723e */ /* 0x000fe400000000ff */
[----:B------:R-:W-:-:S02]  /*76e60*/  F2FP.PACK_AB R26, R0, R26 ;  /* 0x0000001a001a723e */ /* 0x000fc400000000ff */
[----:B------:R-:W-:Y:S02]  /*76e70*/  F2FP.PACK_AB R25, R29, R25 ;  /* 0x000000191d19723e */ /* 0x000fe400000000ff */
[----:B------:R-:W-:Y:S02]  /*76e80*/  F2FP.PACK_AB R24, R3, R24 ;  /* 0x000000180318723e */ /* 0x000fe400000000ff */
[----:B--2---:R-:W-:Y:S02]  /*76e90*/  F2FP.PACK_AB R20, R2, R20 ;  /* 0x000000140214723e */ /* 0x004fe400000000ff */
.L_x_1:
[----:B0-----:R-:W2:Y:S04]  /*76ea0*/  LDL.LU R0, [R1+0x2384] ;  /* 0x0023840001007983 */ /* 0x001ea80000300800 */
[----:B------:R0:W-:Y:S04]  /*76eb0*/  STL [R1+0x2900], R7 ;  /* 0x0029000701007387 */ /* 0x0001e80000100800 */
[----:B0-----:R-:W3:Y:S04]  /*76ec0*/  LDL.LU R7, [R1+0x2388] ;  /* 0x0023880001077983 */ /* 0x001ee80000300800 */
[----:B------:R-:W0:Y:S04]  /*76ed0*/  S2R R29, SR_TID.X ;  /* 0x00000000001d7919 */ /* 0x000e280000002100 */
[----:B------:R-:W4:Y:S01]  /*76ee0*/  LDL R3, [R1+0x1740] ;  /* 0x0017400001037983 */ /* 0x000f220000100800 */
[----:B0-----:R-:W-:-:S02]  /*76ef0*/  IMAD.SHL.U32 R28, R29, 0x40, RZ ;  /* 0x000000401d1c7824 */ /* 0x001fc400078e00ff */
[----:B------:R-:W-:-:S03]  /*76f00*/  IMAD.SHL.U32 R2, R29, 0x4, RZ ;  /* 0x000000041d027824 */ /* 0x000fc600078e00ff */
[----:B------:R-:W-:Y:S01]  /*76f10*/  LOP3.LUT R28, R28, 0x800, RZ, 0xc0, !PT ;  /* 0x000008001c1c7812 */ /* 0x000fe200078ec0ff */
[----:B------:R-:W-:Y:S01]  /*76f20*/  BAR.SYNC.DEFER_BLOCKING 0x0 ;  /* 0x0000000000007b1d */ /* 0x000fe20000010000 */
[----:B--2---:R-:W-:-:S04]  /*76f30*/  LOP3.LUT R0, R0, 0x3000, RZ, 0xc0, !PT ;  /* 0x0000300000007812 */ /* 0x004fc800078ec0ff */
[----:B---3--:R-:W-:Y:S02]  /*76f40*/  LOP3.LUT R0, R0, 0x60, R7, 0xf8, !PT ;  /* 0x0000006000007812 */ /* 0x008fe400078ef807 */
[----:B------:R-:W2:Y:S01]  /*76f50*/  LDL.LU R7, [R1+0x2900] ;  /* 0x0029000001077983 */ /* 0x000ea20000300800 */
[----:B------:R-:W-:Y:S01]  /*76f60*/  IMAD.SHL.U32 R29, R29, 0x800, RZ ;  /* 0x000008001d1d7824 */ /* 0x000fe200078e00ff */
[----:B------:R-:W-:Y:S02]  /*76f70*/  LOP3.LUT R0, R0, 0x170, R2, 0x78, !PT ;  /* 0x0000017000007812 */ /* 0x000fe400078e7802 */
[----:B----4-:R-:W-:-:S03]  /*76f80*/  IADD3 R2, R3, 0x1, RZ ;  /* 0x0000000103027810 */ /* 0x010fc60007ffe0ff */
[----:B------:R-:W-:Y:S01]  /*76f90*/  IMAD.IADD R0, R28, 0x1, R0 ;  /* 0x000000011c007824 */ /* 0x000fe200078e0200 */
[----:B------:R-:W-:Y:S01]  /*76fa0*/  LOP3.LUT R29, R29, 0x3000, RZ, 0xc0, !PT ;  /* 0x000030001d1d7812 */ /* 0x000fe200078ec0ff */
[----:B------:R-:W0:Y:S01]  /*76fb0*/  S2R R28, SR_TID.X ;  /* 0x00000000001c7919 */ /* 0x000e220000002100 */
[----:B------:R-:W-:Y:S02]  /*76fc0*/  ISETP.GE.AND P0, PT, R2, c[0x0][0x17c], PT ;  /* 0x00005f0002007a0c */ /* 0x000fe40003f06270 */
[----:B------:R-:W-:Y:S01]  /*76fd0*/  IADD3 R3, R3, 0x2, RZ ;  /* 0x0000000203037810 */ /* 0x000fe20007ffe0ff */
[----:B------:R1:W-:Y:S03]  /*76fe0*/  STS.128 [R0], R24 ;  /* 0x0000001800007388 */ /* 0x0003e60000000c00 */
[----:B------:R-:W-:Y:S01]  /*76ff0*/  ISETP.GE.AND P2, PT, R3, c[0x0][0x17c], PT ;  /* 0x00005f0003007a0c */ /* 0x000fe20003f46270 */
[----:B-1----:R-:W3:Y:S04]  /*77000*/  LDL.LU R24, [R1+0x90] ;  /* 0x0000900001187983 */ /* 0x002ee80000300800 */
[----:B------:R-:W3:Y:S01]  /*77010*/  LDL.LU R25, [R1+0x94] ;  /* 0x0000940001197983 */ /* 0x000ee20000300800 */
[----:B0-----:R-:W-:-:S03]  /*77020*/  LOP3.LUT R28, R28, 0x7f, RZ, 0xc0, !PT ;  /* 0x0000007f1c1c7812 */ /* 0x001fc600078ec0ff */
[----:B------:R-:W4:Y:S02]  /*77030*/  LDL.LU R26, [R1+0x98] ;  /* 0x00009800011a7983 */ /* 0x000f240000300800 */
[----:B------:R-:W-:Y:S02]  /*77040*/  IMAD R2, R28, 0x10, R29 ;  /* 0x000000101c027824 */ /* 0x000fe400078e021d */
[----:B------:R-:W4:Y:S04]  /*77050*/  LDL.LU R27, [R1+0x9c] ;  /* 0x00009c00011b7983 */ /* 0x000f280000300800 */
[----:B------:R0:W-:Y:S04]  /*77060*/  STS.128 [R0+0x80], R20 ;  /* 0x0000801400007388 */ /* 0x0001e80000000c00 */
[----:B------:R-:W-:Y:S04]  /*77070*/  STS.128 [R0+0x200], R16 ;  /* 0x0002001000007388 */ /* 0x000fe80000000c00 */
[----:B----4-:R-:W-:Y:S04]  /*77080*/  STL.64 [R1+0x28d8], R26 ;  /* 0x0028d81a01007387 */ /* 0x010fe80000100a00 */
[----:B---3--:R-:W-:Y:S04]  /*77090*/  STL.64 [R1+0x28d0], R24 ;  /* 0x0028d01801007387 */ /* 0x008fe80000100a00 */
[----:B------:R1:W-:Y:S04]  /*770a0*/  STL [R1+0x2414], R22 ;  /* 0x0024141601007387 */ /* 0x0003e80000100800 */
[----:B0-----:R-:W3:Y:S04]  /*770b0*/  LDL.LU R20, [R1+0x10] ;  /* 0x0000100001147983 */ /* 0x001ee80000300800 */
[----:B------:R-:W3:Y:S04]  /*770c0*/  LDL.LU R21, [R1+0x14] ;  /* 0x0000140001157983 */ /* 0x000ee80000300800 */
[----:B-1----:R-:W3:Y:S04]  /*770d0*/  LDL.LU R22, [R1+0x18] ;  /* 0x0000180001167983 */ /* 0x002ee80000300800 */
[----:B------:R-:W3:Y:S04]  /*770e0*/  LDL.LU R23, [R1+0x1c] ;  /* 0x00001c0001177983 */ /* 0x000ee80000300800 */
[----:B------:R-:W4:Y:S04]  /*770f0*/  LDL.LU R16, [R1+0x80] ;  /* 0x0000800001107983 */ /* 0x000f280000300800 */
[----:B------:R-:W4:Y:S04]  /*77100*/  LDL.LU R17, [R1+0x84] ;  /* 0x0000840001117983 */ /* 0x000f280000300800 */
[----:B------:R-:W5:Y:S04]  /*77110*/  LDL.LU R18, [R1+0x88] ;  /* 0x0000880001127983 */ /* 0x000f680000300800 */
[----:B------:R-:W5:Y:S04]  /*77120*/  LDL.LU R19, [R1+0x8c] ;  /* 0x00008c0001137983 */ /* 0x000f680000300800 */
[----:B------:R0:W-:Y:S04]  /*77130*/  STS.128 [R0+0x280], R12 ;  /* 0x0002800c00007388 */ /* 0x0001e80000000c00 */
[----:B-----5:R-:W-:Y:S04]  /*77140*/  STL.64 [R1+0x28e8], R18 ;  /* 0x0028e81201007387 */ /* 0x020fe80000100a00 */
[----:B----4-:R-:W-:Y:S04]  /*77150*/  STL.64 [R1+0x28e0], R16 ;  /* 0x0028e01001007387 */ /* 0x010fe80000100a00 */
[----:B0-----:R-:W4:Y:S04]  /*77160*/  LDL.LU R12, [R1+0x70] ;  /* 0x00007000010c7983 */ /* 0x001f280000300800 */
[----:B------:R-:W4:Y:S04]  /*77170*/  LDL.LU R13, [R1+0x74] ;  /* 0x00007400010d7983 */ /* 0x000f280000300800 */
[----:B------:R-:W5:Y:S04]  /*77180*/  LDL.LU R14, [R1+0x78] ;  /* 0x00007800010e7983 */ /* 0x000f680000300800 */
[----:B------:R-:W5:Y:S04]  /*77190*/  LDL.LU R15, [R1+0x7c] ;  /* 0x00007c00010f7983 */ /* 0x000f680000300800 */
[----:B--2---:R-:W-:Y:S04]  /*771a0*/  STS.128 [R0+0x480], R4 ;  /* 0x0004800400007388 */ /* 0x004fe80000000c00 */
[----:B-----5:R-:W-:Y:S04]  /*771b0*/  STL.64 [R1+0x28f8], R14 ;  /* 0x0028f80e01007387 */ /* 0x020fe80000100a00 */
[----:B----4-:R0:W-:Y:S04]  /*771c0*/  STL.64 [R1+0x28f0], R12 ;  /* 0x0028f00c01007387 */ /* 0x0101e80000100a00 */
[----:B0-----:R-:W2:Y:S04]  /*771d0*/  LDL.LU R12, [R1] ;  /* 0x00000000010c7983 */ /* 0x001ea80000300800 */
[----:B------:R-:W2:Y:S04]  /*771e0*/  LDL.LU R13, [R1+0x4] ;  /* 0x00000400010d7983 */ /* 0x000ea80000300800 */
[----:B------:R-:W2:Y:S04]  /*771f0*/  LDL.LU R14, [R1+0x8] ;  /* 0x00000800010e7983 */ /* 0x000ea80000300800 */
[----:B------:R-:W2:Y:S04]  /*77200*/  LDL.LU R15, [R1+0xc] ;  /* 0x00000c00010f7983 */ /* 0x000ea80000300800 */
[----:B------:R-:W4:Y:S04]  /*77210*/  LDL.LU R4, [R1+0x60] ;  /* 0x0000600001047983 */ /* 0x000f280000300800 */
[----:B------:R-:W4:Y:S04]  /*77220*/  LDL.LU R5, [R1+0x64] ;  /* 0x0000640001057983 */ /* 0x000f280000300800 */
[----:B------:R-:W4:Y:S04]  /*77230*/  LDL.LU R6, [R1+0x68] ;  /* 0x0000680001067983 */ /* 0x000f280000300800 */
[----:B------:R-:W4:Y:S04]  /*77240*/  LDL.LU R7, [R1+0x6c] ;  /* 0x00006c0001077983 */ /* 0x000f280000300800 */
[----:B------:R-:W5:Y:S04]  /*77250*/  LDL.LU R16, [R1+0x20] ;  /* 0x0000200001107983 */ /* 0x000f680000300800 */
[----:B------:R-:W5:Y:S04]  /*77260*/  LDL.LU R17, [R1+0x24] ;  /* 0x0000240001117983 */ /* 0x000f680000300800 */
[----:B------:R-:W5:Y:S04]  /*77270*/  LDL.LU R18, [R1+0x28] ;  /* 0x0000280001127983 */ /* 0x000f680000300800 */
[----:B------:R-:W5:Y:S04]  /*77280*/  LDL.LU R19, [R1+0x2c] ;  /* 0x00002c0001137983 */ /* 0x000f680000300800 */
[----:B------:R-:W4:Y:S04]  /*77290*/  LDL.LU R24, [R1+0x30] ;  /* 0x0000300001187983 */ /* 0x000f280000300800 */
[----:B------:R-:W4:Y:S04]  /*772a0*/  LDL.LU R25, [R1+0x34] ;  /* 0x0000340001197983 */ /* 0x000f280000300800 */
[----:B------:R-:W4:Y:S04]  /*772b0*/  LDL.LU R26, [R1+0x38] ;  /* 0x00003800011a7983 */ /* 0x000f280000300800 */
[----:B------:R-:W4:Y:S04]  /*772c0*/  LDL.LU R27, [R1+0x3c] ;  /* 0x00003c00011b7983 */ /* 0x000f280000300800 */
[----:B------:R-:W-:Y:S04]  /*772d0*/  STS.128 [R0+0x400], R8 ;  /* 0x0004000800007388 */ /* 0x000fe80000000c00 */
[----:B---3--:R-:W-:Y:S01]  /*772e0*/  STS.128 [R0+0x680], R20 ;  /* 0x0006801400007388 */ /* 0x008fe20000000c00 */
[----:B------:R-:W-:-:S02]  /*772f0*/  LOP3.LUT R28, R2, 0x20, RZ, 0x3c, !PT ;  /* 0x00000020021c7812 */ /* 0x000fc400078e3cff */
[C---:B------:R-:W-:Y:S02]  /*77300*/  LOP3.LUT R29, R2.reuse, 0x40, RZ, 0x3c, !PT ;  /* 0x00000040021d7812 */ /* 0x040fe400078e3cff */
[----:B------:R-:W-:Y:S01]  /*77310*/  LOP3.LUT R3, R2, 0x60, RZ, 0x3c, !PT ;  /* 0x0000006002037812 */ /* 0x000fe200078e3cff */
[----:B--2---:R-:W-:Y:S04]  /*77320*/  STS.128 [R0+0x600], R12 ;  /* 0x0006000c00007388 */ /* 0x004fe80000000c00 */
[----:B------:R-:W-:Y:S06]  /*77330*/  BAR.SYNC.DEFER_BLOCKING 0x0 ;  /* 0x0000000000007b1d */ /* 0x000fec0000010000 */
[----:B------:R-:W0:Y:S04]  /*77340*/  LDS.128 R8, [R2] ;  /* 0x0000000002087984 */ /* 0x000e280000000c00 */
[----:B------:R-:W1:Y:S04]  /*77350*/  LDS.128 R12, [R28] ;  /* 0x000000001c0c7984 */ /* 0x000e680000000c00 */
[----:B------:R-:W2:Y:S04]  /*77360*/  LDS.128 R20, [R2+0x800] ;  /* 0x0008000002147984 */ /* 0x000ea80000000c00 */
[----:B0-----:R-:W-:Y:S04]  /*77370*/  STL [R1+0x194], R9 ;  /* 0x0001940901007387 */ /* 0x001fe80000100800 */
[----:B------:R0:W-:Y:S02]  /*77380*/  STL.64 [R1+0x198], R10 ;  /* 0x0001980a01007387 */ /* 0x0001e40000100a00 */
[----:B0-----:R-:W-:-:S05]  /*77390*/  IMAD.MOV.U32 R10, RZ, RZ, R8 ;  /* 0x000000ffff0a7224 */ /* 0x001fca00078e0008 */
[----:B------:R0:W-:Y:S04]  /*773a0*/  STL [R1+0x244c], R10 ;  /* 0x00244c0a01007387 */ /* 0x0001e80000100800 */
[----:B------:R-:W3:Y:S04]  /*773b0*/  LDL.LU R8, [R1+0x50] ;  /* 0x0000500001087983 */ /* 0x000ee80000300800 */
[----:B------:R-:W3:Y:S04]  /*773c0*/  LDL.LU R9, [R1+0x54] ;  /* 0x0000540001097983 */ /* 0x000ee80000300800 */
[----:B0-----:R-:W3:Y:S04]  /*773d0*/  LDL.LU R10, [R1+0x58] ;  /* 0x00005800010a7983 */ /* 0x001ee80000300800 */
[----:B------:R-:W3:Y:S04]  /*773e0*/  LDL.LU R11, [R1+0x5c] ;  /* 0x00005c00010b7983 */ /* 0x000ee80000300800 */
[----:B-1----:R-:W-:Y:S04]  /*773f0*/  STL [R1+0x1a4], R13 ;  /* 0x0001a40d01007387 */ /* 0x002fe80000100800 */
[----:B--2---:R0:W-:Y:S04]  /*77400*/  STL.64 [R1+0x220], R20 ;  /* 0x0002201401007387 */ /* 0x0041e80000100a00 */
[----:B------:R-:W-:Y:S04]  /*77410*/  STL.64 [R1+0x228], R22 ;  /* 0x0002281601007387 */ /* 0x000fe80000100a00 */
[----:B------:R-:W-:Y:S01]  /*77420*/  STL.64 [R1+0x1a8], R14 ;  /* 0x0001a80e01007387 */ /* 0x000fe20000100a00 */
[----:B0-----:R-:W-:-:S03]  /*77430*/  IMAD.MOV.U32 R21, RZ, RZ, R12 ;  /* 0x000000ffff157224 */ /* 0x001fc600078e000c */
[----:B------:R-:W0:Y:S04]  /*77440*/  LDS.128 R12, [R28+0x800] ;  /* 0x000800001c0c7984 */ /* 0x000e280000000c00 */
[----:B------:R-:W-:Y:S04]  /*77450*/  STL [R1+0x2448], R21 ;  /* 0x0024481501007387 */ /* 0x000fe80000100800 */
[----:B------:R-:W-:Y:S04]  /*77460*/  LDS.128 R20, [R29] ;  /* 0x000000001d147984 */ /* 0x000fe80000000c00 */
[----:B0-----:R-:W-:Y:S04]  /*77470*/  STL.64 [R1+0x270], R12 ;  /* 0x0002700c01007387 */ /* 0x001fe80000100a00 */
[----:B------:R-:W-:Y:S04]  /*77480*/  STL.64 [R1+0x278], R14 ;  /* 0x0002780e01007387 */ /* 0x000fe80000100a00 */
[----:B------:R-:W0:Y:S04]  /*77490*/  LDS.128 R12, [R29+0x800] ;  /* 0x000800001d0c7984 */ /* 0x000e280000000c00 */
[----:B0-----:R-:W-:Y:S04]  /*774a0*/  STL.64 [R1+0x290], R12 ;  /* 0x0002900c01007387 */ /* 0x001fe80000100a00 */
[----:B------:R-:W-:Y:S04]  /*774b0*/  STL.64 [R1+0x1b0], R20 ;  /* 0x0001b01401007387 */ /* 0x000fe80000100a00 */
[----:B------:R0:W-:Y:S04]  /*774c0*/  STL.64 [R1+0x1b8], R22 ;  /* 0x0001b81601007387 */ /* 0x0001e80000100a00 */
[----:B------:R-:W-:Y:S01]  /*774d0*/  STL [R1+0x29c], R15 ;  /* 0x00029c0f01007387 */ /* 0x000fe20000100800 */
[----:B0-----:R-:W-:-:S03]  /*774e0*/  IMAD.MOV.U32 R22, RZ, RZ, R14 ;  /* 0x000000ffff167224 */ /* 0x001fc600078e000e */
[----:B------:R-:W0:Y:S04]  /*774f0*/  LDS.128 R12, [R3] ;  /* 0x00000000030c7984 */ /* 0x000e280000000c00 */
[----:B------:R1:W-:Y:S04]  /*77500*/  STL [R1+0x2418], R22 ;  /* 0x0024181601007387 */ /* 0x0003e80000100800 */
[----:B------:R-:W2:Y:S04]  /*77510*/  LDL.LU R20, [R1+0x40] ;  /* 0x0000400001147983 */ /* 0x000ea80000300800 */
[----:B------:R-:W2:Y:S04]  /*77520*/  LDL.LU R21, [R1+0x44] ;  /* 0x0000440001157983 */ /* 0x000ea80000300800 */
[----:B-1----:R-:W2:Y:S04]  /*77530*/  LDL.LU R22, [R1+0x48] ;  /* 0x0000480001167983 */ /* 0x002ea80000300800 */
[----:B------:R-:W2:Y:S04]  /*77540*/  LDL.LU R23, [R1+0x4c] ;  /* 0x00004c0001177983 */ /* 0x000ea80000300800 */
[----:B0-----:R-:W-:Y:S04]  /*77550*/  STL.64 [R1+0x200], R12 ;  /* 0x0002000c01007387 */ /* 0x001fe80000100a00 */
[----:B------:R-:W-:Y:S04]  /*77560*/  STL.64 [R1+0x208], R14 ;  /* 0x0002080e01007387 */ /* 0x000fe80000100a00 */
[----:B------:R-:W0:Y:S04]  /*77570*/  LDS.128 R12, [R3+0x800] ;  /* 0x00080000030c7984 */ /* 0x000e280000000c00 */
[----:B------:R-:W-:Y:S06]  /*77580*/  BAR.SYNC.DEFER_BLOCKING 0x0 ;  /* 0x0000000000007b1d */ /* 0x000fec0000010000 */
[----:B-----5:R-:W-:Y:S04]  /*77590*/  STS.128 [R0], R16 ;  /* 0x0000001000007388 */ /* 0x020fe80000000c00 */
[----:B----4-:R-:W-:Y:S04]  /*775a0*/  STS.128 [R0+0x80], R24 ;  /* 0x0000801800007388 */ /* 0x010fe80000000c00 */
[----:B0-----:R-:W-:Y:S04]  /*775b0*/  STL.64 [R1+0x2d0], R12 ;  /* 0x0002d00c01007387 */ /* 0x001fe80000100a00 */
[----:B------:R0:W-:Y:S04]  /*775c0*/  STL.64 [R1+0x2d8], R14 ;  /* 0x0002d80e01007387 */ /* 0x0001e80000100a00 */
[----:B0-----:R-:W4:Y:S04]  /*775d0*/  LDL.LU.64 R14, [R1+0x28f8] ;  /* 0x0028f800010e7983 */ /* 0x001f280000300a00 */
[----:B------:R-:W4:Y:S04]  /*775e0*/  LDL.LU.64 R12, [R1+0x28f0] ;  /* 0x0028f000010c7983 */ /* 0x000f280000300a00 */
[----:B------:R-:W5:Y:S04]  /*775f0*/  LDL.LU.64 R18, [R1+0x28e8] ;  /* 0x0028e80001127983 */ /* 0x000f680000300a00 */
[----:B------:R-:W5:Y:S04]  /*77600*/  LDL.LU.64 R16, [R1+0x28e0] ;  /* 0x0028e00001107983 */ /* 0x000f680000300a00 */
[----:B------:R-:W5:Y:S04]  /*77610*/  LDL.LU.64 R26, [R1+0x28d8] ;  /* 0x0028d800011a7983 */ /* 0x000f680000300a00 */
[----:B------:R-:W5:Y:S04]  /*77620*/  LDL.LU.64 R24, [R1+0x28d0] ;  /* 0x0028d00001187983 */ /* 0x000f680000300a00 */
[----:B------:R-:W-:Y:S04]  /*77630*/  STS.128 [R0+0x400], R4 ;  /* 0x0004000400007388 */ /* 0x000fe80000000c00 */
[----:B---3--:R-:W-:Y:S04]  /*77640*/  STS.128 [R0+0x280], R8 ;  /* 0x0002800800007388 */ /* 0x008fe80000000c00 */
[----:B--2---:R-:W-:Y:S04]  /*77650*/  STS.128 [R0+0x200], R20 ;  /* 0x0002001400007388 */ /* 0x004fe80000000c00 */
[----:B----4-:R-:W-:Y:S04]  /*77660*/  STS.128 [R0+0x480], R12 ;  /* 0x0004800c00007388 */ /* 0x010fe80000000c00 */
[----:B-----5:R-:W-:Y:S04]  /*77670*/  STS.128 [R0+0x600], R16 ;  /* 0x0006001000007388 */ /* 0x020fe80000000c00 */
[----:B------:R-:W-:Y:S04]  /*77680*/  STS.128 [R0+0x680], R24 ;  /* 0x0006801800007388 */ /* 0x000fe80000000c00 */
[----:B------:R-:W-:Y:S06]  /*77690*/  BAR.SYNC.DEFER_BLOCKING 0x0 ;  /* 0x0000000000007b1d */ /* 0x000fec0000010000 */
[----:B------:R-:W0:Y:S04]  /*776a0*/  LDS.128 R4, [R2] ;  /* 0x0000000002047984 */ /* 0x000e280000000c00 */
[----:B------:R-:W1:Y:S04]  /*776b0*/  LDS.128 R12, [R2+0x800] ;  /* 0x00080000020c7984 */ /* 0x000e680000000c00 */
[----:B------:R-:W2:Y:S04]  /*776c0*/  LDS.128 R8, [R28] ;  /* 0x000000001c087984 */ /* 0x000ea80000000c00 */
[----:B0-----:R-:W-:Y:S04]  /*776d0*/  STL.64 [R1+0x40], R4 ;  /* 0x0000400401007387 */ /* 0x001fe80000100a00 */
[----:B------:R-:W-:Y:S04]  /*776e0*/  STL.64 [R1+0x48], R6 ;  /* 0x0000480601007387 */ /* 0x000fe80000100a00 */
[----:B------:R-:W0:Y:S04]  /*776f0*/  LDS.128 R4, [R28+0x800] ;  /* 0x000800001c047984 */ /* 0x000e280000000c00 */
[----:B-1----:R1:W-:Y:S04]  /*77700*/  STL.64 [R1+0x210], R12 ;  /* 0x0002100c01007387 */ /* 0x0023e80000100a00 */
[----:B------:R3:W-:Y:S04]  /*77710*/  STL.64 [R1+0x218], R14 ;  /* 0x0002180e01007387 */ /* 0x0007e80000100a00 */
[----:B------:R-:W4:Y:S04]  /*77720*/  LDL.LU R16, [R1+0x180] ;  /* 0x0001800001107983 */ /* 0x000f280000300800 */
[----:B--2---:R-:W-:Y:S04]  /*77730*/  STL.64 [R1+0x60], R8 ;  /* 0x0000600801007387 */ /* 0x004fe80000100a00 */
[----:B------:R-:W-:Y:S04]  /*77740*/  STL.64 [R1+0x68], R10 ;  /* 0x0000680a01007387 */ /* 0x000fe80000100a00 */
[----:B0-----:R0:W-:Y:S04]  /*77750*/  STL.64 [R1+0x230], R4 ;  /* 0x0002300401007387 */ /* 0x0011e80000100a00 */
[----:B------:R2:W-:Y:S04]  /*77760*/  STL.64 [R1+0x238], R6 ;  /* 0x0002380601007387 */ /* 0x0005e80000100a00 */
[----:B------:R-:W4:Y:S04]  /*77770*/  LDL.LU R17, [R1+0x184] ;  /* 0x0001840001117983 */ /* 0x000f280000300800 */
[----:B------:R-:W5:Y:S04]  /*77780*/  LDL.LU R18, [R1+0x188] ;  /* 0x0001880001127983 */ /* 0x000f680000300800 */
[----:B------:R-:W5:Y:S04]  /*77790*/  LDL.LU R19, [R1+0x18c] ;  /* 0x00018c0001137983 */ /* 0x000f680000300800 */
[----:B-----5:R-:W-:Y:S04]  /*777a0*/  STL.64 [R1+0x2828], R18 ;  /* 0x0028281201007387 */ /* 0x020fe80000100a00 */
[----:B----4-:R-:W-:Y:S04]  /*777b0*/  STL.64 [R1+0x2820], R16 ;  /* 0x0028201001007387 */ /* 0x010fe80000100a00 */
[----:B-1----:R-:W4:Y:S04]  /*777c0*/  LDL.LU R12, [R1+0x170] ;  /* 0x00017000010c7983 */ /* 0x002f280000300800 */
[----:B------:R-:W4:Y:S04]  /*777d0*/  LDL.LU R13, [R1+0x174] ;  /* 0x00017400010d7983 */ /* 0x000f280000300800 */
[----:B---3--:R-:W3:Y:S04]  /*777e0*/  LDL.LU R14, [R1+0x178] ;  /* 0x00017800010e7983 */ /* 0x008ee80000300800 */
[----:B------:R-:W3:Y:S04]  /*777f0*/  LDL.LU R15, [R1+0x17c] ;  /* 0x00017c00010f7983 */ /* 0x000ee80000300800 */
[----:B---3--:R-:W-:Y:S04]  /*77800*/  STL.64 [R1+0x2838], R14 ;  /* 0x0028380e01007387 */ /* 0x008fe80000100a00 */
[----:B----4-:R-:W-:Y:S04]  /*77810*/  STL.64 [R1+0x2830], R12 ;  /* 0x0028300c01007387 */ /* 0x010fe80000100a00 */
[----:B0-----:R-:W3:Y:S04]  /*77820*/  LDL.LU R4, [R1+0x160] ;  /* 0x0001600001047983 */ /* 0x001ee80000300800 */
[----:B------:R-:W3:Y:S04]  /*77830*/  LDL.LU R5, [R1+0x164] ;  /* 0x0001640001057983 */ /* 0x000ee80000300800 */
[----:B--2---:R-:W2:Y:S04]  /*77840*/  LDL.LU R6, [R1+0x168] ;  /* 0x0001680001067983 */ /* 0x004ea80000300800 */
[----:B------:R-:W2:Y:S04]  /*77850*/  LDL.LU R7, [R1+0x16c] ;  /* 0x00016c0001077983 */ /* 0x000ea80000300800 */
[----:B--2---:R-:W-:Y:S04]  /*77860*/  STL.64 [R1+0x2848], R6 ;  /* 0x0028480601007387 */ /* 0x004fe80000100a00 */
[----:B---3--:R0:W-:Y:S04]  /*77870*/  STL.64 [R1+0x2840], R4 ;  /* 0x0028400401007387 */ /* 0x0081e80000100a00 */
[----:B0-----:R-:W2:Y:S04]  /*77880*/  LDL.LU R4, [R1+0x110] ;  /* 0x0001100001047983 */ /* 0x001ea80000300800 */
[----:B------:R-:W2:Y:S04]  /*77890*/  LDL.LU R5, [R1+0x114] ;  /* 0x0001140001057983 */ /* 0x000ea80000300800 */
[----:B------:R-:W3:Y:S04]  /*778a0*/  LDL.LU R6, [R1+0x118] ;  /* 0x0001180001067983 */ /* 0x000ee80000300800 */
[----:B------:R-:W3:Y:S04]  /*778b0*/  LDL.LU R7, [R1+0x11c] ;  /* 0x00011c0001077983 */ /* 0x000ee80000300800 */
[----:B---3--:R-:W-:Y:S04]  /*778c0*/  STL.64 [R1+0x2858], R6 ;  /* 0x0028580601007387 */ /* 0x008fe80000100a00 */
[----:B--2---:R0:W-:Y:S04]  /*778d0*/  STL.64 [R1+0x2850], R4 ;  /* 0x0028500401007387 */ /* 0x0041e80000100a00 */
        /* <DEDUP_REMOVED lines=41> */
[----:B--2---:R-:W-:Y:S04]  /*77b70*/  STL.64 [R1+0x28c0], R4 ;  /* 0x0028c00401007387 */ /* 0x004fe80000100a00 */
[----:B------:R-:W0:Y:S04]  /*77b80*/  LDS.128 R4, [R29] ;  /* 0x000000001d047984 */ /* 0x000e280000000c00 */
[----:B------:R-:W2:Y:S04]  /*77b90*/  LDL.LU R20, [R1+0x140] ;  /* 0x0001400001147983 */ /* 0x000ea80000300800 */
[----:B------:R-:W2:Y:S04]  /*77ba0*/  LDL.LU R21, [R1+0x144] ;  /* 0x0001440001157983 */ /* 0x000ea80000300800 */
[----:B------:R-:W2:Y:S04]  /*77bb0*/  LDL.LU R22, [R1+0x148] ;  /* 0x0001480001167983 */ /* 0x000ea80000300800 */
[----:B------:R-:W2:Y:S04]  /*77bc0*/  LDL.LU R23, [R1+0x14c] ;  /* 0x00014c0001177983 */ /* 0x000ea80000300800 */
[----:B------:R-:W3:Y:S04]  /*77bd0*/  LDL.LU R16, [R1+0x130] ;  /* 0x0001300001107983 */ /* 0x000ee80000300800 */
[----:B------:R-:W3:Y:S04]  /*77be0*/  LDL.LU R17, [R1+0x134] ;  /* 0x0001340001117983 */ /* 0x000ee80000300800 */
[----:B------:R-:W3:Y:S04]  /*77bf0*/  LDL.LU R18, [R1+0x138] ;  /* 0x0001380001127983 */ /* 0x000ee80000300800 */
[----:B------:R-:W3:Y:S04]  /*77c00*/  LDL.LU R19, [R1+0x13c] ;  /* 0x00013c0001137983 */ /* 0x000ee80000300800 */
        /* <DEDUP_REMOVED lines=8> */
[----:B------:R-:W2:Y:S04]  /*77c90*/  LDL.LU R24, [R1+0x1d0] ;  /* 0x0001d00001187983 */ /* 0x000ea80000300800 */
[----:B------:R-:W2:Y:S04]  /*77ca0*/  LDL.LU R25, [R1+0x1d4] ;  /* 0x0001d40001197983 */ /* 0x000ea80000300800 */
[----:B------:R-:W2:Y:S04]  /*77cb0*/  LDL.LU R26, [R1+0x1d8] ;  /* 0x0001d800011a7983 */ /* 0x000ea80000300800 */
[----:B------:R-:W2:Y:S04]  /*77cc0*/  LDL.LU R27, [R1+0x1dc] ;  /* 0x0001dc00011b7983 */ /* 0x000ea80000300800 */
[----:B0-----:R-:W-:Y:S04]  /*77cd0*/  STL.64 [R1+0x80], R4 ;  /* 0x0000800401007387 */ /* 0x001fe80000100a00 */
[----:B------:R-:W-:Y:S04]  /*77ce0*/  STL.64 [R1+0x88], R6 ;  /* 0x0000880601007387 */ /* 0x000fe80000100a00 */
[----:B------:R-:W0:Y:S04]  /*77cf0*/  LDS.128 R4, [R29+0x800] ;  /* 0x000800001d047984 */ /* 0x000e280000000c00 */
[----:B0-----:R-:W-:Y:S04]  /*77d00*/  STL.64 [R1+0x280], R4 ;  /* 0x0002800401007387 */ /* 0x001fe80000100a00 */
[----:B------:R-:W-:Y:S04]  /*77d10*/  STL.64 [R1+0x288], R6 ;  /* 0x0002880601007387 */ /* 0x000fe80000100a00 */
[----:B------:R-:W0:Y:S04]  /*77d20*/  LDS.128 R4, [R3] ;  /* 0x0000000003047984 */ /* 0x000e280000000c00 */
[----:B0-----:R-:W-:Y:S04]  /*77d30*/  STL.64 [R1+0x1c0], R4 ;  /* 0x0001c00401007387 */ /* 0x001fe80000100a00 */
[----:B------:R-:W-:Y:S04]  /*77d40*/  STL.64 [R1+0x1c8], R6 ;  /* 0x0001c80601007387 */ /* 0x000fe80000100a00 */
[----:B------:R-:W0:Y:S04]  /*77d50*/  LDS.128 R4, [R3+0x800] ;  /* 0x0008000003047984 */ /* 0x000e280000000c00 */
[----:B0-----:R-:W-:Y:S04]  /*77d60*/  STL.64 [R1+0x2a0], R4 ;  /* 0x0002a00401007387 */ /* 0x001fe80000100a00 */
[----:B------:R0:W-:Y:S04]  /*77d70*/  STL.64 [R1+0x2a8], R6 ;  /* 0x0002a80601007387 */ /* 0x0001e80000100a00 */
[----:B0-----:R-:W2:Y:S04]  /*77d80*/  LDL.LU.64 R6, [R1+0x28c8] ;  /* 0x0028c80001067983 */ /* 0x001ea80000300a00 */
[----:B------:R-:W2:Y:S04]  /*77d90*/  LDL.LU.64 R4, [R1+0x28c0] ;  /* 0x0028c00001047983 */ /* 0x000ea80000300a00 */
[----:B------:R-:W-:Y:S06]  /*77da0*/  BAR.SYNC.DEFER_BLOCKING 0x0 ;  /* 0x0000000000007b1d */ /* 0x000fec0000010000 */
[----:B--2---:R0:W-:Y:S04]  /*77db0*/  STS.128 [R0], R4 ;  /* 0x0000000400007388 */ /* 0x0041e80000000c00 */
[----:B0-----:R-:W2:Y:S04]  /*77dc0*/  LDL.LU.64 R6, [R1+0x28b8] ;  /* 0x0028b80001067983 */ /* 0x001ea80000300a00 */
[----:B------:R-:W2:Y:S04]  /*77dd0*/  LDL.LU.64 R4, [R1+0x28b0] ;  /* 0x0028b00001047983 */ /* 0x000ea80000300a00 */
[----:B--2---:R0:W-:Y:S04]  /*77de0*/  STS.128 [R0+0x80], R4 ;  /* 0x0000800400007388 */ /* 0x0041e80000000c00 */
        /* <DEDUP_REMOVED lines=17> */
[----:B--2---:R-:W-:Y:S04]  /*77f00*/  STS.128 [R0+0x680], R4 ;  /* 0x0006800400007388 */ /* 0x004fe80000000c00 */
[----:B------:R-:W-:Y:S06]  /*77f10*/  BAR.SYNC.DEFER_BLOCKING 0x0 ;  /* 0x0000000000007b1d */ /* 0x000fec0000010000 */
[----:B------:R-:W0:Y:S04]  /*77f20*/  LDS.128 R4, [R2] ;  /* 0x0000000002047984 */ /* 0x000e280000000c00 */
        /* <DEDUP_REMOVED lines=21> */
[----:B------:R-:W-:Y:S06]  /*78080*/  BAR.SYNC.DEFER_BLOCKING 0x0 ;  /* 0x0000000000007b1d */ /* 0x000fec0000010000 */
[----:B----4-:R-:W-:Y:S04]  /*78090*/  STS.128 [R0], R12 ;  /* 0x0000000c00007388 */ /* 0x010fe80000000c00 */
[----:B---3--:R-:W-:Y:S04]  /*780a0*/  STS.128 [R0+0x80], R16 ;  /* 0x0000801000007388 */ /* 0x008fe80000000c00 */
[----:B0-----:R-:W-:Y:S04]  /*780b0*/  STL.64 [R1+0x110], R4 ;  /* 0x0001100401007387 */ /* 0x001fe80000100a00 */
[----:B------:R0:W-:Y:S04]  /*780c0*/  STL.64 [R1+0x118], R6 ;  /* 0x0001180601007387 */ /* 0x0001e80000100a00 */
[----:B0-----:R-:W2:Y:S04]  /*780d0*/  LDL.LU.64 R6, [R1+0x2848] ;  /* 0x0028480001067983 */ /* 0x001ea80000300a00 */
[----:B------:R-:W2:Y:S04]  /*780e0*/  LDL.LU.64 R4, [R1+0x2840] ;  /* 0x0028400001047983 */ /* 0x000ea80000300a00 */
[----:B------:R-:W3:Y:S04]  /*780f0*/  LDL.LU.64 R14, [R1+0x2838] ;  /* 0x00283800010e7983 */ /* 0x000ee80000300a00 */
[----:B------:R-:W3:Y:S04]  /*78100*/  LDL.LU.64 R12, [R1+0x2830] ;  /* 0x00283000010c7983 */ /* 0x000ee80000300a00 */
[----:B------:R-:W4:Y:S04]  /*78110*/  LDL.LU.64 R18, [R1+0x2828] ;  /* 0x0028280001127983 */ /* 0x000f280000300a00 */
[----:B------:R-:W4:Y:S04]  /*78120*/  LDL.LU.64 R16, [R1+0x2820] ;  /* 0x0028200001107983 */ /* 0x000f280000300a00 */
[----:B----4-:R0:W-:Y:S04]  /*78130*/  STS.128 [R0+0x600], R16 ;  /* 0x0006001000007388 */ /* 0x0101e80000000c00 */
[----:B0-----:R-:W4:Y:S04]  /*78140*/  LDL.LU R16, [R1+0x2e0] ;  /* 0x0002e00001107983 */ /* 0x001f280000300800 */
[----:B------:R-:W4:Y:S04]  /*78150*/  LDL.LU R17, [R1+0x2e4] ;  /* 0x0002e40001117983 */ /* 0x000f280000300800 */
[----:B------:R-:W3:Y:S04]  /*78160*/  LDL.LU R18, [R1+0x2e8] ;  /* 0x0002e80001127983 */ /* 0x000ee80000300800 */
[----:B------:R-:W3:Y:S04]  /*78170*/  LDL.LU R19, [R1+0x2ec] ;  /* 0x0002ec0001137983 */ /* 0x000ee80000300800 */
[----:B--2---:R0:W-:Y:S04]  /*78180*/  STS.128 [R0+0x400], R4 ;  /* 0x0004000400007388 */ /* 0x0041e80000000c00 */
[----:B---3--:R-:W-:Y:S04]  /*78190*/  STL.64 [R1+0x27f8], R18 ;  /* 0x0027f81201007387 */ /* 0x008fe80000100a00 */
[----:B----4-:R-:W-:Y:S04]  /*781a0*/  STL.64 [R1+0x27f0], R16 ;  /* 0x0027f01001007387 */ /* 0x010fe80000100a00 */
[----:B0-----:R-:W2:Y:S04]  /*781b0*/  LDL.LU R4, [R1+0x2b0] ;  /* 0x0002b00001047983 */ /* 0x001ea80000300800 */
[----:B------:R-:W2:Y:S04]  /*781c0*/  LDL.LU R5, [R1+0x2b4] ;  /* 0x0002b40001057983 */ /* 0x000ea80000300800 */
[----:B------:R-:W3:Y:S04]  /*781d0*/  LDL.LU R6, [R1+0x2b8] ;  /* 0x0002b80001067983 */ /* 0x000ee80000300800 */
[----:B------:R-:W3:Y:S04]  /*781e0*/  LDL.LU R7, [R1+0x2bc] ;  /* 0x0002bc0001077983 */ /* 0x000ee80000300800 */
[----:B-----5:R0:W-:Y:S04]  /*781f0*/  STS.128 [R0+0x280], R8 ;  /* 0x0002800800007388 */ /* 0x0201e80000000c00 */
[----:B------:R-:W-:Y:S04]  /*78200*/  STS.128 [R0+0x200], R20 ;  /* 0x0002001400007388 */ /* 0x000fe80000000c00 */
[----:B------:R-:W-:Y:S04]  /*78210*/  STS.128 [R0+0x480], R12 ;  /* 0x0004800c00007388 */ /* 0x000fe80000000c00 */
[----:B------:R-:W-:Y:S04]  /*78220*/  STS.128 [R0+0x680], R24 ;  /* 0x0006801800007388 */ /* 0x000fe80000000c00 */
[----:B------:R-:W-:Y:S06]  /*78230*/  BAR.SYNC.DEFER_BLOCKING 0x0 ;  /* 0x0000000000007b1d */ /* 0x000fec0000010000 */
[----:B------:R-:W-:Y:S04]  /*78240*/  LDS.128 R24, [R28] ;  /* 0x000000001c187984 */ /* 0x000fe80000000c00 */
[----:B---3--:R-:W-:Y:S04]  /*78250*/  STL.64 [R1+0x2808], R6 ;  /* 0x0028080601007387 */ /* 0x008fe80000100a00 */
[----:B--2---:R-:W-:Y:S04]  /*78260*/  STL.64 [R1+0x2800], R4 ;  /* 0x0028000401007387 */ /* 0x004fe80000100a00 */
[----:B0-----:R-:W2:Y:S04]  /*78270*/  LDL.LU R8, [R1+0x260] ;  /* 0x0002600001087983 */ /* 0x001ea80000300800 */
[----:B------:R-:W2:Y:S04]  /*78280*/  LDL.LU R9, [R1+0x264] ;  /* 0x0002640001097983 */ /* 0x000ea80000300800 */
[----:B------:R-:W3:Y:S04]  /*78290*/  LDL.LU R10, [R1+0x268] ;  /* 0x00026800010a7983 */ /* 0x000ee80000300800 */
[----:B------:R-:W3:Y:S04]  /*782a0*/  LDL.LU R11, [R1+0x26c] ;  /* 0x00026c00010b7983 */ /* 0x000ee80000300800 */
[----:B------:R-:W0:Y:S02]  /*782b0*/  LDS.128 R4, [R2] ;  /* 0x0000000002047984 */ /* 0x000e240000000c00 */
[----:B0-----:R-:W-:-:S02]  /*782c0*/  IMAD.MOV.U32 R21, RZ, RZ, R4 ;  /* 0x000000ffff157224 */ /* 0x001fc400078e0004 */
[----:B---3--:R-:W-:Y:S04]  /*782d0*/  STL.64 [R1+0x2818], R10 ;  /* 0x0028180a01007387 */ /* 0x008fe80000100a00 */
[----:B--2---:R-:W-:Y:S04]  /*782e0*/  STL.64 [R1+0x2810], R8 ;  /* 0x0028100801007387 */ /* 0x004fe80000100a00 */
[----:B------:R-:W3:Y:S04]  /*782f0*/  LDL.LU R12, [R1+0x2c0] ;  /* 0x0002c000010c7983 */ /* 0x000ee80000300800 */
[----:B------:R-:W3:Y:S04]  /*78300*/  LDL.LU R13, [R1+0x2c4] ;  /* 0x0002c400010d7983 */ /* 0x000ee80000300800 */
[----:B------:R-:W3:Y:S04]  /*78310*/  LDL.LU R14, [R1+0x2c8] ;  /* 0x0002c800010e7983 */ /* 0x000ee80000300800 */
[----:B------:R-:W3:Y:S04]  /*78320*/  LDL.LU R15, [R1+0x2cc] ;  /* 0x0002cc00010f7983 */ /* 0x000ee80000300800 */
[----:B------:R0:W-:Y:S04]  /*78330*/  STL [R1+0x4], R5 ;  /* 0x0000040501007387 */ /* 0x0001e80000100800 */
[----:B------:R1:W-:Y:S04]  /*78340*/  STL.64 [R1+0x8], R6 ;  /* 0x0000080601007387 */ /* 0x0003e80000100a00 */
[----:B------:R-:W3:Y:S04]  /*78350*/  LDL.LU R4, [R1+0x1e0] ;  /* 0x0001e00001047983 */ /* 0x000ee80000300800 */
[----:B0-----:R-:W3:Y:S04]  /*78360*/  LDL.LU R5, [R1+0x1e4] ;  /* 0x0001e40001057983 */ /* 0x001ee80000300800 */
[----:B-1----:R-:W3:Y:S04]  /*78370*/  LDL.LU R6, [R1+0x1e8] ;  /* 0x0001e80001067983 */ /* 0x002ee80000300800 */
[----:B------:R-:W3:Y:S04]  /*78380*/  LDL.LU R7, [R1+0x1ec] ;  /* 0x0001ec0001077983 */ /* 0x000ee80000300800 */
[----:B------:R-:W4:Y:S04]  /*78390*/  LDL.LU R16, [R1+0x1f0] ;  /* 0x0001f00001107983 */ /* 0x000f280000300800 */
[----:B------:R-:W4:Y:S04]  /*783a0*/  LDL.LU R17, [R1+0x1f4] ;  /* 0x0001f40001117983 */ /* 0x000f280000300800 */
[----:B------:R-:W4:Y:S04]  /*783b0*/  LDL.LU R18, [R1+0x1f8] ;  /* 0x0001f80001127983 */ /* 0x000f280000300800 */
[----:B------:R-:W4:Y:S04]  /*783c0*/  LDL.LU R19, [R1+0x1fc] ;  /* 0x0001fc0001137983 */ /* 0x000f280000300800 */
[----:B------:R-:W0:Y:S04]  /*783d0*/  LDS.128 R8, [R2+0x800] ;  /* 0x0008000002087984 */ /* 0x000e280000000c00 */
[----:B0-----:R-:W-:Y:S04]  /*783e0*/  STL.64 [R1+0xb0], R8 ;  /* 0x0000b00801007387 */ /* 0x001fe80000100a00 */
[----:B------:R-:W-:Y:S04]  /*783f0*/  STL.64 [R1+0xb8], R10 ;  /* 0x0000b80a01007387 */ /* 0x000fe80000100a00 */
[----:B------:R-:W0:Y:S04]  /*78400*/  LDS.128 R8, [R28+0x800] ;  /* 0x000800001c087984 */ /* 0x000e280000000c00 */
[----:B0-----:R-:W-:Y:S01]  /*78410*/  STL.64 [R1+0xd0], R8 ;  /* 0x0000d00801007387 */ /* 0x001fe20000100a00 */
[----:B------:R-:W-:-:S03]  /*78420*/  IMAD.MOV.U32 R22, RZ, RZ, R10 ;  /* 0x000000ffff167224 */ /* 0x000fc600078e000a */
[----:B------:R-:W-:Y:S04]  /*78430*/  STL.64 [R1+0x10], R24 ;  /* 0x0000101801007387 */ /* 0x000fe80000100a00 */
[----:B------:R-:W-:Y:S04]  /*78440*/  STL.64 [R1+0x18], R26 ;  /* 0x0000181a01007387 */ /* 0x000fe80000100a00 */
[----:B------:R-:W-:Y:S04]  /*78450*/  STL [R1+0xdc], R11 ;  /* 0x0000dc0b01007387 */ /* 0x000fe80000100800 */
[----:B------:R-:W0:Y:S04]  /*78460*/  LDS.128 R8, [R29+0x800] ;  /* 0x000800001d087984 */ /* 0x000e280000000c00 */
[----:B------:R-:W1:Y:S04]  /*78470*/  LDS.128 R24, [R29] ;  /* 0x000000001d187984 */ /* 0x000e680000000c00 */
[----:B------:R-:W-:Y:S04]  /*78480*/  STL [R1+0x241c], R22 ;  /* 0x00241c1601007387 */ /* 0x000fe80000100800 */
[----:B0-----:R-:W-:Y:S01]  /*78490*/  STL.64 [R1+0xa0], R8 ;  /* 0x0000a00801007387 */ /* 0x001fe20000100a00 */
[----:B------:R-:W-:-:S03]  /*784a0*/  IMAD.MOV.U32 R23, RZ, RZ, R10 ;  /* 0x000000ffff177224 */ /* 0x000fc600078e000a */
[----:B-1----:R-:W-:Y:S04]  /*784b0*/  STL.64 [R1+0x30], R24 ;  /* 0x0000301801007387 */ /* 0x002fe80000100a00 */
[----:B------:R-:W-:Y:S04]  /*784c0*/  STL.64 [R1+0x38], R26 ;  /* 0x0000381a01007387 */ /* 0x000fe80000100a00 */
[----:B------:R-:W0:Y:S04]  /*784d0*/  LDS.128 R24, [R3] ;  /* 0x0000000003187984 */ /* 0x000e280000000c00 */
[----:B------:R-:W-:Y:S04]  /*784e0*/  STL [R1+0xac], R11 ;  /* 0x0000ac0b01007387 */ /* 0x000fe80000100800 */
[----:B------:R-:W1:Y:S04]  /*784f0*/  LDS.128 R8, [R3+0x800] ;  /* 0x0008000003087984 */ /* 0x000e680000000c00 */
[----:B------:R-:W-:Y:S06]  /*78500*/  BAR.SYNC.DEFER_BLOCKING 0x0 ;  /* 0x0000000000007b1d */ /* 0x000fec0000010000 */
[----:B------:R-:W-:Y:S04]  /*78510*/  STL [R1+0x2420], R23 ;  /* 0x0024201701007387 */ /* 0x000fe80000100800 */
[----:B------:R5:W-:Y:S04]  /*78520*/  STL [R1+0x24c8], R21 ;  /* 0x0024c81501007387 */ /* 0x000be80000100800 */
[----:B------:R-:W2:Y:S04]  /*78530*/  LDL.LU R20, [R1+0x250] ;  /* 0x0002500001147983 */ /* 0x000ea80000300800 */
[----:B-----5:R-:W2:Y:S04]  /*78540*/  LDL.LU R21, [R1+0x254] ;  /* 0x0002540001157983 */ /* 0x020ea80000300800 */
[----:B------:R-:W2:Y:S04]  /*78550*/  LDL.LU R22, [R1+0x258] ;  /* 0x0002580001167983 */ /* 0x000ea80000300800 */
[----:B------:R-:W2:Y:S04]  /*78560*/  LDL.LU R23, [R1+0x25c] ;  /* 0x00025c0001177983 */ /* 0x000ea80000300800 */
[----:B0-----:R-:W-:Y:S04]  /*78570*/  STL [R1+0x2444], R24 ;  /* 0x0024441801007387 */ /* 0x001fe80000100800 */
[----:B------:R1:W-:Y:S04]  /*78580*/  STL [R1+0x2434], R25 ;  /* 0x0024341901007387 */ /* 0x0003e80000100800 */
[----:B------:R0:W-:Y:S04]  /*78590*/  STL [R1+0x2424], R26 ;  /* 0x0024241a01007387 */ /* 0x0001e80000100800 */
[----:B------:R-:W-:Y:S01]  /*785a0*/  STL [R1+0x2408], R27 ;  /* 0x0024081b01007387 */ /* 0x000fe20000100800 */
[----:B-1----:R-:W-:-:S03]  /*785b0*/  IMAD.MOV.U32 R25, RZ, RZ, R8 ;  /* 0x000000ffff197224 */ /* 0x002fc600078e0008 */
[----:B------:R1:W-:Y:S01]  /*785c0*/  STL.64 [R1+0xe8], R10 ;  /* 0x0000e80a01007387 */ /* 0x0003e20000100a00 */
[----:B0-----:R-:W-:-:S03]  /*785d0*/  IMAD.MOV.U32 R26, RZ, RZ, R9 ;  /* 0x000000ffff1a7224 */ /* 0x001fc600078e0009 */
[----:B-1----:R-:W5:Y:S04]  /*785e0*/  LDL.LU.64 R10, [R1+0x2818] ;  /* 0x00281800010a7983 */ /* 0x002f680000300a00 */
[----:B------:R-:W5:Y:S04]  /*785f0*/  LDL.LU.64 R8, [R1+0x2810] ;  /* 0x0028100001087983 */ /* 0x000f680000300a00 */
[----:B------:R0:W-:Y:S04]  /*78600*/  STL [R1+0x243c], R25 ;  /* 0x00243c1901007387 */ /* 0x0001e80000100800 */
[----:B------:R1:W-:Y:S04]  /*78610*/  STL [R1+0x242c], R26 ;  /* 0x00242c1a01007387 */ /* 0x0003e80000100800 */
[----:B------:R-:W5:Y:S04]  /*78620*/  LDL.LU R24, [R1+0x240] ;  /* 0x0002400001187983 */ /* 0x000f680000300800 */
[----:B0-----:R-:W5:Y:S04]  /*78630*/  LDL.LU R25, [R1+0x244] ;  /* 0x0002440001197983 */ /* 0x001f680000300800 */
[----:B-1----:R-:W5:Y:S04]  /*78640*/  LDL.LU R26, [R1+0x248] ;  /* 0x00024800011a7983 */ /* 0x002f680000300800 */
[----:B------:R-:W5:Y:S04]  /*78650*/  LDL.LU R27, [R1+0x24c] ;  /* 0x00024c00011b7983 */ /* 0x000f680000300800 */
[----:B---3--:R0:W-:Y:S04]  /*78660*/  STS.128 [R0], R4 ;  /* 0x0000000400007388 */ /* 0x0081e80000000c00 */
[----:B0-----:R-:W3:Y:S04]  /*78670*/  LDL.LU.64 R6, [R1+0x2808] ;  /* 0x0028080001067983 */ /* 0x001ee80000300a00 */
[----:B------:R-:W3:Y:S04]  /*78680*/  LDL.LU.64 R4, [R1+0x2800] ;  /* 0x0028000001047983 */ /* 0x000ee80000300a00 */
[----:B----4-:R0:W-:Y:S04]  /*78690*/  STS.128 [R0+0x80], R16 ;  /* 0x0000801000007388 */ /* 0x0101e80000000c00 */
[----:B0-----:R-:W4:Y:S04]  /*786a0*/  LDL.LU.64 R18, [R1+0x27f8] ;  /* 0x0027f80001127983 */ /* 0x001f280000300a00 */
[----:B------:R-:W4:Y:S04]  /*786b0*/  LDL.LU.64 R16, [R1+0x27f0] ;  /* 0x0027f00001107983 */ /* 0x000f280000300a00 */
[----:B------:R-:W-:Y:S04]  /*786c0*/  STS.128 [R0+0x600], R12 ;  /* 0x0006000c00007388 */ /* 0x000fe80000000c00 */
[----:B--2---:R-:W-:Y:S04]  /*786d0*/  STS.128 [R0+0x280], R20 ;  /* 0x0002801400007388 */ /* 0x004fe80000000c00 */
[----:B-----5:R-:W-:Y:S04]  /*786e0*/  STS.128 [R0+0x400], R8 ;  /* 0x0004000800007388 */ /* 0x020fe80000000c00 */
[----:B------:R-:W-:Y:S04]  /*786f0*/  STS.128 [R0+0x200], R24 ;  /* 0x0002001800007388 */ /* 0x000fe80000000c00 */
[----:B---3--:R-:W-:Y:S04]  /*78700*/  STS.128 [R0+0x480], R4 ;  /* 0x0004800400007388 */ /* 0x008fe80000000c00 */
[----:B----4-:R-:W-:Y:S04]  /*78710*/  STS.128 [R0+0x680], R16 ;  /* 0x0006801000007388 */ /* 0x010fe80000000c00 */
        /* <DEDUP_REMOVED lines=9> */
[----:B-1----:R-:W4:Y:S04]  /*787b0*/  LDL.LU R12, [R1+0x3f0] ;  /* 0x0003f000010c7983 */ /* 0x002f280000300800 */
[----:B--2---:R-:W-:Y:S04]  /*787c0*/  STL.64 [R1+0x250], R8 ;  /* 0x0002500801007387 */ /* 0x004fe80000100a00 */
[----:B------:R-:W-:Y:S04]  /*787d0*/  STL.64 [R1+0x258], R10 ;  /* 0x0002580a01007387 */ /* 0x000fe80000100a00 */
[----:B0-----:R0:W-:Y:S04]  /*787e0*/  STL.64 [R1+0x4b0], R4 ;  /* 0x0004b00401007387 */ /* 0x0011e80000100a00 */
[----:B------:R1:W-:Y:S04]  /*787f0*/  STL.64 [R1+0x4b8], R6 ;  /* 0x0004b80601007387 */ /* 0x0003e80000100a00 */
[----:B------:R-:W4:Y:S04]  /*78800*/  LDL.LU R13, [R1+0x3f4] ;  /* 0x0003f400010d7983 */ /* 0x000f280000300800 */
[----:B---3--:R-:W2:Y:S04]  /*78810*/  LDL.LU R14, [R1+0x3f8] ;  /* 0x0003f800010e7983 */ /* 0x008ea80000300800 */
[----:B------:R-:W2:Y:S04]  /*78820*/  LDL.LU R15, [R1+0x3fc] ;  /* 0x0003fc00010f7983 */ /* 0x000ea80000300800 */
[----:B--2---:R-:W-:Y:S04]  /*78830*/  STL.64 [R1+0x2748], R14 ;  /* 0x0027480e01007387 */ /* 0x004fe80000100a00 */
[----:B----4-:R-:W-:Y:S04]  /*78840*/  STL.64 [R1+0x2740], R12 ;  /* 0x0027400c01007387 */ /* 0x010fe80000100a00 */
[----:B0-----:R-:W2:Y:S04]  /*78850*/  LDL.LU R4, [R1+0x3e0] ;  /* 0x0003e00001047983 */ /* 0x001ea80000300800 */
[----:B------:R-:W2:Y:S04]  /*78860*/  LDL.LU R5, [R1+0x3e4] ;  /* 0x0003e40001057983 */ /* 0x000ea80000300800 */
[----:B-1----:R-:W3:Y:S04]  /*78870*/  LDL.LU R6, [R1+0x3e8] ;  /* 0x0003e80001067983 */ /* 0x002ee80000300800 */
[----:B------:R-:W3:Y:S04]  /*78880*/  LDL.LU R7, [R1+0x3ec] ;  /* 0x0003ec0001077983 */ /* 0x000ee80000300800 */
[----:B---3--:R-:W-:Y:S04]  /*78890*/  STL.64 [R1+0x2758], R6 ;  /* 0x0027580601007387 */ /* 0x008fe80000100a00 */
[----:B--2---:R-:W-:Y:S04]  /*788a0*/  STL.64 [R1+0x2750], R4 ;  /* 0x0027500401007387 */ /* 0x004fe80000100a00 */
[----:B------:R-:W2:Y:S04]  /*788b0*/  LDL.LU R8, [R1+0x3d0] ;  /* 0x0003d00001087983 */ /* 0x000ea80000300800 */
        /* <DEDUP_REMOVED lines=144> */
[----:B------:R-:W-:Y:S04]  /*791c0*/  STS.128 [R0+0x200], R24 ;  /* 0x0002001800007388 */ /* 0x000fe80000000c00 */
[----:B-----5:R-:W-:Y:S04]  /*791d0*/  STS.128 [R0+0x280], R20 ;  /* 0x0002801400007388 */ /* 0x020fe80000000c00 */
[----:B------:R-:W-:Y:S04]  /*791e0*/  STS.128 [R0+0x680], R16 ;  /* 0x0006801000007388 */ /* 0x000fe80000000c00 */
[----:B--2---:R-:W-:Y:S04]  /*791f0*/  STS.128 [R0+0x400], R8 ;  /* 0x0004000800007388 */ /* 0x004fe80000000c00 */
        /* <DEDUP_REMOVED lines=537> */
[----:B-1----:R-:W-:Y:S04]  /*7b390*/  STL.64 [R1+0x6e0], R4 ;  /* 0x0006e00401007387 */ /* 0x002fe80000100a00 */
[----:B------:R-:W-:Y:S04]  /*7b3a0*/  STL.64 [R1+0x6e8], R6 ;  /* 0x0006e80601007387 */ /* 0x000fe80000100a00 */
[----:B------:R-:W1:Y:S04]  /*7b3b0*/  LDS.128 R4, [R29] ;  /* 0x000000001d047984 */ /* 0x000e680000000c00 */
[----:B--2---:R-:W-:Y:S04]  /*7b3c0*/  STL.64 [R1+0x650], R12 ;  /* 0x0006500c01007387 */ /* 0x004fe80000100a00 */
[----:B------:R-:W-:Y:S04]  /*7b3d0*/  STL.64 [R1+0x658], R14 ;  /* 0x0006580e01007387 */ /* 0x000fe80000100a00 */
[----:B------:R-:W2:Y:S04]  /*7b3e0*/  LDS.128 R12, [R29+0x800] ;  /* 0x000800001d0c7984 */ /* 0x000ea80000000c00 */
[----:B0-----:R-:W-:Y:S04]  /*7b3f0*/  STL.64 [R1+0x710], R8 ;  /* 0x0007100801007387 */ /* 0x001fe80000100a00 */
[----:B------:R-:W-:Y:S04]  /*7b400*/  STL.64 [R1+0x718], R10 ;  /* 0x0007180a01007387 */ /* 0x000fe80000100a00 */
[----:B------:R-:W0:Y:S04]  /*7b410*/  LDS.128 R8, [R3] ;  /* 0x0000000003087984 */ /* 0x000e280000000c00 */
[----:B-1----:R-:W-:Y:S04]  /*7b420*/  STL.64 [R1+0x680], R4 ;  /* 0x0006800401007387 */ /* 0x002fe80000100a00 */
[----:B------:R-:W-:Y:S04]  /*7b430*/  STL.64 [R1+0x688], R6 ;  /* 0x0006880601007387 */ /* 0x000fe80000100a00 */
[----:B------:R-:W1:Y:S04]  /*7b440*/  LDS.128 R4, [R3+0x800] ;  /* 0x0008000003047984 */ /* 0x000e680000000c00 */
[----:B--2---:R2:W-:Y:S04]  /*7b450*/  STL.64 [R1+0x750], R12 ;  /* 0x0007500c01007387 */ /* 0x0045e80000100a00 */
[----:B------:R3:W-:Y:S04]  /*7b460*/  STL.64 [R1+0x758], R14 ;  /* 0x0007580e01007387 */ /* 0x0007e80000100a00 */
[----:B--2---:R-:W2:Y:S04]  /*7b470*/  LDL.LU R12, [R1+0xbd0] ;  /* 0x000bd000010c7983 */ /* 0x004ea80000300800 */
[----:B0-----:R-:W-:Y:S04]  /*7b480*/  STL.64 [R1+0x6b0], R8 ;  /* 0x0006b00801007387 */ /* 0x001fe80000100a00 */
[----:B------:R-:W-:Y:S04]  /*7b490*/  STL.64 [R1+0x6b8], R10 ;  /* 0x0006b80a01007387 */ /* 0x000fe80000100a00 */
[----:B-1----:R0:W-:Y:S04]  /*7b4a0*/  STL.64 [R1+0x760], R4 ;  /* 0x0007600401007387 */ /* 0x0021e80000100a00 */
[----:B------:R1:W-:Y:S04]  /*7b4b0*/  STL.64 [R1+0x768], R6 ;  /* 0x0007680601007387 */ /* 0x0003e80000100a00 */
[----:B------:R-:W2:Y:S04]  /*7b4c0*/  LDL.LU R13, [R1+0xbd4] ;  /* 0x000bd400010d7983 */ /* 0x000ea80000300800 */
[----:B---3--:R-:W3:Y:S04]  /*7b4d0*/  LDL.LU R14, [R1+0xbd8] ;  /* 0x000bd800010e7983 */ /* 0x008ee80000300800 */
[----:B------:R-:W3:Y:S04]  /*7b4e0*/  LDL.LU R15, [R1+0xbdc] ;  /* 0x000bdc00010f7983 */ /* 0x000ee80000300800 */
[----:B------:R-:W-:Y:S06]  /*7b4f0*/  BAR.SYNC.DEFER_BLOCKING 0x0 ;  /* 0x0000000000007b1d */ /* 0x000fec0000010000 */
[----:B---3--:R-:W-:Y:S04]  /*7b500*/  STL.64 [R1+0x24a0], R14 ;  /* 0x0024a00e01007387 */ /* 0x008fe80000100a00 */
[----:B--2---:R-:W-:Y:S04]  /*7b510*/  STL.64 [R1+0x2498], R12 ;  /* 0x0024980c01007387 */ /* 0x004fe80000100a00 */
[----:B0-----:R-:W2:Y:S04]  /*7b520*/  LDL.LU R4, [R1+0xbc0] ;  /* 0x000bc00001047983 */ /* 0x001ea80000300800 */
[----:B------:R-:W2:Y:S04]  /*7b530*/  LDL.LU R5, [R1+0xbc4] ;  /* 0x000bc40001057983 */ /* 0x000ea80000300800 */
[----:B-1----:R-:W3:Y:S04]  /*7b540*/  LDL.LU R6, [R1+0xbc8] ;  /* 0x000bc80001067983 */ /* 0x002ee80000300800 */
[----:B------:R-:W3:Y:S04]  /*7b550*/  LDL.LU R7, [R1+0xbcc] ;  /* 0x000bcc0001077983 */ /* 0x000ee80000300800 */
[----:B------:R-:W4:Y:S04]  /*7b560*/  LDL.LU R20, [R1+0xb60] ;  /* 0x000b600001147983 */ /* 0x000f280000300800 */
[----:B------:R-:W4:Y:S04]  /*7b570*/  LDL.LU R21, [R1+0xb64] ;  /* 0x000b640001157983 */ /* 0x000f280000300800 */
[----:B------:R-:W5:Y:S04]  /*7b580*/  LDL.LU R22, [R1+0xb68] ;  /* 0x000b680001167983 */ /* 0x000f680000300800 */
[----:B------:R-:W5:Y:S04]  /*7b590*/  LDL.LU R23, [R1+0xb6c] ;  /* 0x000b6c0001177983 */ /* 0x000f680000300800 */
[----:B-----5:R-:W-:Y:S04]  /*7b5a0*/  STL.64 [R1+0x24d8], R22 ;  /* 0x0024d81601007387 */ /* 0x020fe80000100a00 */
[----:B----4-:R0:W-:Y:S04]  /*7b5b0*/  STL.64 [R1+0x24d0], R20 ;  /* 0x0024d01401007387 */ /* 0x0101e80000100a00 */
[----:B0-----:R-:W4:Y:S04]  /*7b5c0*/  LDL.LU R20, [R1+0xb40] ;  /* 0x000b400001147983 */ /* 0x001f280000300800 */
        /* <DEDUP_REMOVED lines=31> */
[----:B------:R-:W4:Y:S04]  /*7b7c0*/  LDL.LU R22, [R1+0xaf8] ;  /* 0x000af80001167983 */ /* 0x000f280000300800 */
[----:B------:R-:W4:Y:S04]  /*7b7d0*/  LDL.LU R23, [R1+0xafc] ;  /* 0x000afc0001177983 */ /* 0x000f280000300800 */
[----:B---3--:R-:W-:Y:S04]  /*7b7e0*/  STL.64 [R1+0x24b0], R6 ;  /* 0x0024b00601007387 */ /* 0x008fe80000100a00 */
[----:B--2---:R-:W-:Y:S04]  /*7b7f0*/  STL.64 [R1+0x24a8], R4 ;  /* 0x0024a80401007387 */ /* 0x004fe80000100a00 */
[----:B------:R-:W2:Y:S04]  /*7b800*/  LDL.LU R8, [R1+0xbb0] ;  /* 0x000bb00001087983 */ /* 0x000ea80000300800 */
[----:B------:R-:W2:Y:S04]  /*7b810*/  LDL.LU R9, [R1+0xbb4] ;  /* 0x000bb40001097983 */ /* 0x000ea80000300800 */
[----:B------:R-:W3:Y:S04]  /*7b820*/  LDL.LU R10, [R1+0xbb8] ;  /* 0x000bb800010a7983 */ /* 0x000ee80000300800 */
[----:B------:R-:W3:Y:S04]  /*7b830*/  LDL.LU R11, [R1+0xbbc] ;  /* 0x000bbc00010b7983 */ /* 0x000ee80000300800 */
[----:B----4-:R-:W-:Y:S04]  /*7b840*/  STS.128 [R0], R20 ;  /* 0x0000001400007388 */ /* 0x010fe80000000c00 */
[----:B---3--:R-:W-:Y:S04]  /*7b850*/  STL.64 [R1+0x24c0], R10 ;  /* 0x0024c00a01007387 */ /* 0x008fe80000100a00 */
[----:B--2---:R0:W-:Y:S04]  /*7b860*/  STL.64 [R1+0x24b8], R8 ;  /* 0x0024b80801007387 */ /* 0x0041e80000100a00 */
[----:B0-----:R-:W2:Y:S04]  /*7b870*/  LDL.LU R8, [R1+0xb50] ;  /* 0x000b500001087983 */ /* 0x001ea80000300800 */
        /* <DEDUP_REMOVED lines=19> */
[----:B------:R-:W2:Y:S04]  /*7b9b0*/  LDL.LU.64 R22, [R1+0x2528] ;  /* 0x0025280001167983 */ /* 0x000ea80000300a00 */
        /* <DEDUP_REMOVED lines=16> */
[----:B------:R-:W-:Y:S04]  /*7bac0*/  STS.128 [R0+0x600], R8 ;  /* 0x0006000800007388 */ /* 0x000fe80000000c00 */
[----:B--2---:R-:W-:Y:S04]  /*7bad0*/  STS.128 [R0+0x680], R20 ;  /* 0x0006801400007388 */ /* 0x004fe80000000c00 */
[----:B------:R-:W-:Y:S06]  /*7bae0*/  BAR.SYNC.DEFER_BLOCKING 0x0 ;  /* 0x0000000000007b1d */ /* 0x000fec0000010000 */
[----:B------:R-:W0:Y:S04]  /*7baf0*/  LDS.128 R8, [R2] ;  /* 0x0000000002087984 */ /* 0x000e280000000c00 */
[----:B------:R-:W1:Y:S04]  /*7bb00*/  LDS.128 R20, [R2+0x800] ;  /* 0x0008000002147984 */ /* 0x000e680000000c00 */
[----:B0-----:R-:W-:Y:S04]  /*7bb10*/  STL.64 [R1+0x600], R8 ;  /* 0x0006000801007387 */ /* 0x001fe80000100a00 */
[----:B------:R-:W-:Y:S04]  /*7bb20*/  STL.64 [R1+0x608], R10 ;  /* 0x0006080a01007387 */ /* 0x000fe80000100a00 */
[----:B------:R-:W0:Y:S04]  /*7bb30*/  LDS.128 R8, [R28] ;  /* 0x000000001c087984 */ /* 0x000e280000000c00 */
[----:B-1----:R-:W-:Y:S04]  /*7bb40*/  STL.64 [R1+0x6c0], R20 ;  /* 0x0006c01401007387 */ /* 0x002fe80000100a00 */
[----:B------:R-:W-:Y:S04]  /*7bb50*/  STL.64 [R1+0x6c8], R22 ;  /* 0x0006c81601007387 */ /* 0x000fe80000100a00 */
[----:B------:R-:W1:Y:S04]  /*7bb60*/  LDS.128 R20, [R28+0x800] ;  /* 0x000800001c147984 */ /* 0x000e680000000c00 */
[----:B0-----:R-:W-:Y:S04]  /*7bb70*/  STL.64 [R1+0x630], R8 ;  /* 0x0006300801007387 */ /* 0x001fe80000100a00 */
[----:B------:R0:W-:Y:S04]  /*7bb80*/  STL.64 [R1+0x638], R10 ;  /* 0x0006380a01007387 */ /* 0x0001e80000100a00 */
[----:B------:R-:W2:Y:S04]  /*7bb90*/  LDL R3, [R1+0x1760] ;  /* 0x0017600001037983 */ /* 0x000ea80000100800 */
[----:B-1----:R-:W-:Y:S04]  /*7bba0*/  STL.64 [R1+0x6f0], R20 ;  /* 0x0006f01401007387 */ /* 0x002fe80000100a00 */
[----:B------:R-:W-:Y:S04]  /*7bbb0*/  STL.64 [R1+0x6f8], R22 ;  /* 0x0006f81601007387 */ /* 0x000fe80000100a00 */
[----:B------:R-:W1:Y:S01]  /*7bbc0*/  LDS.128 R20, [R29] ;  /* 0x000000001d147984 */ /* 0x000e620000000c00 */
[----:B0-----:R-:W-:-:S03]  /*7bbd0*/  LOP3.LUT R11, R2, 0x60, RZ, 0x3c, !PT ;  /* 0x00000060020b7812 */ /* 0x001fc600078e3cff */
[----:B-1----:R-:W-:Y:S04]  /*7bbe0*/  STL.64 [R1+0x660], R20 ;  /* 0x0006601401007387 */ /* 0x002fe80000100a00 */
[----:B------:R-:W-:Y:S04]  /*7bbf0*/  STL.64 [R1+0x668], R22 ;  /* 0x0006681601007387 */ /* 0x000fe80000100a00 */
[----:B------:R-:W0:Y:S04]  /*7bc00*/  LDS.128 R20, [R29+0x800] ;  /* 0x000800001d147984 */ /* 0x000e280000000c00 */
[----:B0-----:R-:W-:Y:S04]  /*7bc10*/  STL.64 [R1+0x740], R20 ;  /* 0x0007401401007387 */ /* 0x001fe80000100a00 */
[----:B------:R-:W-:Y:S04]  /*7bc20*/  STL.64 [R1+0x748], R22 ;  /* 0x0007481601007387 */ /* 0x000fe80000100a00 */
[----:B------:R-:W0:Y:S04]  /*7bc30*/  LDS.128 R20, [R11] ;  /* 0x000000000b147984 */ /* 0x000e280000000c00 */
[----:B------:R-:W1:Y:S04]  /*7bc40*/  LDS.128 R8, [R11+0x800] ;  /* 0x000800000b087984 */ /* 0x000e680000000c00 */
[----:B------:R-:W-:Y:S06]  /*7bc50*/  BAR.SYNC.DEFER_BLOCKING 0x0 ;  /* 0x0000000000007b1d */ /* 0x000fec0000010000 */
[----:B0-----:R0:W-:Y:S04]  /*7bc60*/  STL.64 [R1+0x690], R20 ;  /* 0x0006901401007387 */ /* 0x0011e80000100a00 */
[----:B------:R1:W-:Y:S04]  /*7bc70*/  STL.64 [R1+0x698], R22 ;  /* 0x0006981601007387 */ /* 0x0003e80000100a00 */
[----:B0-----:R-:W2:Y:S04]  /*7bc80*/  LDL.LU R21, [R1+0x24c8] ;  /* 0x0024c80001157983 */ /* 0x001ea80000300800 */
[----:B-1----:R-:W2:Y:S04]  /*7bc90*/  LDL R22, [R1+0x1740] ;  /* 0x0017400001167983 */ /* 0x002ea80000100800 */
[----:B-----5:R-:W-:Y:S04]  /*7bca0*/  STS.128 [R0], R4 ;  /* 0x0000000400007388 */ /* 0x020fe80000000c00 */
[----:B----4-:R-:W-:Y:S04]  /*7bcb0*/  STS.128 [R0+0x80], R12 ;  /* 0x0000800c00007388 */ /* 0x010fe80000000c00 */
[----:B--2---:R-:W-:Y:S04]  /*7bcc0*/  STL [R1+0x2464], R22 ;  /* 0x0024641601007387 */ /* 0x004fe80000100800 */
[----:B------:R0:W-:Y:S04]  /*7bcd0*/  STL [R1+0x2460], R21 ;  /* 0x0024601501007387 */ /* 0x0001e80000100800 */
[----:B------:R-:W2:Y:S04]  /*7bce0*/  LDL.LU R20, [R1+0xb90] ;  /* 0x000b900001147983 */ /* 0x000ea80000300800 */
[----:B0-----:R-:W2:Y:S04]  /*7bcf0*/  LDL.LU R21, [R1+0xb94] ;  /* 0x000b940001157983 */ /* 0x001ea80000300800 */
[----:B------:R-:W2:Y:S04]  /*7bd00*/  LDL.LU R22, [R1+0xb98] ;  /* 0x000b980001167983 */ /* 0x000ea80000300800 */
[----:B------:R-:W2:Y:S04]  /*7bd10*/  LDL.LU R23, [R1+0xb9c] ;  /* 0x000b9c0001177983 */ /* 0x000ea80000300800 */
[----:B------:R-:W-:Y:S04]  /*7bd20*/  STL.64 [R1+0x730], R8 ;  /* 0x0007300801007387 */ /* 0x000fe80000100a00 */
[----:B------:R0:W-:Y:S04]  /*7bd30*/  STL.64 [R1+0x738], R10 ;  /* 0x0007380a01007387 */ /* 0x0001e80000100a00 */
[----:B0-----:R-:W4:Y:S04]  /*7bd40*/  LDL.LU.64 R10, [R1+0x24c0] ;  /* 0x0024c000010a7983 */ /* 0x001f280000300a00 */
[----:B------:R-:W4:Y:S04]  /*7bd50*/  LDL.LU.64 R8, [R1+0x24b8] ;  /* 0x0024b80001087983 */ /* 0x000f280000300a00 */
[----:B------:R-:W5:Y:S04]  /*7bd60*/  LDL.LU.64 R6, [R1+0x24b0] ;  /* 0x0024b00001067983 */ /* 0x000f680000300a00 */
[----:B------:R-:W5:Y:S04]  /*7bd70*/  LDL.LU.64 R4, [R1+0x24a8] ;  /* 0x0024a80001047983 */ /* 0x000f680000300a00 */
[----:B------:R-:W5:Y:S04]  /*7bd80*/  LDL.LU.64 R14, [R1+0x24a0] ;  /* 0x0024a000010e7983 */ /* 0x000f680000300a00 */
[----:B------:R-:W5:Y:S04]  /*7bd90*/  LDL.LU.64 R12, [R1+0x2498] ;  /* 0x00249800010c7983 */ /* 0x000f680000300a00 */
[----:B---3--:R-:W-:Y:S04]  /*7bda0*/  STS.128 [R0+0x280], R24 ;  /* 0x0002801800007388 */ /* 0x008fe80000000c00 */
[----:B------:R-:W-:Y:S04]  /*7bdb0*/  STS.128 [R0+0x680], R16 ;  /* 0x0006801000007388 */ /* 0x000fe80000000c00 */
[----:B--2---:R-:W-:Y:S04]  /*7bdc0*/  STS.128 [R0+0x200], R20 ;  /* 0x0002001400007388 */ /* 0x004fe80000000c00 */
[----:B----4-:R0:W-:Y:S04]  /*7bdd0*/  STS.128 [R0+0x400], R8 ;  /* 0x0004000800007388 */ /* 0x0101e80000000c00 */
[----:B-----5:R-:W-:Y:S04]  /*7bde0*/  STS.128 [R0+0x480], R4 ;  /* 0x0004800400007388 */ /* 0x020fe80000000c00 */
[----:B------:R-:W-:Y:S04]  /*7bdf0*/  STS.128 [R0+0x600], R12 ;  /* 0x0006000c00007388 */ /* 0x000fe80000000c00 */
[----:B------:R-:W-:Y:S06]  /*7be00*/  BAR.SYNC.DEFER_BLOCKING 0x0 ;  /* 0x0000000000007b1d */ /* 0x000fec0000010000 */
[----:B0-----:R-:W2:Y:S04]  /*7be10*/  LDL.LU R8, [R1+0xc30] ;  /* 0x000c300001087983 */ /* 0x001ea80000300800 */
[----:B------:R-:W0:Y:S04]  /*7be20*/  LDS.128 R4, [R2] ;  /* 0x0000000002047984 */ /* 0x000e280000000c00 */
[----:B0-----:R0:W-:Y:S04]  /*7be30*/  STL.64 [R1+0x5f0], R4 ;  /* 0x0005f00401007387 */ /* 0x0011e80000100a00 */
[----:B------:R1:W-:Y:S04]  /*7be40*/  STL.64 [R1+0x5f8], R6 ;  /* 0x0005f80601007387 */ /* 0x0003e80000100a00 */
[----:B------:R-:W2:Y:S04]  /*7be50*/  LDL.LU R9, [R1+0xc34] ;  /* 0x000c340001097983 */ /* 0x000ea80000300800 */
[----:B------:R-:W3:Y:S04]  /*7be60*/  LDL.LU R10, [R1+0xc38] ;  /* 0x000c3800010a7983 */ /* 0x000ee80000300800 */
[----:B------:R-:W3:Y:S04]  /*7be70*/  LDL.LU R11, [R1+0xc3c] ;  /* 0x000c3c00010b7983 */ /* 0x000ee80000300800 */
[----:B------:R-:W4:Y:S04]  /*7be80*/  LDL.LU R20, [R1+0xc10] ;  /* 0x000c100001147983 */ /* 0x000f280000300800 */
[----:B------:R-:W4:Y:S04]  /*7be90*/  LDL.LU R21, [R1+0xc14] ;  /* 0x000c140001157983 */ /* 0x000f280000300800 */
[----:B------:R-:W5:Y:S04]  /*7bea0*/  LDL.LU R22, [R1+0xc18] ;  /* 0x000c180001167983 */ /* 0x000f680000300800 */
[----:B------:R-:W5:Y:S04]  /*7beb0*/  LDL.LU R23, [R1+0xc1c] ;  /* 0x000c1c0001177983 */ /* 0x000f680000300800 */
[----:B-----5:R-:W-:Y:S04]  /*7bec0*/  STL.64 [R1+0x2470], R22 ;  /* 0x0024701601007387 */ /* 0x020fe80000100a00 */
[----:B----4-:R4:W-:Y:S04]  /*7bed0*/  STL.64 [R1+0x2468], R20 ;  /* 0x0024681401007387 */ /* 0x0109e80000100a00 */
[----:B0-----:R-:W5:Y:S04]  /*7bee0*/  LDL.LU R4, [R1+0xc00] ;  /* 0x000c000001047983 */ /* 0x001f680000300800 */
[----:B------:R-:W5:Y:S04]  /*7bef0*/  LDL.LU R5, [R1+0xc04] ;  /* 0x000c040001057983 */ /* 0x000f680000300800 */
[----:B-1----:R-:W2:Y:S04]  /*7bf00*/  LDL.LU R6, [R1+0xc08] ;  /* 0x000c080001067983 */ /* 0x002ea80000300800 */
[----:B------:R-:W2:Y:S04]  /*7bf10*/  LDL.LU R7, [R1+0xc0c] ;  /* 0x000c0c0001077983 */ /* 0x000ea80000300800 */
[----:B--2---:R0:W-:Y:S04]  /*7bf20*/  STL.64 [R1+0x2480], R6 ;  /* 0x0024800601007387 */ /* 0x0041e80000100a00 */
[----:B-----5:R1:W-:Y:S04]  /*7bf30*/  STL.64 [R1+0x2478], R4 ;  /* 0x0024780401007387 */ /* 0x0203e80000100a00 */
[----:B----4-:R-:W2:Y:S04]  /*7bf40*/  LDL.LU R20, [R1+0xbf0] ;  /* 0x000bf00001147983 */ /* 0x010ea80000300800 */
[----:B------:R-:W2:Y:S04]  /*7bf50*/  LDL.LU R21, [R1+0xbf4] ;  /* 0x000bf40001157983 */ /* 0x000ea80000300800 */
[----:B------:R-:W4:Y:S04]  /*7bf60*/  LDL.LU R22, [R1+0xbf8] ;  /* 0x000bf80001167983 */ /* 0x000f280000300800 */
[----:B------:R-:W4:Y:S04]  /*7bf70*/  LDL.LU R23, [R1+0xbfc] ;  /* 0x000bfc0001177983 */ /* 0x000f280000300800 */
[----:B0-----:R-:W1:Y:S02]  /*7bf80*/  S2R R7, SR_TID.X ;  /* 0x0000000000077919 */ /* 0x001e640000002100 */
[C---:B-1----:R-:W-:Y:S01]  /*7bf90*/  LOP3.LUT R4, R7.reuse, 0x7f, RZ, 0xc0, !PT ;  /* 0x0000007f07047812 */ /* 0x042fe200078ec0ff */
[----:B------:R-:W-:-:S05]  /*7bfa0*/  IMAD.SHL.U32 R7, R7, 0x800, RZ ;  /* 0x0000080007077824 */ /* 0x000fca00078e00ff */
[----:B------:R-:W-:-:S05]  /*7bfb0*/  LOP3.LUT R7, R7, 0x3000, RZ, 0xc0, !PT ;  /* 0x0000300007077812 */ /* 0x000fca00078ec0ff */
[----:B------:R-:W-:-:S05]  /*7bfc0*/  IMAD R7, R4, 0x10, R7 ;  /* 0x0000001004077824 */ /* 0x000fca00078e0207 */
[----:B------:R-:W-:Y:S01]  /*7bfd0*/  LOP3.LUT R7, R7, 0x60, RZ, 0x3c, !PT ;  /* 0x0000006007077812 */ /* 0x000fe200078e3cff */
[----:B----4-:R-:W-:Y:S04]  /*7bfe0*/  STL.64 [R1+0x2490], R22 ;  /* 0x0024901601007387 */ /* 0x010fe80000100a00 */
[----:B--2---:R-:W-:Y:S04]  /*7bff0*/  STL.64 [R1+0x2488], R20 ;  /* 0x0024881401007387 */ /* 0x004fe80000100a00 */
[----:B------:R-:W0:Y:S04]  /*7c000*/  LDS.128 R20, [R2+0x800] ;  /* 0x0008000002147984 */ /* 0x000e280000000c00 */
[----:B---3--:R-:W-:Y:S04]  /*7c010*/  STL.64 [R1+0x2458], R10 ;  /* 0x0024580a01007387 */ /* 0x008fe80000100a00 */
[----:B------:R1:W-:Y:S04]  /*7c020*/  STL.64 [R1+0x2450], R8 ;  /* 0x0024500801007387 */ /* 0x0003e80000100a00 */
[----:B-1----:R-:W2:Y:S04]  /*7c030*/  LDL.LU R8, [R1+0xc20] ;  /* 0x000c200001087983 */ /* 0x002ea80000300800 */
        /* <DEDUP_REMOVED lines=15> */
[----:B------:R-:W-:Y:S04]  /*7c130*/  STL [R1+0x23d0], R2 ;  /* 0x0023d00201007387 */ /* 0x000fe80000100800 */
[----:B0-----:R-:W-:Y:S04]  /*7c140*/  STL.64 [R1+0x6a0], R20 ;  /* 0x0006a01401007387 */ /* 0x001fe80000100a00 */
[----:B------:R-:W-:Y:S04]  /*7c150*/  STL.64 [R1+0x6a8], R22 ;  /* 0x0006a81601007387 */ /* 0x000fe80000100a00 */
[----:B------:R-:W0:Y:S04]  /*7c160*/  LDS.128 R20, [R28] ;  /* 0x000000001c147984 */ /* 0x000e280000000c00 */
[----:B0-----:R-:W-:Y:S04]  /*7c170*/  STL.64 [R1+0x620], R20 ;  /* 0x0006201401007387 */ /* 0x001fe80000100a00 */
[----:B------:R-:W-:Y:S04]  /*7c180*/  STL.64 [R1+0x628], R22 ;  /* 0x0006281601007387 */ /* 0x000fe80000100a00 */
[----:B------:R-:W0:Y:S04]  /*7c190*/  LDS.128 R20, [R28+0x800] ;  /* 0x000800001c147984 */ /* 0x000e280000000c00 */
[----:B------:R1:W-:Y:S04]  /*7c1a0*/  STL [R1+0x23cc], R28 ;  /* 0x0023cc1c01007387 */ /* 0x0003e80000100800 */
[----:B0-----:R-:W-:Y:S04]  /*7c1b0*/  STL.64 [R1+0x6d0], R20 ;  /* 0x0006d01401007387 */ /* 0x001fe80000100a00 */
[----:B------:R-:W-:Y:S04]  /*7c1c0*/  STL.64 [R1+0x6d8], R22 ;  /* 0x0006d81601007387 */ /* 0x000fe80000100a00 */
[----:B------:R-:W0:Y:S04]  /*7c1d0*/  LDS.128 R20, [R29] ;  /* 0x000000001d147984 */ /* 0x000e280000000c00 */
[----:B-1----:R-:W2:Y:S04]  /*7c1e0*/  LDL R28, [R1+0x1760] ;  /* 0x00176000011c7983 */ /* 0x002ea80000100800 */
[----:B0-----:R-:W-:Y:S04]  /*7c1f0*/  STL.64 [R1+0x640], R20 ;  /* 0x0006401401007387 */ /* 0x001fe80000100a00 */
[----:B------:R-:W-:Y:S04]  /*7c200*/  STL.64 [R1+0x648], R22 ;  /* 0x0006481601007387 */ /* 0x000fe80000100a00 */
[----:B------:R-:W0:Y:S04]  /*7c210*/  LDS.128 R20, [R29+0x800] ;  /* 0x000800001d147984 */ /* 0x000e280000000c00 */
[----:B------:R-:W-:Y:S04]  /*7c220*/  STL [R1+0x23c8], R29 ;  /* 0x0023c81d01007387 */ /* 0x000fe80000100800 */
[----:B0-----:R-:W-:Y:S04]  /*7c230*/  STL.64 [R1+0x720], R20 ;  /* 0x0007201401007387 */ /* 0x001fe80000100a00 */
[----:B------:R-:W-:Y:S04]  /*7c240*/  STL.64 [R1+0x728], R22 ;  /* 0x0007281601007387 */ /* 0x000fe80000100a00 */
[----:B------:R-:W0:Y:S04]  /*7c250*/  LDS.128 R20, [R7] ;  /* 0x0000000007147984 */ /* 0x000e280000000c00 */
[----:B------:R-:W1:Y:S04]  /*7c260*/  LDS.128 R4, [R7+0x800] ;  /* 0x0008000007047984 */ /* 0x000e680000000c00 */
[----:B------:R-:W-:Y:S06]  /*7c270*/  BAR.SYNC.DEFER_BLOCKING 0x0 ;  /* 0x0000000000007b1d */ /* 0x000fec0000010000 */
[----:B0-----:R-:W-:Y:S04]  /*7c280*/  STL.64 [R1+0x670], R20 ;  /* 0x0006701401007387 */ /* 0x001fe80000100a00 */
[----:B------:R0:W-:Y:S04]  /*7c290*/  STL.64 [R1+0x678], R22 ;  /* 0x0006781601007387 */ /* 0x0001e80000100a00 */
[----:B0-----:R-:W2:Y:S04]  /*7c2a0*/  LDL.LU.64 R22, [R1+0x2490] ;  /* 0x0024900001167983 */ /* 0x001ea80000300a00 */
[----:B------:R-:W2:Y:S04]  /*7c2b0*/  LDL.LU.64 R20, [R1+0x2488] ;  /* 0x0024880001147983 */ /* 0x000ea80000300a00 */
[----:B-1----:R-:W-:Y:S04]  /*7c2c0*/  STL.64 [R1+0x700], R4 ;  /* 0x0007000401007387 */ /* 0x002fe80000100a00 */
[----:B------:R0:W-:Y:S04]  /*7c2d0*/  STL.64 [R1+0x708], R6 ;  /* 0x0007080601007387 */ /* 0x0001e80000100a00 */
[----:B0-----:R-:W3:Y:S04]  /*7c2e0*/  LDL.LU.64 R6, [R1+0x2480] ;  /* 0x0024800001067983 */ /* 0x001ee80000300a00 */
[----:B------:R-:W3:Y:S04]  /*7c2f0*/  LDL.LU.64 R4, [R1+0x2478] ;  /* 0x0024780001047983 */ /* 0x000ee80000300a00 */
[----:B--2---:R0:W-:Y:S04]  /*7c300*/  STS.128 [R0], R20 ;  /* 0x0000001400007388 */ /* 0x0041e80000000c00 */
[----:B0-----:R-:W2:Y:S04]  /*7c310*/  LDL.LU.64 R22, [R1+0x2470] ;  /* 0x0024700001167983 */ /* 0x001ea80000300a00 */
[----:B------:R-:W2:Y:S04]  /*7c320*/  LDL.LU.64 R20, [R1+0x2468] ;  /* 0x0024680001147983 */ /* 0x000ea80000300a00 */
[----:B------:R-:W-:Y:S04]  /*7c330*/  STS.128 [R0+0x280], R8 ;  /* 0x0002800800007388 */ /* 0x000fe80000000c00 */
[----:B--2---:R0:W-:Y:S04]  /*7c340*/  STS.128 [R0+0x200], R20 ;  /* 0x0002001400007388 */ /* 0x0041e80000000c00 */
[----:B0-----:R-:W2:Y:S04]  /*7c350*/  LDL.LU R22, [R1+0x2464] ;  /* 0x0024640001167983 */ /* 0x001ea80000300800 */
[----:B------:R-:W2:Y:S04]  /*7c360*/  LDL.LU R21, [R1+0x2460] ;  /* 0x0024600001157983 */ /* 0x000ea80000300800 */
[----:B------:R-:W2:Y:S04]  /*7c370*/  LDL.LU.64 R10, [R1+0x2458] ;  /* 0x00245800010a7983 */ /* 0x000ea80000300a00 */
[----:B------:R-:W2:Y:S04]  /*7c380*/  LDL.LU.64 R8, [R1+0x2450] ;  /* 0x0024500001087983 */ /* 0x000ea80000300a00 */
[----:B------:R-:W2:Y:S04]  /*7c390*/  LDL R29, [R1+0x1770] ;  /* 0x00177000011d7983 */ /* 0x000ea80000100800 */
[----:B---3--:R-:W-:Y:S04]  /*7c3a0*/  STS.128 [R0+0x80], R4 ;  /* 0x0000800400007388 */ /* 0x008fe80000000c00 */
[----:B------:R-:W-:Y:S04]  /*7c3b0*/  STS.128 [R0+0x480], R24 ;  /* 0x0004801800007388 */ /* 0x000fe80000000c00 */
[----:B----4-:R-:W-:Y:S04]  /*7c3c0*/  STS.128 [R0+0x600], R12 ;  /* 0x0006000c00007388 */ /* 0x010fe80000000c00 */
[----:B-----5:R-:W-:Y:S04]  /*7c3d0*/  STS.128 [R0+0x680], R16 ;  /* 0x0006801000007388 */ /* 0x020fe80000000c00 */
[----:B--2---:R0:W-:Y:S04]  /*7c3e0*/  STS.128 [R0+0x400], R8 ;  /* 0x0004000800007388 */ /* 0x0041e80000000c00 */
[----:B0-----:R-:W2:Y:S01]  /*7c3f0*/  LDL.LU R10, [R1+0x244c] ;  /* 0x00244c00010a7983 */ /* 0x001ea20000300800 */
[----:B------:R-:W-:-:S03]  /*7c400*/  IMAD R3, R3, c[0x0][0x194], RZ ;  /* 0x0000650003037a24 */ /* 0x000fc600078e02ff */
[----:B------:R-:W-:Y:S01]  /*7c410*/  BAR.SYNC.DEFER_BLOCKING 0x0 ;  /* 0x0000000000007b1d */ /* 0x000fe20000010000 */
[----:B------:R-:W-:Y:S02]  /*7c420*/  ISETP.GE.AND P1, PT, R28, c[0x0][0x178], PT ;  /* 0x00005e001c007a0c */ /* 0x000fe40003f26270 */
[C---:B------:R-:W-:Y:S02]  /*7c430*/  LEA R4, P3, R3.reuse, c[0x0][0x170], 0x1 ;  /* 0x00005c0003047a11 */ /* 0x040fe400078608ff */
[C---:B------:R-:W-:Y:S01]  /*7c440*/  ISETP.LT.AND P1, PT, R22.reuse, c[0x0][0x17c], !P1 ;  /* 0x00005f0016007a0c */ /* 0x040fe20004f21270 */
[----:B------:R-:W-:Y:S01]  /*7c450*/  IMAD R8, R22, c[0x0][0x198], RZ ;  /* 0x0000660016087a24 */ /* 0x000fe200078e02ff */
[----:B------:R-:W-:Y:S01]  /*7c460*/  LEA.HI.X.SX32 R5, R3, c[0x0][0x174], 0x1, P3 ;  /* 0x00005d0003057a11 */ /* 0x000fe200018f0eff */
[----:B------:R-:W-:Y:S01]  /*7c470*/  IMAD.MOV.U32 R9, RZ, RZ, c[0x0][0x194] ;  /* 0x00006500ff097624 */ /* 0x000fe200078e00ff */
[----:B------:R-:W3:Y:S03]  /*7c480*/  LDL R2, [R1+0x176c] ;  /* 0x00176c0001027983 */ /* 0x000ee60000100800 */
[----:B------:R-:W-:Y:S01]  /*7c490*/  IMAD.WIDE R6, R8, 0x2, R4 ;  /* 0x0000000208067825 */ /* 0x000fe200078e0204 */
[----:B------:R-:W4:Y:S03]  /*7c4a0*/  LDL.LU R27, [R1+0x20] ;  /* 0x00002000011b7983 */ /* 0x000f260000300800 */
[----:B------:R-:W-:Y:S01]  /*7c4b0*/  IMAD R0, R9, 0x80, R3 ;  /* 0x0000008009007824 */ /* 0x000fe200078e0203 */
[----:B------:R-:W5:Y:S01]  /*7c4c0*/  LDL R23, [R1+0x1768] ;  /* 0x0017680001177983 */ /* 0x000f620000100800 */
[----:B------:R-:W-:-:S03]  /*7c4d0*/  IADD3 R20, R22, 0x3, RZ ;  /* 0x0000000316147810 */ /* 0x000fc60007ffe0ff */
[----:B------:R-:W3:Y:S04]  /*7c4e0*/  LDL.LU R24, [R1+0x60] ;  /* 0x0000600001187983 */ /* 0x000ee80000300800 */
[----:B------:R-:W3:Y:S04]  /*7c4f0*/  LDL.LU R26, [R1+0x50] ;  /* 0x00005000011a7983 */ /* 0x000ee80000300800 */
[----:B------:R-:W3:Y:S04]  /*7c500*/  LDL.LU R25, [R1+0x10] ;  /* 0x0000100001197983 */ /* 0x000ee80000300800 */
[----:B--2---:R0:W-:Y:S01]  /*7c510*/  @P1 STG.E.U16 [R6.64], R10 ;  /* 0x0000000a06001986 */ /* 0x0041e2000c101506 */
[----:B------:R-:W-:Y:S01]  /*7c520*/  LEA R14, P1, R0, c[0x0][0x170], 0x1 ;  /* 0x00005c00000e7a11 */ /* 0x000fe200078208ff */
[----:B0-----:R-:W-:-:S04]  /*7c530*/  IMAD R7, R9, 0x80, R0 ;  /* 0x0000008009077824 */ /* 0x001fc800078e0200 */
[----:B------:R-:W-:Y:S01]  /*7c540*/  IMAD R9, R9, 0x80, R7 ;  /* 0x0000008009097824 */ /* 0x000fe200078e0207 */
[----:B------:R-:W-:Y:S02]  /*7c550*/  LEA R12, P6, R7, c[0x0][0x170], 0x1 ;  /* 0x00005c00070c7a11 */ /* 0x000fe400078c08ff */
[----:B------:R-:W-:Y:S02]  /*7c560*/  LEA.HI.X.SX32 R15, R0, c[0x0][0x174], 0x1, P1 ;  /* 0x00005d00000f7a11 */ /* 0x000fe400008f0eff */
[----:B------:R-:W-:Y:S02]  /*7c570*/  LEA R6, P1, R9, c[0x0][0x170], 0x1 ;  /* 0x00005c0009067a11 */ /* 0x000fe400078208ff */
[----:B------:R-:W-:Y:S02]  /*7c580*/  LEA.HI.X.SX32 R13, R7, c[0x0][0x174], 0x1, P6 ;  /* 0x00005d00070d7a11 */ /* 0x000fe400030f0eff */
[----:B------:R-:W-:Y:S02]  /*7c590*/  LEA.HI.X.SX32 R7, R9, c[0x0][0x174], 0x1, P1 ;  /* 0x00005d0009077a11 */ /* 0x000fe400008f0eff */
[----:B------:R-:W-:-:S02]  /*7c5a0*/  ISETP.GE.AND P1, PT, R20, c[0x0][0x17c], PT ;  /* 0x00005f0014007a0c */ /* 0x000fc40003f26270 */
[----:B------:R-:W2:Y:S01]  /*7c5b0*/  LDL.LU R20, [R1+0x40] ;  /* 0x0000400001147983 */ /* 0x000ea20000300800 */
[----:B------:R-:W-:-:S04]  /*7c5c0*/  ISETP.GE.AND P3, PT, R22, c[0x0][0x17c], PT ;  /* 0x00005f0016007a0c */ /* 0x000fc80003f66270 */
[----:B------:R-:W-:Y:S02]  /*7c5d0*/  ISETP.LT.AND P4, PT, R29, c[0x0][0x178], !P3 ;  /* 0x00005e001d007a0c */ /* 0x000fe40005f81270 */
[----:B---3--:R-:W-:Y:S02]  /*7c5e0*/  ISETP.LT.AND P5, PT, R2, c[0x0][0x178], !P3 ;  /* 0x00005e0002007a0c */ /* 0x008fe40005fa1270 */
[----:B-----5:R-:W-:Y:S02]  /*7c5f0*/  ISETP.LT.AND P3, PT, R23, c[0x0][0x178], !P3 ;  /* 0x00005e0017007a0c */ /* 0x020fe40005f61270 */
[----:B------:R-:W-:Y:S02]  /*7c600*/  ISETP.LT.AND P6, PT, R28, c[0x0][0x178], !P0 ;  /* 0x00005e001c007a0c */ /* 0x000fe400047c1270 */
[C---:B------:R-:W-:Y:S01]  /*7c610*/  IADD3 R0, R8.reuse, c[0x0][0x198], RZ ;  /* 0x0000660008007a10 */ /* 0x040fe20007ffe0ff */
[----:B------:R-:W-:Y:S01]  /*7c620*/  IMAD.WIDE R16, R8, 0x2, R14 ;  /* 0x0000000208107825 */ /* 0x000fe200078e020e */
[----:B------:R-:W-:-:S03]  /*7c630*/  PRMT R3, R10, 0x7632, R3 ;  /* 0x000076320a037816 */ /* 0x000fc60000000003 */
[----:B------:R-:W-:-:S04]  /*7c640*/  IMAD.WIDE R10, R8, 0x2, R12 ;  /* 0x00000002080a7825 */ /* 0x000fc800078e020c */
[----:B------:R-:W-:-:S04]  /*7c650*/  IMAD.WIDE R8, R8, 0x2, R6 ;  /* 0x0000000208087825 */ /* 0x000fc800078e0206 */
[----:B------:R-:W-:Y:S01]  /*7c660*/  IMAD.WIDE R18, R0, 0x2, R4 ;  /* 0x0000000200127825 */ /* 0x000fe200078e0204 */
[----:B--2---:R-:W-:Y:S04]  /*7c670*/  @P3 STG.E.U16 [R16.64], R20 ;  /* 0x0000001410003986 */ /* 0x004fe8000c101506 */
[----:B----4-:R-:W-:Y:S04]  /*7c680*/  @P5 STG.E.U16 [R10.64], R27 ;  /* 0x0000001b0a005986 */ /* 0x010fe8000c101506 */
[----:B------:R-:W-:Y:S04]  /*7c690*/  @P4 STG.E.U16 [R8.64], R21 ;  /* 0x0000001508004986 */ /* 0x000fe8000c101506 */
[----:B------:R0:W-:Y:S02]  /*7c6a0*/  @P6 STG.E.U16 [R18.64], R3 ;  /* 0x0000000312006986 */ /* 0x0001e4000c101506 */
[----:B0-----:R-:W-:-:S02]  /*7c6b0*/  PRMT R19, R21, 0x7632, R19 ;  /* 0x0000763215137816 */ /* 0x001fc40000000013 */
[----:B------:R-:W2:Y:S01]  /*7c6c0*/  LDL.LU R21, [R1+0x2448] ;  /* 0x0024480001157983 */ /* 0x000ea20000300800 */
[----:B------:R-:W-:Y:S01]  /*7c6d0*/  ISETP.LT.AND P4, PT, R23, c[0x0][0x178], !P0 ;  /* 0x00005e0017007a0c */ /* 0x000fe20004781270 */
[----:B------:R-:W-:Y:S01]  /*7c6e0*/  IMAD.WIDE R8, R0, 0x2, R14 ;  /* 0x0000000200087825 */ /* 0x000fe200078e020e */
[----:B------:R-:W-:Y:S02]  /*7c6f0*/  ISETP.LT.AND P5, PT, R2, c[0x0][0x178], !P0 ;  /* 0x00005e0002007a0c */ /* 0x000fe400047a1270 */
[----:B------:R-:W-:Y:S02]  /*7c700*/  PRMT R3, R20, 0x7632, R3 ;  /* 0x0000763214037816 */ /* 0x000fe40000000003 */
[----:B------:R-:W-:Y:S02]  /*7c710*/  ISETP.LT.AND P6, PT, R29, c[0x0][0x178], !P0 ;  /* 0x00005e001d007a0c */ /* 0x000fe400047c1270 */
[----:B------:R-:W-:Y:S01]  /*7c720*/  ISETP.LT.AND P0, PT, R28, c[0x0][0x178], !P2 ;  /* 0x00005e001c007a0c */ /* 0x000fe20005701270 */
[----:B------:R-:W-:Y:S01]  /*7c730*/  IMAD.WIDE R10, R0, 0x2, R12 ;  /* 0x00000002000a7825 */ /* 0x000fe200078e020c */
[----:B------:R-:W-:-:S02]  /*7c740*/  PRMT R18, R27, 0x7632, R18 ;  /* 0x000076321b127816 */ /* 0x000fc40000000012 */
[----:B------:R-:W3:Y:S01]  /*7c750*/  LDL.LU R27, [R1+0x1b0] ;  /* 0x0001b000011b7983 */ /* 0x000ee20000300800 */
[C---:B------:R-:W-:Y:S01]  /*7c760*/  IMAD.WIDE R16, R0.reuse, 0x2, R6 ;  /* 0x0000000200107825 */ /* 0x040fe200078e0206 */
[----:B------:R-:W-:Y:S02]  /*7c770*/  IADD3 R0, R0, c[0x0][0x198], RZ ;  /* 0x0000660000007a10 */ /* 0x000fe40007ffe0ff */
[----:B------:R0:W-:Y:S01]  /*7c780*/  @P4 STG.E.U16 [R8.64], R3 ;  /* 0x0000000308004986 */ /* 0x0001e2000c101506 */
[----:B------:R-:W-:-:S03]  /*7c790*/  ISETP.LT.AND P4, PT, R23, c[0x0][0x178], !P2 ;  /* 0x00005e0017007a0c */ /* 0x000fc60005781270 */
[----:B------:R1:W-:Y:S04]  /*7c7a0*/  @P5 STG.E.U16 [R10.64], R18 ;  /* 0x000000120a005986 */ /* 0x0003e8000c101506 */
[----:B------:R4:W-:Y:S01]  /*7c7b0*/  @P6 STG.E.U16 [R16.64], R19 ;  /* 0x0000001310006986 */ /* 0x0009e2000c101506 */
[----:B0-----:R-:W-:-:S04]  /*7c7c0*/  IMAD.WIDE R8, R0, 0x2, R4 ;  /* 0x0000000200087825 */ /* 0x001fc800078e0204 */
[C---:B-1----:R-:W-:Y:S01]  /*7c7d0*/  IMAD.WIDE R10, R0.reuse, 0x2, R14 ;  /* 0x00000002000a7825 */ /* 0x042fe200078e020e */
[----:B------:R-:W-:-:S03]  /*7c7e0*/  IADD3 R3, R0, c[0x0][0x198], RZ ;  /* 0x0000660000037a10 */ /* 0x000fc60007ffe0ff */
[C---:B----4-:R-:W-:Y:S01]  /*7c7f0*/  IMAD.WIDE R16, R0.reuse, 0x2, R6 ;  /* 0x0000000200107825 */ /* 0x050fe200078e0206 */
[----:B--2---:R0:W-:Y:S04]  /*7c800*/  @P0 STG.E.U16 [R8.64], R21 ;  /* 0x0000001508000986 */ /* 0x0041e8000c101506 */
[----:B------:R1:W-:Y:S01]  /*7c810*/  @P4 STG.E.U16 [R10.64], R24 ;  /* 0x000000180a004986 */ /* 0x0003e2000c101506 */
[----:B0-----:R-:W-:Y:S01]  /*7c820*/  IMAD.WIDE R8, R0, 0x2, R12 ;  /* 0x0000000200087825 */ /* 0x001fe200078e020c */
[----:B------:R-:W-:Y:S02]  /*7c830*/  PRMT R0, R24, 0x7632, R0 ;  /* 0x0000763218007816 */ /* 0x000fe40000000000 */
[----:B-1----:R-:W2:Y:S01]  /*7c840*/  LDL.LU R24, [R1+0x80] ;  /* 0x0000800001187983 */ /* 0x002ea20000300800 */
[----:B------:R-:W-:-:S02]  /*7c850*/  ISETP.LT.AND P5, PT, R2, c[0x0][0x178], !P2 ;  /* 0x00005e0002007a0c */ /* 0x000fc400057a1270 */
[----:B------:R-:W-:Y:S02]  /*7c860*/  ISETP.LT.AND P2, PT, R29, c[0x0][0x178], !P2 ;  /* 0x00005e001d007a0c */ /* 0x000fe40005741270 */
[----:B------:R-:W-:Y:S02]  /*7c870*/  ISETP.LT.AND P6, PT, R28, c[0x0][0x178], !P1 ;  /* 0x00005e001c007a0c */ /* 0x000fe40004fc1270 */
[----:B------:R-:W-:Y:S02]  /*7c880*/  IADD3 R20, R22, 0x4, RZ ;  /* 0x0000000416147810 */ /* 0x000fe40007ffe0ff */
[----:B------:R-:W-:Y:S01]  /*7c890*/  ISETP.LT.AND P4, PT, R23, c[0x0][0x178], !P1 ;  /* 0x00005e0017007a0c */ /* 0x000fe20004f81270 */
[----:B------:R-:W-:Y:S01]  /*7c8a0*/  IMAD.WIDE R18, R3, 0x2, R4 ;  /* 0x0000000203127825 */ /* 0x000fe200078e0204 */
[----:B------:R-:W-:Y:S02]  /*7c8b0*/  ISETP.GE.AND P3, PT, R20, c[0x0][0x17c], PT ;  /* 0x00005f0014007a0c */ /* 0x000fe40003f66270 */
[----:B------:R-:W-:Y:S01]  /*7c8c0*/  PRMT R20, R21, 0x7632, R20 ;  /* 0x0000763215147816 */ /* 0x000fe20000000014 */
[----:B------:R0:W-:Y:S01]  /*7c8d0*/  @P5 STG.E.U16 [R8.64], R26 ;  /* 0x0000001a08005986 */ /* 0x0001e2000c101506 */
[----:B------:R-:W-:-:S03]  /*7c8e0*/  ISETP.LT.AND P5, PT, R2, c[0x0][0x178], !P1 ;  /* 0x00005e0002007a0c */ /* 0x000fc60004fa1270 */
[----:B------:R1:W-:Y:S04]  /*7c8f0*/  @P2 STG.E.U16 [R16.64], R25 ;  /* 0x0000001910002986 */ /* 0x0003e8000c101506 */
[----:B------:R4:W-:Y:S01]  /*7c900*/  @P6 STG.E.U16 [R18.64], R20 ;  /* 0x0000001412006986 */ /* 0x0009e2000c101506 */
[----:B------:R-:W-:Y:S01]  /*7c910*/  ISETP.LT.AND P6, PT, R29, c[0x0][0x178], !P1 ;  /* 0x00005e001d007a0c */ /* 0x000fe20004fc1270 */
[----:B0-----:R-:W-:Y:S01]  /*7c920*/  IMAD.WIDE R8, R3, 0x2, R14 ;  /* 0x0000000203087825 */ /* 0x001fe200078e020e */
[----:B------:R-:W-:-:S03]  /*7c930*/  ISETP.LT.AND P1, PT, R28, c[0x0][0x178], !P3 ;  /* 0x00005e001c007a0c */ /* 0x000fc60005f21270 */
[----:B------:R-:W-:Y:S01]  /*7c940*/  IMAD.WIDE R10, R3, 0x2, R12 ;  /* 0x00000002030a7825 */ /* 0x000fe200078e020c */
[----:B------:R0:W-:Y:S01]  /*7c950*/  @P4 STG.E.U16 [R8.64], R0 ;  /* 0x0000000008004986 */ /* 0x0001e2000c101506 */
[----:B------:R-:W-:Y:S02]  /*7c960*/  ISETP.LT.AND P4, PT, R23, c[0x0][0x178], !P3 ;  /* 0x00005e0017007a0c */ /* 0x000fe40005f81270 */
[C---:B-1----:R-:W-:Y:S01]  /*7c970*/  IMAD.WIDE R16, R3.reuse, 0x2, R6 ;  /* 0x0000000203107825 */ /* 0x042fe200078e0206 */
[----:B------:R-:W-:Y:S02]  /*7c980*/  IADD3 R3, R3, c[0x0][0x198], RZ ;  /* 0x0000660003037a10 */ /* 0x000fe40007ffe0ff */
[----:B------:R-:W-:Y:S02]  /*7c990*/  IADD3 R21, R22, 0x5, RZ ;  /* 0x0000000516157810 */ /* 0x000fe40007ffe0ff */
[----:B----4-:R-:W-:Y:S02]  /*7c9a0*/  PRMT R18, R26, 0x7632, R18 ;  /* 0x000076321a127816 */ /* 0x010fe40000000012 */
[----:B------:R-:W-:Y:S01]  /*7c9b0*/  PRMT R19, R25, 0x7632, R19 ;  /* 0x0000763219137816 */ /* 0x000fe20000000013 */
[----:B------:R-:W4:Y:S01]  /*7c9c0*/  LDL.LU R26, [R1+0x200] ;  /* 0x00020000011a7983 */ /* 0x000f220000300800 */
[----:B------:R-:W-:Y:S01]  /*7c9d0*/  ISETP.GE.AND P0, PT, R21, c[0x0][0x17c], PT ;  /* 0x00005f0015007a0c */ /* 0x000fe20003f06270 */
[----:B0-----:R-:W-:Y:S01]  /*7c9e0*/  IMAD.WIDE R8, R3, 0x2, R4 ;  /* 0x0000000203087825 */ /* 0x001fe200078e0204 */
[C---:B------:R-:W-:Y:S01]  /*7c9f0*/  IADD3 R20, R22.reuse, 0x6, RZ ;  /* 0x0000000616147810 */ /* 0x040fe20007ffe0ff */
[----:B------:R0:W-:Y:S01]  /*7ca00*/  @P5 STG.E.U16 [R10.64], R18 ;  /* 0x000000120a005986 */ /* 0x0001e2000c101506 */
[----:B------:R-:W-:-:S02]  /*7ca10*/  IADD3 R21, R22, 0x7, RZ ;  /* 0x0000000716157810 */ /* 0x000fc40007ffe0ff */
[----:B------:R-:W-:Y:S01]  /*7ca20*/  ISETP.GE.AND P2, PT, R20, c[0x0][0x17c], PT ;  /* 0x00005f0014007a0c */ /* 0x000fe20003f46270 */
[----:B------:R-:W-:Y:S01]  /*7ca30*/  @P6 STG.E.U16 [R16.64], R19 ;  /* 0x0000001310006986 */ /* 0x000fe2000c101506 */
[----:B---3--:R-:W-:-:S03]  /*7ca40*/  PRMT R20, R27, 0x7632, R20 ;  /* 0x000076321b147816 */ /* 0x008fc60000000014 */
[----:B------:R1:W-:Y:S01]  /*7ca50*/  @P1 STG.E.U16 [R8.64], R27 ;  /* 0x0000001b08001986 */ /* 0x0003e2000c101506 */
[----:B0-----:R-:W-:-:S03]  /*7ca60*/  IMAD.WIDE R10, R3, 0x2, R14 ;  /* 0x00000002030a7825 */ /* 0x001fc600078e020e */
[----:B------:R-:W3:Y:S01]  /*7ca70*/  LDL.LU R25, [R1+0x1c0] ;  /* 0x0001c00001197983 */ /* 0x000ee20000300800 */
[----:B------:R-:W-:-:S03]  /*7ca80*/  ISETP.GE.AND P1, PT, R21, c[0x0][0x17c], PT ;  /* 0x00005f0015007a0c */ /* 0x000fc60003f26270 */
[----:B-1----:R-:W5:Y:S04]  /*7ca90*/  LDL.LU R27, [R1+0x90] ;  /* 0x00009000011b7983 */ /* 0x002f680000300800 */
[----:B------:R-:W3:Y:S01]  /*7caa0*/  LDL.LU R21, [R1+0x30] ;  /* 0x0000300001157983 */ /* 0x000ee20000300800 */
[C---:B------:R-:W-:Y:S01]  /*7cab0*/  IADD3 R0, R3.reuse, c[0x0][0x198], RZ ;  /* 0x0000660003007a10 */ /* 0x040fe20007ffe0ff */
[----:B------:R-:W-:-:S04]  /*7cac0*/  IMAD.WIDE R8, R3, 0x2, R12 ;  /* 0x0000000203087825 */ /* 0x000fc800078e020c */
[----:B------:R-:W-:Y:S01]  /*7cad0*/  IMAD.WIDE R16, R3, 0x2, R6 ;  /* 0x0000000203107825 */ /* 0x000fe200078e0206 */
[----:B--2---:R0:W-:Y:S04]  /*7cae0*/  @P4 STG.E.U16 [R10.64], R24 ;  /* 0x000000180a004986 */ /* 0x0041e8000c101506 */
[----:B0-----:R-:W2:Y:S01]  /*7caf0*/  LDL.LU R11, [R1+0x70] ;  /* 0x00007000010b7983 */ /* 0x001ea20000300800 */
[----:B------:R-:W-:-:S03]  /*7cb00*/  PRMT R3, R24, 0x7632, R3 ;  /* 0x0000763218037816 */ /* 0x000fc60000000003 */
[----:B------:R-:W3:Y:S01]  /*7cb10*/  LDL.LU R24, [R1+0x2444] ;  /* 0x0024440001187983 */ /* 0x000ee20000300800 */
[----:B------:R-:W-:Y:S02]  /*7cb20*/  ISETP.LT.AND P5, PT, R2, c[0x0][0x178], !P3 ;  /* 0x00005e0002007a0c */ /* 0x000fe40005fa1270 */
[----:B------:R-:W-:Y:S02]  /*7cb30*/  ISETP.LT.AND P3, PT, R29, c[0x0][0x178], !P3 ;  /* 0x00005e001d007a0c */ /* 0x000fe40005f61270 */
[----:B------:R-:W-:Y:S01]  /*7cb40*/  ISETP.LT.AND P6, PT, R28, c[0x0][0x178], !P0 ;  /* 0x00005e001c007a0c */ /* 0x000fe200047c1270 */
[----:B------:R-:W-:Y:S01]  /*7cb50*/  IMAD.WIDE R18, R0, 0x2, R4 ;  /* 0x0000000200127825 */ /* 0x000fe200078e0204 */
[----:B------:R-:W-:-:S07]  /*7cb60*/  ISETP.LT.AND P4, PT, R23, c[0x0][0x178], !P0 ;  /* 0x00005e0017007a0c */ /* 0x000fce0004781270 */
[----:B--2---:R0:W-:Y:S01]  /*7cb70*/  @P5 STG.E.U16 [R8.64], R11 ;  /* 0x0000000b08005986 */ /* 0x0041e2000c101506 */
[----:B------:R-:W-:-:S03]  /*7cb80*/  ISETP.LT.AND P5, PT, R2, c[0x0][0x178], !P0 ;  /* 0x00005e0002007a0c */ /* 0x000fc600047a1270 */
[----:B---3--:R1:W-:Y:S04]  /*7cb90*/  @P3 STG.E.U16 [R16.64], R21 ;  /* 0x0000001510003986 */ /* 0x0083e8000c101506 */
[----:B------:R2:W-:Y:S01]  /*7cba0*/  @P6 STG.E.U16 [R18.64], R20 ;  /* 0x0000001412006986 */ /* 0x0005e2000c101506 */
[----:B------:R-:W-:Y:S02]  /*7cbb0*/  ISETP.LT.AND P6, PT, R29, c[0x0][0x178], !P0 ;  /* 0x00005e001d007a0c */ /* 0x000fe400047c1270 */
[----:B------:R-:W-:Y:S01]  /*7cbc0*/  ISETP.LT.AND P0, PT, R28, c[0x0][0x178], !P2 ;  /* 0x00005e001c007a0c */ /* 0x000fe20005701270 */
[----:B0-----:R-:W-:-:S04]  /*7cbd0*/  IMAD.WIDE R8, R0, 0x2, R14 ;  /* 0x0000000200087825 */ /* 0x001fc800078e020e */
[----:B-1----:R-:W-:Y:S01]  /*7cbe0*/  IMAD.WIDE R16, R0, 0x2, R6 ;  /* 0x0000000200107825 */ /* 0x002fe200078e0206 */
[----:B--2---:R-:W-:-:S03]  /*7cbf0*/  PRMT R18, R11, 0x7632, R18 ;  /* 0x000076320b127816 */ /* 0x004fc60000000012 */
[C---:B------:R-:W-:Y:S01]  /*7cc00*/  IMAD.WIDE R10, R0.reuse, 0x2, R12 ;  /* 0x00000002000a7825 */ /* 0x040fe200078e020c */
[----:B------:R-:W-:Y:S01]  /*7cc10*/  PRMT R19, R21, 0x7632, R19 ;  /* 0x0000763215137816 */ /* 0x000fe20000000013 */
[----:B------:R0:W-:Y:S01]  /*7cc20*/  @P4 STG.E.U16 [R8.64], R3 ;  /* 0x0000000308004986 */ /* 0x0001e2000c101506 */
[----:B------:R-:W-:Y:S02]  /*7cc30*/  IADD3 R0, R0, c[0x0][0x198], RZ ;  /* 0x0000660000007a10 */ /* 0x000fe40007ffe0ff */
[----:B------:R-:W-:Y:S01]  /*7cc40*/  ISETP.LT.AND P4, PT, R23, c[0x0][0x178], !P2 ;  /* 0x00005e0017007a0c */ /* 0x000fe20005781270 */
[----:B------:R1:W-:Y:S01]  /*7cc50*/  @P5 STG.E.U16 [R10.64], R18 ;  /* 0x000000120a005986 */ /* 0x0003e2000c101506 */
[----:B------:R-:W-:Y:S02]  /*7cc60*/  ISETP.LT.AND P5, PT, R2, c[0x0][0x178], !P2 ;  /* 0x00005e0002007a0c */ /* 0x000fe400057a1270 */
[----:B------:R-:W-:Y:S01]  /*7cc70*/  ISETP.LT.AND P2, PT, R29, c[0x0][0x178], !P2 ;  /* 0x00005e001d007a0c */ /* 0x000fe20005741270 */
[----:B------:R2:W-:Y:S01]  /*7cc80*/  @P6 STG.E.U16 [R16.64], R19 ;  /* 0x0000001310006986 */ /* 0x0005e2000c101506 */
[----:B------:R-:W-:Y:S01]  /*7cc90*/  ISETP.LT.AND P6, PT, R28, c[0x0][0x178], !P1 ;  /* 0x00005e001c007a0c */ /* 0x000fe20004fc1270 */
[----:B0-----:R-:W-:Y:S01]  /*7cca0*/  IMAD.WIDE R8, R0, 0x2, R4 ;  /* 0x0000000200087825 */ /* 0x001fe200078e0204 */
[----:B------:R-:W-:-:S02]  /*7ccb0*/  IADD3 R20, R22, 0x8, RZ ;  /* 0x0000000816147810 */ /* 0x000fc40007ffe0ff */
[C---:B------:R-:W-:Y:S01]  /*7ccc0*/  IADD3 R3, R0.reuse, c[0x0][0x198], RZ ;  /* 0x0000660000037a10 */ /* 0x040fe20007ffe0ff */
[----:B-1----:R-:W-:Y:S01]  /*7ccd0*/  IMAD.WIDE R10, R0, 0x2, R14 ;  /* 0x00000002000a7825 */ /* 0x002fe200078e020e */
[----:B----4-:R0:W-:Y:S01]  /*7cce0*/  @P0 STG.E.U16 [R8.64], R26 ;  /* 0x0000001a08000986 */ /* 0x0101e2000c101506 */
[----:B------:R-:W-:Y:S02]  /*7ccf0*/  ISETP.GE.AND P3, PT, R20, c[0x0][0x17c], PT ;  /* 0x00005f0014007a0c */ /* 0x000fe40003f66270 */
[----:B--2---:R-:W-:Y:S01]  /*7cd00*/  IMAD.WIDE R16, R0, 0x2, R6 ;  /* 0x0000000200107825 */ /* 0x004fe200078e0206 */
[----:B------:R-:W-:Y:S01]  /*7cd10*/  PRMT R20, R26, 0x7632, R20 ;  /* 0x000076321a147816 */ /* 0x000fe20000000014 */
[----:B------:R-:W-:Y:S02]  /*7cd20*/  @P4 STG.E.U16 [R10.64], R25 ;  /* 0x000000190a004986 */ /* 0x000fe4000c101506 */
[----:B------:R-:W-:-:S04]  /*7cd30*/  IMAD.WIDE R18, R3, 0x2, R4 ;  /* 0x0000000203127825 */ /* 0x000fc800078e0204 */
[----:B0-----:R-:W-:Y:S01]  /*7cd40*/  IMAD.WIDE R8, R0, 0x2, R12 ;  /* 0x0000000200087825 */ /* 0x001fe200078e020c */
[----:B------:R-:W-:Y:S02]  /*7cd50*/  ISETP.LT.AND P4, PT, R23, c[0x0][0x178], !P1 ;  /* 0x00005e0017007a0c */ /* 0x000fe40004f81270 */
[----:B------:R-:W-:Y:S02]  /*7cd60*/  IADD3 R21, R22, 0x9, RZ ;  /* 0x0000000916157810 */ /* 0x000fe40007ffe0ff */
[----:B-----5:R0:W-:Y:S04]  /*7cd70*/  @P5 STG.E.U16 [R8.64], R27 ;  /* 0x0000001b08005986 */ /* 0x0201e8000c101506 */
[----:B------:R-:W-:Y:S04]  /*7cd80*/  @P2 STG.E.U16 [R16.64], R24 ;  /* 0x0000001810002986 */ /* 0x000fe8000c101506 */
[----:B------:R1:W-:Y:S04]  /*7cd90*/  @P6 STG.E.U16 [R18.64], R20 ;  /* 0x0000001412006986 */ /* 0x0003e8000c101506 */
[----:B------:R-:W2:Y:S01]  /*7cda0*/  LDL.LU R22, [R1+0x220] ;  /* 0x0002200001167983 */ /* 0x000ea20000300800 */
[----:B------:R-:W-:Y:S01]  /*7cdb0*/  PRMT R0, R25, 0x7632, R0 ;  /* 0x0000763219007816 */ /* 0x000fe20000000000 */
[----:B0-----:R-:W-:Y:S01]  /*7cdc0*/  IMAD.WIDE R8, R3, 0x2, R14 ;  /* 0x0000000203087825 */ /* 0x001fe200078e020e */
[----:B-1----:R-:W-:-:S02]  /*7cdd0*/  PRMT R19, R24, 0x7632, R19 ;  /* 0x0000763218137816 */ /* 0x002fc40000000013 */
[----:B------:R-:W3:Y:S04]  /*7cde0*/  LDL R24, [R1+0x1740] ;  /* 0x0017400001187983 */ /* 0x000ee80000100800 */
[----:B------:R-:W-:Y:S01]  /*7cdf0*/  @P4 STG.E.U16 [R8.64], R0 ;  /* 0x0000000008004986 */ /* 0x000fe2000c101506 */
[----:B------:R-:W-:-:S03]  /*7ce00*/  ISETP.LT.AND P4, PT, R23, c[0x0][0x178], !P3 ;  /* 0x00005e0017007a0c */ /* 0x000fc60005f81270 */
[----:B------:R0:W-:Y:S04]  /*7ce10*/  STL [R1+0x2440], R23 ;  /* 0x0024401701007387 */ /* 0x0001e80000100800 */
[----:B0-----:R-:W4:Y:S01]  /*7ce20*/  LDL R23, [R1+0x210] ;  /* 0x0002100001177983 */ /* 0x001f220000100800 */
[----:B------:R-:W-:Y:S02]  /*7ce30*/  ISETP.LT.AND P5, PT, R2, c[0x0][0x178], !P1 ;  /* 0x00005e0002007a0c */ /* 0x000fe40004fa1270 */
[----:B------:R-:W-:Y:S02]  /*7ce40*/  ISETP.LT.AND P6, PT, R29, c[0x0][0x178], !P1 ;  /* 0x00005e001d007a0c */ /* 0x000fe40004fc1270 */
[----:B------:R-:W-:Y:S01]  /*7ce50*/  ISETP.LT.AND P1, PT, R28, c[0x0][0x178], !P3 ;  /* 0x00005e001c007a0c */ /* 0x000fe20005f21270 */
[----:B------:R-:W-:-:S04]  /*7ce60*/  IMAD.WIDE R10, R3, 0x2, R12 ;  /* 0x00000002030a7825 */ /* 0x000fc800078e020c */
[C---:B------:R-:W-:Y:S01]  /*7ce70*/  IMAD.WIDE R16, R3.reuse, 0x2, R6 ;  /* 0x0000000203107825 */ /* 0x040fe200078e0206 */
[----:B------:R-:W-:Y:S02]  /*7ce80*/  IADD3 R3, R3, c[0x0][0x198], RZ ;  /* 0x0000660003037a10 */ /* 0x000fe40007ffe0ff */
[----:B------:R-:W-:-:S03]  /*7ce90*/  PRMT R18, R27, 0x7632, R18 ;  /* 0x000076321b127816 */ /* 0x000fc60000000012 */
[----:B------:R-:W-:Y:S01]  /*7cea0*/  IMAD.WIDE R8, R3, 0x2, R4 ;  /* 0x0000000203087825 */ /* 0x000fe200078e0204 */
[----:B------:R-:W-:Y:S01]  /*7ceb0*/  ISETP.GE.AND P0, PT, R21, c[0x0][0x17c], PT ;  /* 0x00005f0015007a0c */ /* 0x000fe20003f06270 */
[----:B------:R0:W-:Y:S04]  /*7cec0*/  @P5 STG.E.U16 [R10.64], R18 ;  /* 0x000000120a005986 */ /* 0x0001e8000c101506 */
[----:B------:R1:W-:Y:S01]  /*7ced0*/  @P6 STG.E.U16 [R16.64], R19 ;  /* 0x0000001310006986 */ /* 0x0003e2000c101506 */
[C---:B------:R-:W-:Y:S01]  /*7cee0*/  IADD3 R0, R3.reuse, c[0x0][0x198], RZ ;  /* 0x0000660003007a10 */ /* 0x040fe20007ffe0ff */
[----:B0-----:R-:W-:-:S04]  /*7cef0*/  IMAD.WIDE R10, R3, 0x2, R12 ;  /* 0x00000002030a7825 */ /* 0x001fc800078e020c */
[C---:B-1----:R-:W-:Y:S01]  /*7cf00*/  IMAD.WIDE R16, R3.reuse, 0x2, R6 ;  /* 0x0000000203107825 */ /* 0x042fe200078e0206 */
[----:B--2---:R0:W-:Y:S01]  /*7cf10*/  @P1 STG.E.U16 [R8.64], R22 ;  /* 0x0000001608001986 */ /* 0x0041e2000c101506 */
[C---:B---3--:R-:W-:Y:S02]  /*7cf20*/  IADD3 R20, R24.reuse, 0xa, RZ ;  /* 0x0000000a18147810 */ /* 0x048fe40007ffe0ff */
[----:B------:R-:W-:Y:S02]  /*7cf30*/  IADD3 R21, R24, 0xb, RZ ;  /* 0x0000000b18157810 */ /* 0x000fe40007ffe0ff */
[----:B------:R-:W-:Y:S01]  /*7cf40*/  ISETP.GE.AND P2, PT, R20, c[0x0][0x17c], PT ;  /* 0x00005f0014007a0c */ /* 0x000fe20003f46270 */
[----:B0-----:R-:W-:Y:S01]  /*7cf50*/  IMAD.WIDE R8, R3, 0x2, R14 ;  /* 0x0000000203087825 */ /* 0x001fe200078e020e */
[----:B------:R-:W-:Y:S02]  /*7cf60*/  PRMT R20, R22, 0x7632, R20 ;  /* 0x0000763216147816 */ /* 0x000fe40000000014 */
[----:B------:R-:W2:Y:S01]  /*7cf70*/  LDL.LU R22, [R1+0x270] ;  /* 0x0002700001167983 */ /* 0x000ea20000300800 */
[----:B------:R-:W-:-:S03]  /*7cf80*/  ISETP.GE.AND P1, PT, R21, c[0x0][0x17c], PT ;  /* 0x00005f0015007a0c */ /* 0x000fc60003f26270 */
[----:B------:R-:W3:Y:S04]  /*7cf90*/  LDL.LU R26, [R1+0x230] ;  /* 0x00023000011a7983 */ /* 0x000ee80000300800 */
[----:B------:R-:W5:Y:S04]  /*7cfa0*/  LDL.LU R25, [R1+0xf0] ;  /* 0x0000f00001197983 */ /* 0x000f680000300800 */
[----:B------:R-:W2:Y:S04]  /*7cfb0*/  LDL.LU R27, [R1+0xd0] ;  /* 0x0000d000011b7983 */ /* 0x000ea80000300800 */
[----:B------:R-:W2:Y:S04]  /*7cfc0*/  LDL.LU R3, [R1+0xb0] ;  /* 0x0000b00001037983 */ /* 0x000ea80000300800 */
[----:B------:R-:W2:Y:S04]  /*7cfd0*/  LDL.LU R21, [R1+0xc0] ;  /* 0x0000c00001157983 */ /* 0x000ea80000300800 */
[----:B----4-:R0:W-:Y:S04]  /*7cfe0*/  @P4 STG.E.U16 [R8.64], R23 ;  /* 0x0000001708004986 */ /* 0x0101e8000c101506 */
[----:B0-----:R-:W4:Y:S04]  /*7cff0*/  LDL.LU R23, [R1+0x2440] ;  /* 0x0024400001177983 */ /* 0x001f280000300800 */
[----:B------:R-:W3:Y:S01]  /*7d000*/  LDL.LU R9, [R1+0x210] ;  /* 0x0002100001097983 */ /* 0x000ee20000300800 */
[----:B------:R-:W-:-:S02]  /*7d010*/  ISETP.LT.AND P5, PT, R2, c[0x0][0x178], !P3 ;  /* 0x00005e0002007a0c */ /* 0x000fc40005fa1270 */
[----:B------:R-:W-:Y:S02]  /*7d020*/  ISETP.LT.AND P3, PT, R29, c[0x0][0x178], !P3 ;  /* 0x00005e001d007a0c */ /* 0x000fe40005f61270 */
[----:B------:R-:W-:Y:S01]  /*7d030*/  ISETP.LT.AND P6, PT, R28, c[0x0][0x178], !P0 ;  /* 0x00005e001c007a0c */ /* 0x000fe200047c1270 */
[----:B------:R-:W-:-:S08]  /*7d040*/  IMAD.WIDE R18, R0, 0x2, R4 ;  /* 0x0000000200127825 */ /* 0x000fd000078e0204 */
[----:B--2---:R-:W-:Y:S01]  /*7d050*/  @P5 STG.E.U16 [R10.64], R21 ;  /* 0x000000150a005986 */ /* 0x004fe2000c101506 */
[----:B------:R-:W-:-:S03]  /*7d060*/  ISETP.LT.AND P5, PT, R2, c[0x0][0x178], !P0 ;  /* 0x00005e0002007a0c */ /* 0x000fc600047a1270 */
[----:B------:R-:W-:Y:S04]  /*7d070*/  @P3 STG.E.U16 [R16.64], R3 ;  /* 0x0000000310003986 */ /* 0x000fe8000c101506 */
[----:B------:R3:W-:Y:S01]  /*7d080*/  @P6 STG.E.U16 [R18.64], R20 ;  /* 0x0000001412006986 */ /* 0x0007e2000c101506 */
[----:B------:R-:W-:Y:S02]  /*7d090*/  ISETP.LT.AND P6, PT, R29, c[0x0][0x178], !P0 ;  /* 0x00005e001d007a0c */ /* 0x000fe400047c1270 */
[----:B----4-:R-:W-:Y:S02]  /*7d0a0*/  ISETP.LT.AND P4, PT, R23, c[0x0][0x178], !P0 ;  /* 0x00005e0017007a0c */ /* 0x010fe40004781270 */
[----:B------:R-:W-:Y:S02]  /*7d0b0*/  ISETP.LT.AND P0, PT, R28, c[0x0][0x178], !P2 ;  /* 0x00005e001c007a0c */ /* 0x000fe40005701270 */
[----:B---3--:R-:W-:Y:S01]  /*7d0c0*/  PRMT R18, R9, 0x7632, R18 ;  /* 0x0000763209127816 */ /* 0x008fe20000000012 */
[----:B------:R-:W-:Y:S01]  /*7d0d0*/  IMAD.WIDE R8, R0, 0x2, R14 ;  /* 0x0000000200087825 */ /* 0x000fe200078e020e */
[----:B------:R-:W-:-:S02]  /*7d0e0*/  PRMT R20, R3, 0x7632, R20 ;  /* 0x0000763203147816 */ /* 0x000fc40000000014 */
[C---:B------:R-:W-:Y:S01]  /*7d0f0*/  IADD3 R3, R0.reuse, c[0x0][0x198], RZ ;  /* 0x0000660000037a10 */ /* 0x040fe20007ffe0ff */
[----:B------:R-:W-:Y:S01]  /*7d100*/  IMAD.WIDE R10, R0, 0x2, R12 ;  /* 0x00000002000a7825 */ /* 0x000fe200078e020c */
[----:B------:R-:W-:-:S03]  /*7d110*/  PRMT R19, R21, 0x7632, R19 ;  /* 0x0000763215137816 */ /* 0x000fc60000000013 */
[----:B------:R-:W-:Y:S01]  /*7d120*/  IMAD.WIDE R16, R0, 0x2, R6 ;  /* 0x0000000200107825 */ /* 0x000fe200078e0206 */
[----:B------:R0:W-:Y:S04]  /*7d130*/  @P4 STG.E.U16 [R8.64], R18 ;  /* 0x0000001208004986 */ /* 0x0001e8000c101506 */
[----:B------:R-:W-:Y:S04]  /*7d140*/  @P5 STG.E.U16 [R10.64], R19 ;  /* 0x000000130a005986 */ /* 0x000fe8000c101506 */
[----:B------:R1:W-:Y:S01]  /*7d150*/  @P6 STG.E.U16 [R16.64], R20 ;  /* 0x0000001410006986 */ /* 0x0003e2000c101506 */
[----:B0-----:R-:W-:-:S05]  /*7d160*/  IMAD.WIDE R8, R3, 0x2, R4 ;  /* 0x0000000203087825 */ /* 0x001fca00078e0204 */
[----:B------:R0:W-:Y:S01]  /*7d170*/  @P0 STG.E.U16 [R8.64], R22 ;  /* 0x0000001608000986 */ /* 0x0001e2000c101506 */
[----:B-1----:R-:W-:-:S03]  /*7d180*/  PRMT R20, R22, 0x7632, R20 ;  /* 0x0000763216147816 */ /* 0x002fc60000000014 */
[----:B0-----:R-:W2:Y:S01]  /*7d190*/  LDL.LU R22, [R1+0x290] ;  /* 0x0002900001167983 */ /* 0x001ea20000300800 */
[----:B------:R-:W-:Y:S02]  /*7d1a0*/  ISETP.LT.AND P4, PT, R23, c[0x0][0x178], !P2 ;  /* 0x00005e0017007a0c */ /* 0x000fe40005781270 */
[----:B------:R-:W-:Y:S02]  /*7d1b0*/  ISETP.LT.AND P5, PT, R2, c[0x0][0x178], !P2 ;  /* 0x00005e0002007a0c */ /* 0x000fe400057a1270 */
[----:B------:R-:W-:Y:S02]  /*7d1c0*/  ISETP.LT.AND P2, PT, R29, c[0x0][0x178], !P2 ;  /* 0x00005e001d007a0c */ /* 0x000fe40005741270 */
[----:B------:R-:W-:Y:S01]  /*7d1d0*/  ISETP.LT.AND P6, PT, R28, c[0x0][0x178], !P1 ;  /* 0x00005e001c007a0c */ /* 0x000fe20004fc1270 */
[C---:B------:R-:W-:Y:S01]  /*7d1e0*/  IMAD.WIDE R8, R3.reuse, 0x2, R14 ;  /* 0x0000000203087825 */ /* 0x040fe200078e020e */
[C---:B------:R-:W-:Y:S02]  /*7d1f0*/  IADD3 R0, R3.reuse, c[0x0][0x198], RZ ;  /* 0x0000660003007a10 */ /* 0x040fe40007ffe0ff */
[----:B------:R-:W-:Y:S01]  /*7d200*/  IADD3 R21, R24, 0xc, RZ ;  /* 0x0000000c18157810 */ /* 0x000fe20007ffe0ff */
[----:B------:R-:W-:-:S02]  /*7d210*/  IMAD.WIDE R10, R3, 0x2, R12 ;  /* 0x00000002030a7825 */ /* 0x000fc400078e020c */
[----:B------:R0:W-:Y:S02]  /*7d220*/  @P4 STG.E.U16 [R8.64], R26 ;  /* 0x0000001a08004986 */ /* 0x0001e4000c101506 */
[----:B------:R-:W-:Y:S01]  /*7d230*/  IMAD.WIDE R16, R3, 0x2, R6 ;  /* 0x0000000203107825 */ /* 0x000fe200078e0206 */
[----:B------:R-:W-:-:S03]  /*7d240*/  ISETP.LT.AND P4, PT, R23, c[0x0][0x178], !P1 ;  /* 0x00005e0017007a0c */ /* 0x000fc60004f81270 */
[----:B------:R-:W-:Y:S01]  /*7d250*/  IMAD.WIDE R18, R0, 0x2, R4 ;  /* 0x0000000200127825 */ /* 0x000fe200078e0204 */
[----:B------:R-:W-:Y:S01]  /*7d260*/  ISETP.GE.AND P3, PT, R21, c[0x0][0x17c], PT ;  /* 0x00005f0015007a0c */ /* 0x000fe20003f66270 */
[----:B-----5:R1:W-:Y:S01]  /*7d270*/  @P5 STG.E.U16 [R10.64], R25 ;  /* 0x000000190a005986 */ /* 0x0203e2000c101506 */
[----:B------:R-:W-:-:S03]  /*7d280*/  ISETP.LT.AND P5, PT, R2, c[0x0][0x178], !P1 ;  /* 0x00005e0002007a0c */ /* 0x000fc60004fa1270 */
[----:B------:R-:W-:Y:S04]  /*7d290*/  @P2 STG.E.U16 [R16.64], R27 ;  /* 0x0000001b10002986 */ /* 0x000fe8000c101506 */
[----:B------:R3:W-:Y:S01]  /*7d2a0*/  @P6 STG.E.U16 [R18.64], R20 ;  /* 0x0000001412006986 */ /* 0x0007e2000c101506 */
[----:B------:R-:W-:Y:S02]  /*7d2b0*/  ISETP.LT.AND P6, PT, R29, c[0x0][0x178], !P1 ;  /* 0x00005e001d007a0c */ /* 0x000fe40004fc1270 */
[----:B------:R-:W-:Y:S01]  /*7d2c0*/  ISETP.LT.AND P1, PT, R28, c[0x0][0x178], !P3 ;  /* 0x00005e001c007a0c */ /* 0x000fe20005f21270 */
[----:B0-----:R-:W-:Y:S01]  /*7d2d0*/  IMAD.WIDE R8, R0, 0x2, R14 ;  /* 0x0000000200087825 */ /* 0x001fe200078e020e */
[----:B------:R-:W-:Y:S02]  /*7d2e0*/  IADD3 R21, R24, 0xd, RZ ;  /* 0x0000000d18157810 */ /* 0x000fe40007ffe0ff */
[C---:B------:R-:W-:Y:S01]  /*7d2f0*/  IADD3 R3, R0.reuse, c[0x0][0x198], RZ ;  /* 0x0000660000037a10 */ /* 0x040fe20007ffe0ff */
[----:B-1----:R-:W-:Y:S01]  /*7d300*/  IMAD.WIDE R10, R0, 0x2, R12 ;  /* 0x00000002000a7825 */ /* 0x002fe200078e020c */
[----:B---3--:R-:W-:-:S03]  /*7d310*/  PRMT R18, R26, 0x7632, R18 ;  /* 0x000076321a127816 */ /* 0x008fc60000000012 */
[----:B------:R-:W-:Y:S01]  /*7d320*/  IMAD.WIDE R16, R0, 0x2, R6 ;  /* 0x0000000200107825 */ /* 0x000fe200078e0206 */
[----:B------:R-:W-:Y:S02]  /*7d330*/  ISETP.GE.AND P0, PT, R21, c[0x0][0x17c], PT ;  /* 0x00005f0015007a0c */ /* 0x000fe40003f06270 */
[----:B------:R-:W-:Y:S01]  /*7d340*/  PRMT R19, R25, 0x7632, R19 ;  /* 0x0000763219137816 */ /* 0x000fe20000000013 */
[----:B------:R0:W-:Y:S01]  /*7d350*/  @P4 STG.E.U16 [R8.64], R18 ;  /* 0x0000001208004986 */ /* 0x0001e2000c101506 */
[----:B------:R-:W-:Y:S02]  /*7d360*/  PRMT R20, R27, 0x7632, R20 ;  /* 0x000076321b147816 */ /* 0x000fe40000000014 */
[C---:B------:R-:W-:Y:S01]  /*7d370*/  IADD3 R21, R24.reuse, 0xe, RZ ;  /* 0x0000000e18157810 */ /* 0x040fe20007ffe0ff */
[----:B------:R1:W-:Y:S03]  /*7d380*/  @P5 STG.E.U16 [R10.64], R19 ;  /* 0x000000130a005986 */ /* 0x0003e6000c101506 */
[----:B------:R-:W-:Y:S01]  /*7d390*/  ISETP.GE.AND P2, PT, R21, c[0x0][0x17c], PT ;  /* 0x00005f0015007a0c */ /* 0x000fe20003f46270 */
[----:B------:R3:W-:Y:S01]  /*7d3a0*/  @P6 STG.E.U16 [R16.64], R20 ;  /* 0x0000001410006986 */ /* 0x0007e2000c101506 */
[----:B0-----:R-:W-:Y:S01]  /*7d3b0*/  IMAD.WIDE R8, R3, 0x2, R4 ;  /* 0x0000000203087825 */ /* 0x001fe200078e0204 */
[----:B------:R-:W-:-:S02]  /*7d3c0*/  IADD3 R21, R24, 0xf, RZ ;  /* 0x0000000f18157810 */ /* 0x000fc40007ffe0ff */
[----:B------:R-:W4:Y:S01]  /*7d3d0*/  LDL.LU R25, [R1+0x280] ;  /* 0x0002800001197983 */ /* 0x000f220000300800 */
[C---:B------:R-:W-:Y:S01]  /*7d3e0*/  IADD3 R0, R3.reuse, c[0x0][0x198], RZ ;  /* 0x0000660003007a10 */ /* 0x040fe20007ffe0ff */
[----:B-1----:R-:W-:-:S04]  /*7d3f0*/  IMAD.WIDE R10, R3, 0x2, R12 ;  /* 0x00000002030a7825 */ /* 0x002fc800078e020c */
[----:B---3--:R-:W-:Y:S01]  /*7d400*/  IMAD.WIDE R16, R3, 0x2, R6 ;  /* 0x0000000203107825 */ /* 0x008fe200078e0206 */
[----:B--2---:R0:W-:Y:S01]  /*7d410*/  @P1 STG.E.U16 [R8.64], R22 ;  /* 0x0000001608001986 */ /* 0x0041e2000c101506 */
[----:B------:R-:W-:Y:S02]  /*7d420*/  PRMT R20, R22, 0x7632, R20 ;  /* 0x0000763216147816 */ /* 0x000fe40000000014 */
[----:B------:R-:W-:Y:S01]  /*7d430*/  ISETP.GE.AND P1, PT, R21, c[0x0][0x17c], PT ;  /* 0x00005f0015007a0c */ /* 0x000fe20003f26270 */
[----:B0-----:R-:W2:Y:S01]  /*7d440*/  LDL.LU R22, [R1+0x2d0] ;  /* 0x0002d00001167983 */ /* 0x001ea20000300800 */
[----:B------:R-:W-:-:S03]  /*7d450*/  IMAD.WIDE R8, R3, 0x2, R14 ;  /* 0x0000000203087825 */ /* 0x000fc600078e020e */
[----:B------:R-:W3:Y:S04]  /*7d460*/  LDL.LU R26, [R1+0x2a0] ;  /* 0x0002a000011a7983 */ /* 0x000ee80000300800 */
[----:B------:R-:W5:Y:S04]  /*7d470*/  LDL.LU R27, [R1+0x110] ;  /* 0x00011000011b7983 */ /* 0x000f680000300800 */
[----:B------:R-:W2:Y:S04]  /*7d480*/  LDL.LU R3, [R1+0xa0] ;  /* 0x0000a00001037983 */ /* 0x000ea80000300800 */
[----:B------:R-:W2:Y:S01]  /*7d490*/  LDL.LU R21, [R1+0x100] ;  /* 0x0001000001157983 */ /* 0x000ea20000300800 */
[----:B------:R-:W-:-:S02]  /*7d4a0*/  ISETP.LT.AND P4, PT, R23, c[0x0][0x178], !P3 ;  /* 0x00005e0017007a0c */ /* 0x000fc40005f81270 */
[----:B------:R-:W-:Y:S02]  /*7d4b0*/  ISETP.LT.AND P5, PT, R2, c[0x0][0x178], !P3 ;  /* 0x00005e0002007a0c */ /* 0x000fe40005fa1270 */
[----:B------:R-:W-:Y:S02]  /*7d4c0*/  ISETP.LT.AND P3, PT, R29, c[0x0][0x178], !P3 ;  /* 0x00005e001d007a0c */ /* 0x000fe40005f61270 */
[----:B------:R-:W-:Y:S01]  /*7d4d0*/  ISETP.LT.AND P6, PT, R28, c[0x0][0x178], !P0 ;  /* 0x00005e001c007a0c */ /* 0x000fe200047c1270 */
[----:B------:R-:W-:-:S06]  /*7d4e0*/  IMAD.WIDE R18, R0, 0x2, R4 ;  /* 0x0000000200127825 */ /* 0x000fcc00078e0204 */
[----:B----4-:R-:W-:Y:S04]  /*7d4f0*/  @P4 STG.E.U16 [R8.64], R25 ;  /* 0x0000001908004986 */ /* 0x010fe8000c101506 */
[----:B--2---:R-:W-:Y:S04]  /*7d500*/  @P5 STG.E.U16 [R10.64], R21 ;  /* 0x000000150a005986 */ /* 0x004fe8000c101506 */
[----:B------:R-:W-:Y:S04]  /*7d510*/  @P3 STG.E.U16 [R16.64], R3 ;  /* 0x0000000310003986 */ /* 0x000fe8000c101506 */
[----:B------:R0:W-:Y:S02]  /*7d520*/  @P6 STG.E.U16 [R18.64], R20 ;  /* 0x0000001412006986 */ /* 0x0001e4000c101506 */
[----:B0-----:R-:W-:-:S02]  /*7d530*/  PRMT R18, R25, 0x7632, R18 ;  /* 0x0000763219127816 */ /* 0x001fc40000000012 */
[----:B------:R-:W2:Y:S01]  /*7d540*/  LDL.LU R25, [R1+0x243c] ;  /* 0x00243c0001197983 */ /* 0x000ea20000300800 */
[----:B------:R-:W-:Y:S02]  /*7d550*/  ISETP.LT.AND P4, PT, R23, c[0x0][0x178], !P0 ;  /* 0x00005e0017007a0c */ /* 0x000fe40004781270 */
[----:B------:R-:W-:Y:S01]  /*7d560*/  ISETP.LT.AND P5, PT, R2, c[0x0][0x178], !P0 ;  /* 0x00005e0002007a0c */ /* 0x000fe200047a1270 */
[----:B------:R-:W-:Y:S01]  /*7d570*/  IMAD.WIDE R8, R0, 0x2, R14 ;  /* 0x0000000200087825 */ /* 0x000fe200078e020e */
[----:B------:R-:W-:Y:S02]  /*7d580*/  ISETP.LT.AND P6, PT, R29, c[0x0][0x178], !P0 ;  /* 0x00005e001d007a0c */ /* 0x000fe400047c1270 */
[----:B------:R-:W-:Y:S02]  /*7d590*/  ISETP.LT.AND P0, PT, R28, c[0x0][0x178], !P2 ;  /* 0x00005e001c007a0c */ /* 0x000fe40005701270 */
[----:B------:R-:W-:Y:S02]  /*7d5a0*/  PRMT R20, R3, 0x7632, R20 ;  /* 0x0000763203147816 */ /* 0x000fe40000000014 */
[C---:B------:R-:W-:Y:S01]  /*7d5b0*/  IADD3 R3, R0.reuse, c[0x0][0x198], RZ ;  /* 0x0000660000037a10 */ /* 0x040fe20007ffe0ff */
[C---:B------:R-:W-:Y:S01]  /*7d5c0*/  IMAD.WIDE R10, R0.reuse, 0x2, R12 ;  /* 0x00000002000a7825 */ /* 0x040fe200078e020c */
[----:B------:R-:W-:Y:S01]  /*7d5d0*/  PRMT R19, R21, 0x7632, R19 ;  /* 0x0000763215137816 */ /* 0x000fe20000000013 */
[----:B------:R0:W-:Y:S01]  /*7d5e0*/  @P4 STG.E.U16 [R8.64], R18 ;  /* 0x0000001208004986 */ /* 0x0001e2000c101506 */
[----:B------:R-:W-:Y:S01]  /*7d5f0*/  ISETP.LT.AND P4, PT, R23, c[0x0][0x178], !P2 ;  /* 0x00005e0017007a0c */ /* 0x000fe20005781270 */
[----:B------:R-:W-:-:S02]  /*7d600*/  IMAD.WIDE R16, R0, 0x2, R6 ;  /* 0x0000000200107825 */ /* 0x000fc400078e0206 */
[----:B------:R1:W-:Y:S01]  /*7d610*/  @P5 STG.E.U16 [R10.64], R19 ;  /* 0x000000130a005986 */ /* 0x0003e2000c101506 */
[----:B------:R-:W-:Y:S02]  /*7d620*/  ISETP.LT.AND P5, PT, R2, c[0x0][0x178], !P2 ;  /* 0x00005e0002007a0c */ /* 0x000fe400057a1270 */
[----:B------:R-:W-:Y:S01]  /*7d630*/  ISETP.LT.AND P2, PT, R29, c[0x0][0x178], !P2 ;  /* 0x00005e001d007a0c */ /* 0x000fe20005741270 */
[----:B------:R4:W-:Y:S01]  /*7d640*/  @P6 STG.E.U16 [R16.64], R20 ;  /* 0x0000001410006986 */ /* 0x0009e2000c101506 */
[----:B0-----:R-:W-:Y:S01]  /*7d650*/  IMAD.WIDE R8, R3, 0x2, R4 ;  /* 0x0000000203087825 */ /* 0x001fe200078e0204 */
[----:B------:R-:W-:-:S04]  /*7d660*/  ISETP.LT.AND P6, PT, R28, c[0x0][0x178], !P1 ;  /* 0x00005e001c007a0c */ /* 0x000fc80004fc1270 */
[----:B------:R0:W-:Y:S01]  /*7d670*/  @P0 STG.E.U16 [R8.64], R22 ;  /* 0x0000001608000986 */ /* 0x0001e2000c101506 */
[C---:B------:R-:W-:Y:S01]  /*7d680*/  IADD3 R0, R3.reuse, c[0x0][0x198], RZ ;  /* 0x0000660003007a10 */ /* 0x040fe20007ffe0ff */
[----:B-1----:R-:W-:Y:S01]  /*7d690*/  IMAD.WIDE R10, R3, 0x2, R12 ;  /* 0x00000002030a7825 */ /* 0x002fe200078e020c */
[----:B----4-:R-:W-:-:S03]  /*7d6a0*/  PRMT R20, R22, 0x7632, R20 ;  /* 0x0000763216147816 */ /* 0x010fc60000000014 */
[C---:B0-----:R-:W-:Y:S01]  /*7d6b0*/  IMAD.WIDE R8, R3.reuse, 0x2, R14 ;  /* 0x0000000203087825 */ /* 0x041fe200078e020e */
[----:B------:R-:W-:Y:S01]  /*7d6c0*/  IADD3 R21, R24, 0x10, RZ ;  /* 0x0000001018157810 */ /* 0x000fe20007ffe0ff */
[----:B------:R-:W4:Y:S02]  /*7d6d0*/  LDL.LU R22, [R1+0x194] ;  /* 0x0001940001167983 */ /* 0x000f240000300800 */
[----:B------:R-:W-:Y:S02]  /*7d6e0*/  IMAD.WIDE R16, R3, 0x2, R6 ;  /* 0x0000000203107825 */ /* 0x000fe400078e0206 */
[----:B---3--:R0:W-:Y:S01]  /*7d6f0*/  @P4 STG.E.U16 [R8.64], R26 ;  /* 0x0000001a08004986 */ /* 0x0081e2000c101506 */
[----:B------:R-:W-:Y:S01]  /*7d700*/  ISETP.LT.AND P4, PT, R23, c[0x0][0x178], !P1 ;  /* 0x00005e0017007a0c */ /* 0x000fe20004f81270 */
[C---:B------:R-:W-:Y:S02]  /*7d710*/  IMAD.WIDE R18, R0.reuse, 0x2, R4 ;  /* 0x0000000200127825 */ /* 0x040fe400078e0204 */
[----:B-----5:R-:W-:Y:S01]  /*7d720*/  @P5 STG.E.U16 [R10.64], R27 ;  /* 0x0000001b0a005986 */ /* 0x020fe2000c101506 */
[----:B------:R-:W-:Y:S01]  /*7d730*/  ISETP.GE.AND P3, PT, R21, c[0x0][0x17c], PT ;  /* 0x00005f0015007a0c */ /* 0x000fe20003f66270 */
[----:B0-----:R-:W-:-:S02]  /*7d740*/  IMAD.WIDE R8, R0, 0x2, R14 ;  /* 0x0000000200087825 */ /* 0x001fc400078e020e */
[----:B------:R-:W-:Y:S04]  /*7d750*/  STL [R1+0x2438], R23 ;  /* 0x0024381701007387 */ /* 0x000fe80000100800 */
[----:B--2---:R-:W-:Y:S04]  /*7d760*/  @P2 STG.E.U16 [R16.64], R25 ;  /* 0x0000001910002986 */ /* 0x004fe8000c101506 */
[----:B------:R0:W-:Y:S02]  /*7d770*/  @P6 STG.E.U16 [R18.64], R20 ;  /* 0x0000001412006986 */ /* 0x0001e4000c101506 */
[----:B0-----:R-:W-:-:S05]  /*7d780*/  PRMT R18, R26, 0x7632, R18 ;  /* 0x000076321a127816 */ /* 0x001fca0000000012 */
[----:B------:R0:W-:Y:S01]  /*7d790*/  @P4 STG.E.U16 [R8.64], R18 ;  /* 0x0000001208004986 */ /* 0x0001e2000c101506 */
[----:B------:R-:W-:-:S03]  /*7d7a0*/  ISETP.LT.AND P4, PT, R23, c[0x0][0x178], !P3 ;  /* 0x00005e0017007a0c */ /* 0x000fc60005f81270 */
[----:B------:R-:W2:Y:S01]  /*7d7b0*/  LDL R23, [R1+0x44] ;  /* 0x0000440001177983 */ /* 0x000ea20000100800 */
[----:B------:R-:W-:Y:S02]  /*7d7c0*/  ISETP.LT.AND P5, PT, R2, c[0x0][0x178], !P1 ;  /* 0x00005e0002007a0c */ /* 0x000fe40004fa1270 */
[----:B------:R-:W-:Y:S02]  /*7d7d0*/  ISETP.LT.AND P6, PT, R29, c[0x0][0x178], !P1 ;  /* 0x00005e001d007a0c */ /* 0x000fe40004fc1270 */
[----:B------:R-:W-:Y:S02]  /*7d7e0*/  ISETP.LT.AND P1, PT, R28, c[0x0][0x178], !P3 ;  /* 0x00005e001c007a0c */ /* 0x000fe40005f21270 */
[----:B------:R-:W-:Y:S02]  /*7d7f0*/  IADD3 R21, R24, 0x11, RZ ;  /* 0x0000001118157810 */ /* 0x000fe40007ffe0ff */
[C---:B------:R-:W-:Y:S01]  /*7d800*/  IADD3 R3, R0.reuse, c[0x0][0x198], RZ ;  /* 0x0000660000037a10 */ /* 0x040fe20007ffe0ff */
[----:B------:R-:W-:Y:S01]  /*7d810*/  IMAD.WIDE R10, R0, 0x2, R12 ;  /* 0x00000002000a7825 */ /* 0x000fe200078e020c */
[----:B------:R-:W-:-:S02]  /*7d820*/  PRMT R19, R27, 0x7632, R19 ;  /* 0x000076321b137816 */ /* 0x000fc40000000013 */
[----:B------:R-:W-:Y:S01]  /*7d830*/  ISETP.GE.AND P0, PT, R21, c[0x0][0x17c], PT ;  /* 0x00005f0015007a0c */ /* 0x000fe20003f06270 */
[----:B------:R-:W-:Y:S01]  /*7d840*/  IMAD.WIDE R16, R0, 0x2, R6 ;  /* 0x0000000200107825 */ /* 0x000fe200078e0206 */
[----:B------:R-:W-:Y:S02]  /*7d850*/  PRMT R20, R25, 0x7632, R20 ;  /* 0x0000763219147816 */ /* 0x000fe40000000014 */
[C---:B------:R-:W-:Y:S01]  /*7d860*/  IADD3 R21, R24.reuse, 0x12, RZ ;  /* 0x0000001218157810 */ /* 0x040fe20007ffe0ff */
[----:B0-----:R-:W-:Y:S01]  /*7d870*/  IMAD.WIDE R8, R3, 0x2, R4 ;  /* 0x0000000203087825 */ /* 0x001fe200078e0204 */
[----:B------:R0:W-:Y:S02]  /*7d880*/  @P5 STG.E.U16 [R10.64], R19 ;  /* 0x000000130a005986 */ /* 0x0001e4000c101506 */
[----:B------:R-:W-:Y:S02]  /*7d890*/  ISETP.GE.AND P2, PT, R21, c[0x0][0x17c], PT ;  /* 0x00005f0015007a0c */ /* 0x000fe40003f46270 */
[----:B------:R1:W-:Y:S01]  /*7d8a0*/  @P6 STG.E.U16 [R16.64], R20 ;  /* 0x0000001410006986 */ /* 0x0003e2000c101506 */
[----:B------:R-:W-:-:S03]  /*7d8b0*/  IADD3 R21, R24, 0x13, RZ ;  /* 0x0000001318157810 */ /* 0x000fc60007ffe0ff */
[----:B----4-:R3:W-:Y:S01]  /*7d8c0*/  @P1 STG.E.U16 [R8.64], R22 ;  /* 0x0000001608001986 */ /* 0x0107e2000c101506 */
[----:B------:R-:W-:Y:S02]  /*7d8d0*/  IADD3 R0, R3, c[0x0][0x198], RZ ;  /* 0x0000660003007a10 */ /* 0x000fe40007ffe0ff */
[----:B------:R-:W-:Y:S01]  /*7d8e0*/  ISETP.GE.AND P1, PT, R21, c[0x0][0x17c], PT ;  /* 0x00005f0015007a0c */ /* 0x000fe20003f26270 */
[----:B0-----:R-:W-:Y:S01]  /*7d8f0*/  IMAD.WIDE R10, R3, 0x2, R12 ;  /* 0x00000002030a7825 */ /* 0x001fe200078e020c */
[----:B-1----:R-:W-:-:S03]  /*7d900*/  PRMT R20, R22, 0x7632, R20 ;  /* 0x0000763216147816 */ /* 0x002fc60000000014 */
[C---:B------:R-:W-:Y:S01]  /*7d910*/  IMAD.WIDE R16, R3.reuse, 0x2, R6 ;  /* 0x0000000203107825 */ /* 0x040fe200078e0206 */
[----:B---3--:R-:W3:Y:S03]  /*7d920*/  LDL.LU R22, [R1+0x1a4] ;  /* 0x0001a40001167983 */ /* 0x008ee60000300800 */
[----:B------:R-:W-:Y:S01]  /*7d930*/  IMAD.WIDE R8, R3, 0x2, R14 ;  /* 0x0000000203087825 */ /* 0x000fe200078e020e */
[----:B------:R-:W4:Y:S04]  /*7d940*/  LDL.LU R26, [R1+0x64] ;  /* 0x00006400011a7983 */ /* 0x000f280000300800 */
[----:B------:R-:W5:Y:S04]  /*7d950*/  LDL.LU R25, [R1+0x54] ;  /* 0x0000540001197983 */ /* 0x000f680000300800 */
[----:B------:R-:W3:Y:S04]  /*7d960*/  LDL.LU R27, [R1+0x14] ;  /* 0x00001400011b7983 */ /* 0x000ee80000300800 */
[----:B------:R-:W3:Y:S04]  /*7d970*/  LDL.LU R3, [R1+0x4] ;  /* 0x0000040001037983 */ /* 0x000ee80000300800 */
[----:B------:R-:W3:Y:S04]  /*7d980*/  LDL.LU R21, [R1+0x24] ;  /* 0x0000240001157983 */ /* 0x000ee80000300800 */
[----:B--2---:R0:W-:Y:S04]  /*7d990*/  @P4 STG.E.U16 [R8.64], R23 ;  /* 0x0000001708004986 */ /* 0x0041e8000c101506 */
[----:B0-----:R-:W2:Y:S04]  /*7d9a0*/  LDL.LU R23, [R1+0x2438] ;  /* 0x0024380001177983 */ /* 0x001ea80000300800 */
[----:B------:R-:W4:Y:S01]  /*7d9b0*/  LDL.LU R9, [R1+0x44] ;  /* 0x0000440001097983 */ /* 0x000f220000300800 */
[----:B------:R-:W-:-:S02]  /*7d9c0*/  ISETP.LT.AND P5, PT, R2, c[0x0][0x178], !P3 ;  /* 0x00005e0002007a0c */ /* 0x000fc40005fa1270 */
[----:B------:R-:W-:Y:S02]  /*7d9d0*/  ISETP.LT.AND P3, PT, R29, c[0x0][0x178], !P3 ;  /* 0x00005e001d007a0c */ /* 0x000fe40005f61270 */
[----:B------:R-:W-:Y:S01]  /*7d9e0*/  ISETP.LT.AND P6, PT, R28, c[0x0][0x178], !P0 ;  /* 0x00005e001c007a0c */ /* 0x000fe200047c1270 */
[----:B------:R-:W-:-:S08]  /*7d9f0*/  IMAD.WIDE R18, R0, 0x2, R4 ;  /* 0x0000000200127825 */ /* 0x000fd000078e0204 */
[----:B---3--:R0:W-:Y:S01]  /*7da00*/  @P5 STG.E.U16 [R10.64], R21 ;  /* 0x000000150a005986 */ /* 0x0081e2000c101506 */
[----:B------:R-:W-:-:S03]  /*7da10*/  ISETP.LT.AND P5, PT, R2, c[0x0][0x178], !P0 ;  /* 0x00005e0002007a0c */ /* 0x000fc600047a1270 */
[----:B------:R-:W-:Y:S04]  /*7da20*/  @P3 STG.E.U16 [R16.64], R3 ;  /* 0x0000000310003986 */ /* 0x000fe8000c101506 */
[----:B------:R1:W-:Y:S01]  /*7da30*/  @P6 STG.E.U16 [R18.64], R20 ;  /* 0x0000001412006986 */ /* 0x0003e2000c101506 */
[----:B------:R-:W-:Y:S01]  /*7da40*/  ISETP.LT.AND P6, PT, R29, c[0x0][0x178], !P0 ;  /* 0x00005e001d007a0c */ /* 0x000fe200047c1270 */
[C---:B0-----:R-:W-:Y:S01]  /*7da50*/  IMAD.WIDE R10, R0.reuse, 0x2, R12 ;  /* 0x00000002000a7825 */ /* 0x041fe200078e020c */
[----:B-1----:R-:W-:Y:S02]  /*7da60*/  PRMT R20, R3, 0x7632, R20 ;  /* 0x0000763203147816 */ /* 0x002fe40000000014 */
[C---:B------:R-:W-:Y:S01]  /*7da70*/  IADD3 R3, R0.reuse, c[0x0][0x198], RZ ;  /* 0x0000660000037a10 */ /* 0x040fe20007ffe0ff */
[----:B------:R-:W-:Y:S01]  /*7da80*/  IMAD.WIDE R16, R0, 0x2, R6 ;  /* 0x0000000200107825 */ /* 0x000fe200078e0206 */
[----:B------:R-:W-:-:S02]  /*7da90*/  PRMT R19, R21, 0x7632, R19 ;  /* 0x0000763215137816 */ /* 0x000fc40000000013 */
[----:B--2---:R-:W-:Y:S02]  /*7daa0*/  ISETP.LT.AND P4, PT, R23, c[0x0][0x178], !P0 ;  /* 0x00005e0017007a0c */ /* 0x004fe40004781270 */
[----:B------:R-:W-:Y:S02]  /*7dab0*/  ISETP.LT.AND P0, PT, R28, c[0x0][0x178], !P2 ;  /* 0x00005e001c007a0c */ /* 0x000fe40005701270 */
[----:B----4-:R-:W-:Y:S01]  /*7dac0*/  PRMT R18, R9, 0x7632, R18 ;  /* 0x0000763209127816 */ /* 0x010fe20000000012 */
[----:B------:R-:W-:-:S08]  /*7dad0*/  IMAD.WIDE R8, R0, 0x2, R14 ;  /* 0x0000000200087825 */ /* 0x000fd000078e020e */
        /* <DEDUP_REMOVED lines=332> */
[----:B------:R-:W-:Y:S01]  /*7efa0*/  @P2 STG.E.U16 [R16.64], R27 ;  /* 0x0000001b10002986 */ /* 0x000fe2000c101506 */
[----:B------:R-:W-:-:S03]  /*7efb0*/  IADD3 R21, R24, 0x25, RZ ;  /* 0x0000002518157810 */ /* 0x000fc60007ffe0ff */
[----:B------:R3:W-:Y:S01]  /*7efc0*/  @P6 STG.E.U16 [R18.64], R20 ;  /* 0x0000001412006986 */ /* 0x0007e2000c101506 */
[----:B------:R-:W-:Y:S02]  /*7efd0*/  ISETP.LT.AND P6, PT, R29, c[0x0][0x178], !P1 ;  /* 0x00005e001d007a0c */ /* 0x000fe40004fc1270 */
[----:B------:R-:W-:Y:S01]  /*7efe0*/  ISETP.LT.AND P1, PT, R28, c[0x0][0x178], !P3 ;  /* 0x00005e001c007a0c */ /* 0x000fe20005f21270 */
[C---:B0-----:R-:W-:Y:S01]  /*7eff0*/  IMAD.WIDE R8, R0.reuse, 0x2, R14 ;  /* 0x0000000200087825 */ /* 0x041fe200078e020e */
[C---:B------:R-:W-:Y:S02]  /*7f000*/  IADD3 R3, R0.reuse, c[0x0][0x198], RZ ;  /* 0x0000660000037a10 */ /* 0x040fe40007ffe0ff */
[----:B------:R-:W-:Y:S01]  /*7f010*/  ISETP.GE.AND P0, PT, R21, c[0x0][0x17c], PT ;  /* 0x00005f0015007a0c */ /* 0x000fe20003f06270 */
[----:B-1----:R-:W-:Y:S01]  /*7f020*/  IMAD.WIDE R10, R0, 0x2, R12 ;  /* 0x00000002000a7825 */ /* 0x002fe200078e020c */
[----:B------:R-:W-:Y:S02]  /*7f030*/  IADD3 R21, R24, 0x26, RZ ;  /* 0x0000002618157810 */ /* 0x000fe40007ffe0ff */
[----:B---3--:R-:W-:Y:S01]  /*7f040*/  PRMT R18, R25, 0x7632, R18 ;  /* 0x0000763219127816 */ /* 0x008fe20000000012 */
[----:B------:R-:W-:Y:S01]  /*7f050*/  IMAD.WIDE R16, R0, 0x2, R6 ;  /* 0x0000000200107825 */ /* 0x000fe200078e0206 */
[----:B------:R-:W-:-:S02]  /*7f060*/  PRMT R19, R26, 0x7632, R19 ;  /* 0x000076321a137816 */ /* 0x000fc40000000013 */
[----:B------:R-:W-:Y:S01]  /*7f070*/  PRMT R20, R27, 0x7632, R20 ;  /* 0x000076321b147816 */ /* 0x000fe20000000014 */
[----:B------:R0:W-:Y:S01]  /*7f080*/  @P4 STG.E.U16 [R8.64], R18 ;  /* 0x0000001208004986 */ /* 0x0001e2000c101506 */
[----:B------:R-:W-:Y:S02]  /*7f090*/  ISETP.GE.AND P2, PT, R21, c[0x0][0x17c], PT ;  /* 0x00005f0015007a0c */ /* 0x000fe40003f46270 */
[----:B------:R-:W-:Y:S01]  /*7f0a0*/  IADD3 R21, R24, 0x27, RZ ;  /* 0x0000002718157810 */ /* 0x000fe20007ffe0ff */
[----:B------:R-:W3:Y:S01]  /*7f0b0*/  LDL.LU R26, [R1+0x88] ;  /* 0x00008800011a7983 */ /* 0x000ee20000300800 */
[----:B------:R-:W-:-:S03]  /*7f0c0*/  IADD3 R0, R3, c[0x0][0x198], RZ ;  /* 0x0000660003007a10 */ /* 0x000fc60007ffe0ff */
[----:B------:R1:W-:Y:S01]  /*7f0d0*/  @P5 STG.E.U16 [R10.64], R19 ;  /* 0x000000130a005986 */ /* 0x0003e2000c101506 */
[----:B0-----:R-:W-:-:S03]  /*7f0e0*/  IMAD.WIDE R8, R3, 0x2, R4 ;  /* 0x0000000203087825 */ /* 0x001fc600078e0204 */
[----:B------:R0:W-:Y:S04]  /*7f0f0*/  @P6 STG.E.U16 [R16.64], R20 ;  /* 0x0000001410006986 */ /* 0x0001e8000c101506 */
[----:B------:R-:W4:Y:S01]  /*7f100*/  LDL.LU R27, [R1+0x208] ;  /* 0x00020800011b7983 */ /* 0x000f220000300800 */
[----:B-1----:R-:W-:-:S03]  /*7f110*/  IMAD.WIDE R10, R3, 0x2, R12 ;  /* 0x00000002030a7825 */ /* 0x002fc600078e020c */
[----:B------:R-:W5:Y:S01]  /*7f120*/  LDL.LU R25, [R1+0x1c8] ;  /* 0x0001c80001197983 */ /* 0x000f620000300800 */
[----:B0-----:R-:W-:-:S03]  /*7f130*/  IMAD.WIDE R16, R3, 0x2, R6 ;  /* 0x0000000203107825 */ /* 0x001fc600078e0206 */
[----:B--2---:R0:W-:Y:S01]  /*7f140*/  @P1 STG.E.U16 [R8.64], R22 ;  /* 0x0000001608001986 */ /* 0x0041e2000c101506 */
[----:B------:R-:W-:Y:S02]  /*7f150*/  PRMT R20, R22, 0x7632, R20 ;  /* 0x0000763216147816 */ /* 0x000fe40000000014 */
[----:B------:R-:W-:Y:S01]  /*7f160*/  ISETP.GE.AND P1, PT, R21, c[0x0][0x17c], PT ;  /* 0x00005f0015007a0c */ /* 0x000fe20003f26270 */
[----:B0-----:R-:W2:Y:S01]  /*7f170*/  LDL.LU R22, [R1+0x98] ;  /* 0x0000980001167983 */ /* 0x001ea20000300800 */
[----:B------:R-:W-:-:S03]  /*7f180*/  IMAD.WIDE R8, R3, 0x2, R14 ;  /* 0x0000000203087825 */ /* 0x000fc600078e020e */
[----:B------:R-:W2:Y:S04]  /*7f190*/  LDL.LU R3, [R1+0x38] ;  /* 0x0000380001037983 */ /* 0x000ea80000300800 */
[----:B------:R-:W2:Y:S01]  /*7f1a0*/  LDL.LU R21, [R1+0x78] ;  /* 0x0000780001157983 */ /* 0x000ea20000300800 */
[----:B------:R-:W-:Y:S02]  /*7f1b0*/  ISETP.LT.AND P4, PT, R23, c[0x0][0x178], !P3 ;  /* 0x00005e0017007a0c */ /* 0x000fe40005f81270 */
[----:B------:R-:W-:Y:S02]  /*7f1c0*/  ISETP.LT.AND P5, PT, R2, c[0x0][0x178], !P3 ;  /* 0x00005e0002007a0c */ /* 0x000fe40005fa1270 */
[----:B------:R-:W-:Y:S02]  /*7f1d0*/  ISETP.LT.AND P3, PT, R29, c[0x0][0x178], !P3 ;  /* 0x00005e001d007a0c */ /* 0x000fe40005f61270 */
[----:B------:R-:W-:Y:S01]  /*7f1e0*/  ISETP.LT.AND P6, PT, R28, c[0x0][0x178], !P0 ;  /* 0x00005e001c007a0c */ /* 0x000fe200047c1270 */
[----:B------:R-:W-:-:S06]  /*7f1f0*/  IMAD.WIDE R18, R0, 0x2, R4 ;  /* 0x0000000200127825 */ /* 0x000fcc00078e0204 */
[----:B---3--:R0:W-:Y:S01]  /*7f200*/  @P4 STG.E.U16 [R8.64], R26 ;  /* 0x0000001a08004986 */ /* 0x0081e2000c101506 */
[----:B------:R-:W-:Y:S01]  /*7f210*/  ISETP.LT.AND P4, PT, R23, c[0x0][0x178], !P0 ;  /* 0x00005e0017007a0c */ /* 0x000fe20004781270 */
[----:B0-----:R-:W-:Y:S02]  /*7f220*/  IMAD.WIDE R8, R0, 0x2, R14 ;  /* 0x0000000200087825 */ /* 0x001fe400078e020e */
[----:B--2---:R-:W-:Y:S01]  /*7f230*/  @P5 STG.E.U16 [R10.64], R21 ;  /* 0x000000150a005986 */ /* 0x004fe2000c101506 */
[----:B------:R-:W-:-:S03]  /*7f240*/  ISETP.LT.AND P5, PT, R2, c[0x0][0x178], !P0 ;  /* 0x00005e0002007a0c */ /* 0x000fc600047a1270 */
[----:B------:R-:W-:Y:S04]  /*7f250*/  @P3 STG.E.U16 [R16.64], R3 ;  /* 0x0000000310003986 */ /* 0x000fe8000c101506 */
[----:B------:R0:W-:Y:S01]  /*7f260*/  @P6 STG.E.U16 [R18.64], R20 ;  /* 0x0000001412006986 */ /* 0x0001e2000c101506 */
[----:B------:R-:W-:Y:S02]  /*7f270*/  ISETP.LT.AND P6, PT, R29, c[0x0][0x178], !P0 ;  /* 0x00005e001d007a0c */ /* 0x000fe400047c1270 */
[----:B------:R-:W-:Y:S02]  /*7f280*/  ISETP.LT.AND P0, PT, R28, c[0x0][0x178], !P2 ;  /* 0x00005e001c007a0c */ /* 0x000fe40005701270 */
[----:B0-----:R-:W-:Y:S02]  /*7f290*/  PRMT R18, R26, 0x7632, R18 ;  /* 0x000076321a127816 */ /* 0x001fe40000000012 */
[----:B------:R-:W2:Y:S01]  /*7f2a0*/  LDL.LU R26, [R1+0x2424] ;  /* 0x00242400011a7983 */ /* 0x000ea20000300800 */
[----:B------:R-:W-:-:S02]  /*7f2b0*/  PRMT R20, R3, 0x7632, R20 ;  /* 0x0000763203147816 */ /* 0x000fc40000000014 */
[C---:B------:R-:W-:Y:S01]  /*7f2c0*/  IADD3 R3, R0.reuse, c[0x0][0x198], RZ ;  /* 0x0000660000037a10 */ /* 0x040fe20007ffe0ff */
[C---:B------:R-:W-:Y:S01]  /*7f2d0*/  IMAD.WIDE R10, R0.reuse, 0x2, R12 ;  /* 0x00000002000a7825 */ /* 0x040fe200078e020c */
[----:B------:R-:W-:Y:S01]  /*7f2e0*/  PRMT R19, R21, 0x7632, R19 ;  /* 0x0000763215137816 */ /* 0x000fe20000000013 */
[----:B------:R0:W-:Y:S02]  /*7f2f0*/  @P4 STG.E.U16 [R8.64], R18 ;  /* 0x0000001208004986 */ /* 0x0001e4000c101506 */
[----:B------:R-:W-:Y:S02]  /*7f300*/  IMAD.WIDE R16, R0, 0x2, R6 ;  /* 0x0000000200107825 */ /* 0x000fe400078e0206 */
[----:B------:R-:W-:Y:S04]  /*7f310*/  @P5 STG.E.U16 [R10.64], R19 ;  /* 0x000000130a005986 */ /* 0x000fe8000c101506 */
[----:B------:R1:W-:Y:S01]  /*7f320*/  @P6 STG.E.U16 [R16.64], R20 ;  /* 0x0000001410006986 */ /* 0x0003e2000c101506 */
[----:B0-----:R-:W-:-:S05]  /*7f330*/  IMAD.WIDE R8, R3, 0x2, R4 ;  /* 0x0000000203087825 */ /* 0x001fca00078e0204 */
[----:B----4-:R0:W-:Y:S01]  /*7f340*/  @P0 STG.E.U16 [R8.64], R27 ;  /* 0x0000001b08000986 */ /* 0x0101e2000c101506 */
[----:B-1----:R-:W-:-:S03]  /*7f350*/  PRMT R20, R27, 0x7632, R20 ;  /* 0x000076321b147816 */ /* 0x002fc60000000014 */
[----:B0-----:R-:W3:Y:S01]  /*7f360*/  LDL.LU R27, [R1+0x228] ;  /* 0x00022800011b7983 */ /* 0x001ee20000300800 */
        /* <DEDUP_REMOVED lines=8> */
[----:B-----5:R0:W-:Y:S02]  /*7f3f0*/  @P4 STG.E.U16 [R8.64], R25 ;  /* 0x0000001908004986 */ /* 0x0201e4000c101506 */
[----:B------:R-:W-:Y:S01]  /*7f400*/  IMAD.WIDE R16, R3, 0x2, R6 ;  /* 0x0000000203107825 */ /* 0x000fe200078e0206 */
[----:B------:R-:W-:-:S03]  /*7f410*/  ISETP.LT.AND P4, PT, R23, c[0x0][0x178], !P1 ;  /* 0x00005e0017007a0c */ /* 0x000fc60004f81270 */
[----:B------:R-:W-:Y:S01]  /*7f420*/  IMAD.WIDE R18, R0, 0x2, R4 ;  /* 0x0000000200127825 */ /* 0x000fe200078e0204 */
[----:B------:R-:W-:Y:S01]  /*7f430*/  ISETP.GE.AND P3, PT, R21, c[0x0][0x17c], PT ;  /* 0x00005f0015007a0c */ /* 0x000fe20003f66270 */
[----:B------:R1:W-:Y:S01]  /*7f440*/  @P5 STG.E.U16 [R10.64], R22 ;  /* 0x000000160a005986 */ /* 0x0003e2000c101506 */
[----:B------:R-:W-:Y:S02]  /*7f450*/  ISETP.LT.AND P5, PT, R2, c[0x0][0x178], !P1 ;  /* 0x00005e0002007a0c */ /* 0x000fe40004fa1270 */
[----:B------:R-:W-:Y:S01]  /*7f460*/  IADD3 R21, R24, 0x29, RZ ;  /* 0x0000002918157810 */ /* 0x000fe20007ffe0ff */
[----:B------:R-:W4:Y:S01]  /*7f470*/  LDL.LU R23, [R1+0x2420] ;  /* 0x0024200001177983 */ /* 0x000f220000300800 */
[C---:B0-----:R-:W-:Y:S01]  /*7f480*/  IMAD.WIDE R8, R0.reuse, 0x2, R14 ;  /* 0x0000000200087825 */ /* 0x041fe200078e020e */
[----:B------:R-:W-:Y:S02]  /*7f490*/  IADD3 R3, R0, c[0x0][0x198], RZ ;  /* 0x0000660000037a10 */ /* 0x000fe40007ffe0ff */
[----:B------:R-:W-:-:S02]  /*7f4a0*/  ISETP.GE.AND P0, PT, R21, c[0x0][0x17c], PT ;  /* 0x00005f0015007a0c */ /* 0x000fc40003f06270 */
[----:B------:R-:W-:Y:S01]  /*7f4b0*/  IADD3 R21, R24, 0x2a, RZ ;  /* 0x0000002a18157810 */ /* 0x000fe20007ffe0ff */
[----:B-1----:R-:W-:Y:S01]  /*7f4c0*/  IMAD.WIDE R10, R0, 0x2, R12 ;  /* 0x00000002000a7825 */ /* 0x002fe200078e020c */
[----:B--2---:R-:W-:Y:S04]  /*7f4d0*/  @P2 STG.E.U16 [R16.64], R26 ;  /* 0x0000001a10002986 */ /* 0x004fe8000c101506 */
[----:B------:R0:W-:Y:S01]  /*7f4e0*/  @P6 STG.E.U16 [R18.64], R20 ;  /* 0x0000001412006986 */ /* 0x0001e2000c101506 */
[----:B------:R-:W-:Y:S02]  /*7f4f0*/  ISETP.LT.AND P6, PT, R29, c[0x0][0x178], !P1 ;  /* 0x00005e001d007a0c */ /* 0x000fe40004fc1270 */
[----:B------:R-:W-:Y:S02]  /*7f500*/  ISETP.LT.AND P1, PT, R28, c[0x0][0x178], !P3 ;  /* 0x00005e001c007a0c */ /* 0x000fe40005f21270 */
[----:B0-----:R-:W-:-:S02]  /*7f510*/  PRMT R19, R22, 0x7632, R19 ;  /* 0x0000763216137816 */ /* 0x001fc40000000013 */
[----:B------:R-:W2:Y:S01]  /*7f520*/  LDL.LU R22, [R1+0x218] ;  /* 0x0002180001167983 */ /* 0x000ea20000300800 */
[----:B------:R-:W-:Y:S02]  /*7f530*/  PRMT R20, R26, 0x7632, R20 ;  /* 0x000076321a147816 */ /* 0x000fe40000000014 */
[----:B------:R-:W-:Y:S01]  /*7f540*/  PRMT R18, R25, 0x7632, R18 ;  /* 0x0000763219127816 */ /* 0x000fe20000000012 */
[----:B------:R-:W5:Y:S01]  /*7f550*/  LDL R26, [R1+0x1768] ;  /* 0x00176800011a7983 */ /* 0x000f620000100800 */
[----:B------:R-:W-:Y:S01]  /*7f560*/  IMAD.WIDE R16, R0, 0x2, R6 ;  /* 0x0000000200107825 */ /* 0x000fe200078e0206 */
[----:B------:R-:W-:Y:S02]  /*7f570*/  ISETP.GE.AND P2, PT, R21, c[0x0][0x17c], PT ;  /* 0x00005f0015007a0c */ /* 0x000fe40003f46270 */
[----:B------:R0:W-:Y:S01]  /*7f580*/  @P4 STG.E.U16 [R8.64], R18 ;  /* 0x0000001208004986 */ /* 0x0001e2000c101506 */
[----:B------:R-:W-:-:S03]  /*7f590*/  IADD3 R21, R24, 0x2b, RZ ;  /* 0x0000002b18157810 */ /* 0x000fc60007ffe0ff */
[----:B------:R1:W-:Y:S01]  /*7f5a0*/  @P5 STG.E.U16 [R10.64], R19 ;  /* 0x000000130a005986 */ /* 0x0003e2000c101506 */
[----:B------:R-:W-:-:S03]  /*7f5b0*/  IADD3 R0, R3, c[0x0][0x198], RZ ;  /* 0x0000660003007a10 */ /* 0x000fc60007ffe0ff */
[----:B------:R3:W-:Y:S01]  /*7f5c0*/  @P6 STG.E.U16 [R16.64], R20 ;  /* 0x0000001410006986 */ /* 0x0007e2000c101506 */
[----:B0-----:R-:W-:-:S03]  /*7f5d0*/  IMAD.WIDE R8, R3, 0x2, R4 ;  /* 0x0000000203087825 */ /* 0x001fc600078e0204 */
[----:B------:R-:W4:Y:S01]  /*7f5e0*/  LDL.LU R25, [R1+0x278] ;  /* 0x0002780001197983 */ /* 0x000f220000300800 */
[----:B-1----:R-:W-:-:S03]  /*7f5f0*/  IMAD.WIDE R10, R3, 0x2, R12 ;  /* 0x00000002030a7825 */ /* 0x002fc600078e020c */
[----:B---3--:R0:W-:Y:S01]  /*7f600*/  @P1 STG.E.U16 [R8.64], R27 ;  /* 0x0000001b08001986 */ /* 0x0081e2000c101506 */
[----:B------:R-:W-:Y:S02]  /*7f610*/  ISETP.GE.AND P1, PT, R21, c[0x0][0x17c], PT ;  /* 0x00005f0015007a0c */ /* 0x000fe40003f26270 */
[----:B------:R-:W-:Y:S01]  /*7f620*/  PRMT R20, R27, 0x7632, R20 ;  /* 0x000076321b147816 */ /* 0x000fe20000000014 */
[C---:B------:R-:W-:Y:S01]  /*7f630*/  IMAD.WIDE R16, R3.reuse, 0x2, R6 ;  /* 0x0000000203107825 */ /* 0x040fe200078e0206 */
[----:B0-----:R-:W3:Y:S03]  /*7f640*/  LDL.LU R27, [R1+0xf8] ;  /* 0x0000f800011b7983 */ /* 0x001ee60000300800 */
[----:B------:R-:W-:Y:S02]  /*7f650*/  IMAD.WIDE R8, R3, 0x2, R14 ;  /* 0x0000000203087825 */ /* 0x000fe400078e020e */
[----:B------:R-:W3:Y:S04]  /*7f660*/  LDL.LU R3, [R1+0xb8] ;  /* 0x0000b80001037983 */ /* 0x000ee80000300800 */
[----:B------:R-:W3:Y:S01]  /*7f670*/  LDL.LU R21, [R1+0xc8] ;  /* 0x0000c80001157983 */ /* 0x000ee20000300800 */
[----:B------:R-:W-:-:S02]  /*7f680*/  ISETP.LT.AND P5, PT, R2, c[0x0][0x178], !P3 ;  /* 0x00005e0002007a0c */ /* 0x000fc40005fa1270 */
[----:B------:R-:W-:Y:S01]  /*7f690*/  ISETP.LT.AND P6, PT, R28, c[0x0][0x178], !P0 ;  /* 0x00005e001c007a0c */ /* 0x000fe200047c1270 */
[----:B------:R-:W-:Y:S01]  /*7f6a0*/  IMAD.WIDE R18, R0, 0x2, R4 ;  /* 0x0000000200127825 */ /* 0x000fe200078e0204 */
[----:B-----5:R-:W-:Y:S02]  /*7f6b0*/  ISETP.LT.AND P4, PT, R26, c[0x0][0x178], !P3 ;  /* 0x00005e001a007a0c */ /* 0x020fe40005f81270 */
[----:B------:R-:W-:-:S11]  /*7f6c0*/  ISETP.LT.AND P3, PT, R29, c[0x0][0x178], !P3 ;  /* 0x00005e001d007a0c */ /* 0x000fd60005f61270 */
[----:B--2---:R0:W-:Y:S01]  /*7f6d0*/  @P4 STG.E.U16 [R8.64], R22 ;  /* 0x0000001608004986 */ /* 0x0041e2000c101506 */
[----:B------:R-:W-:Y:S01]  /*7f6e0*/  ISETP.LT.AND P4, PT, R28, c[0x0][0x178], !P2 ;  /* 0x00005e001c007a0c */ /* 0x000fe20005781270 */
[----:B0-----:R-:W-:Y:S02]  /*7f6f0*/  IMAD.WIDE R8, R0, 0x2, R14 ;  /* 0x0000000200087825 */ /* 0x001fe400078e020e */
[----:B---3--:R0:W-:Y:S04]  /*7f700*/  @P5 STG.E.U16 [R10.64], R21 ;  /* 0x000000150a005986 */ /* 0x0081e8000c101506 */
[----:B------:R-:W-:Y:S01]  /*7f710*/  @P3 STG.E.U16 [R16.64], R3 ;  /* 0x0000000310003986 */ /* 0x000fe2000c101506 */
[----:B------:R-:W-:Y:S02]  /*7f720*/  ISETP.LT.AND P3, PT, R26, c[0x0][0x178], !P0 ;  /* 0x00005e001a007a0c */ /* 0x000fe40004761270 */
[----:B------:R-:W-:Y:S01]  /*7f730*/  ISETP.LT.AND P5, PT, R2, c[0x0][0x178], !P0 ;  /* 0x00005e0002007a0c */ /* 0x000fe200047a1270 */
[----:B------:R1:W-:Y:S01]  /*7f740*/  @P6 STG.E.U16 [R18.64], R20 ;  /* 0x0000001412006986 */ /* 0x0003e2000c101506 */
[----:B------:R-:W-:Y:S01]  /*7f750*/  ISETP.LT.AND P6, PT, R29, c[0x0][0x178], !P0 ;  /* 0x00005e001d007a0c */ /* 0x000fe200047c1270 */
[----:B0-----:R-:W-:Y:S01]  /*7f760*/  IMAD.WIDE R10, R0, 0x2, R12 ;  /* 0x00000002000a7825 */ /* 0x001fe200078e020c */
[----:B-1----:R-:W-:-:S02]  /*7f770*/  PRMT R18, R22, 0x7632, R18 ;  /* 0x0000763216127816 */ /* 0x002fc40000000012 */
[----:B------:R-:W-:Y:S01]  /*7f780*/  PRMT R20, R3, 0x7632, R20 ;  /* 0x0000763203147816 */ /* 0x000fe20000000014 */
[C---:B------:R-:W-:Y:S01]  /*7f790*/  IMAD.WIDE R16, R0.reuse, 0x2, R6 ;  /* 0x0000000200107825 */ /* 0x040fe200078e0206 */
[----:B------:R-:W-:-:S03]  /*7f7a0*/  IADD3 R3, R0, c[0x0][0x198], RZ ;  /* 0x0000660000037a10 */ /* 0x000fc60007ffe0ff */
[----:B------:R0:W-:Y:S01]  /*7f7b0*/  @P3 STG.E.U16 [R8.64], R18 ;  /* 0x0000001208003986 */ /* 0x0001e2000c101506 */
[----:B------:R-:W-:Y:S02]  /*7f7c0*/  PRMT R19, R21, 0x7632, R19 ;  /* 0x0000763215137816 */ /* 0x000fe40000000013 */
[C---:B------:R-:W-:Y:S01]  /*7f7d0*/  IADD3 R0, R3.reuse, c[0x0][0x198], RZ ;  /* 0x0000660003007a10 */ /* 0x040fe20007ffe0ff */
[----:B------:R-:W2:Y:S04]  /*7f7e0*/  LDL.LU R22, [R1+0x241c] ;  /* 0x00241c0001167983 */ /* 0x000ea80000300800 */
[----:B------:R1:W-:Y:S01]  /*7f7f0*/  @P5 STG.E.U16 [R10.64], R19 ;  /* 0x000000130a005986 */ /* 0x0003e2000c101506 */
[----:B0-----:R-:W-:-:S03]  /*7f800*/  IMAD.WIDE R8, R3, 0x2, R4 ;  /* 0x0000000203087825 */ /* 0x001fc600078e0204 */
[----:B------:R0:W-:Y:S04]  /*7f810*/  @P6 STG.E.U16 [R16.64], R20 ;  /* 0x0000001410006986 */ /* 0x0001e8000c101506 */
[----:B----4-:R3:W-:Y:S01]  /*7f820*/  @P4 STG.E.U16 [R8.64], R25 ;  /* 0x0000001908004986 */ /* 0x0107e2000c101506 */
[----:B-1----:R-:W-:Y:S01]  /*7f830*/  IMAD.WIDE R10, R3, 0x2, R12 ;  /* 0x00000002030a7825 */ /* 0x002fe200078e020c */
[----:B0-----:R-:W-:-:S03]  /*7f840*/  PRMT R20, R25, 0x7632, R20 ;  /* 0x0000763219147816 */ /* 0x001fc60000000014 */
[C---:B------:R-:W-:Y:S01]  /*7f850*/  IMAD.WIDE R16, R3.reuse, 0x2, R6 ;  /* 0x0000000203107825 */ /* 0x040fe200078e0206 */
[----:B---3--:R-:W3:Y:S03]  /*7f860*/  LDL.LU R25, [R1+0x108] ;  /* 0x0001080001197983 */ /* 0x008ee60000300800 */
[----:B------:R-:W-:Y:S02]  /*7f870*/  IMAD.WIDE R8, R3, 0x2, R14 ;  /* 0x0000000203087825 */ /* 0x000fe400078e020e */
[----:B------:R-:W4:Y:S01]  /*7f880*/  LDL.LU R3, [R1+0x238] ;  /* 0x0002380001037983 */ /* 0x000f220000300800 */
[----:B------:R-:W-:Y:S02]  /*7f890*/  ISETP.LT.AND P3, PT, R26, c[0x0][0x178], !P2 ;  /* 0x00005e001a007a0c */ /* 0x000fe40005761270 */
[----:B------:R-:W-:Y:S02]  /*7f8a0*/  ISETP.LT.AND P5, PT, R2, c[0x0][0x178], !P2 ;  /* 0x00005e0002007a0c */ /* 0x000fe400057a1270 */
[----:B------:R-:W-:-:S02]  /*7f8b0*/  ISETP.LT.AND P2, PT, R29, c[0x0][0x178], !P2 ;  /* 0x00005e001d007a0c */ /* 0x000fc40005741270 */
[----:B------:R-:W-:Y:S01]  /*7f8c0*/  ISETP.LT.AND P6, PT, R28, c[0x0][0x178], !P1 ;  /* 0x00005e001c007a0c */ /* 0x000fe20004fc1270 */
[----:B------:R-:W-:Y:S01]  /*7f8d0*/  IMAD.WIDE R18, R0, 0x2, R4 ;  /* 0x0000000200127825 */ /* 0x000fe200078e0204 */
[----:B------:R-:W-:-:S05]  /*7f8e0*/  IADD3 R21, R24, 0x2c, RZ ;  /* 0x0000002c18157810 */ /* 0x000fca0007ffe0ff */
[----:B----4-:R-:W-:Y:S04]  /*7f8f0*/  @P3 STG.E.U16 [R8.64], R3 ;  /* 0x0000000308003986 */ /* 0x010fe8000c101506 */
[----:B------:R-:W-:Y:S04]  /*7f900*/  @P5 STG.E.U16 [R10.64], R27 ;  /* 0x0000001b0a005986 */ /* 0x000fe8000c101506 */
[----:B--2---:R-:W-:Y:S04]  /*7f910*/  @P2 STG.E.U16 [R16.64], R22 ;  /* 0x0000001610002986 */ /* 0x004fe8000c101506 */
[----:B------:R0:W-:Y:S02]  /*7f920*/  @P6 STG.E.U16 [R18.64], R20 ;  /* 0x0000001412006986 */ /* 0x0001e4000c101506 */
[----:B0-----:R-:W-:-:S02]  /*7f930*/  PRMT R20, R22, 0x7632, R20 ;  /* 0x0000763216147816 */ /* 0x001fc40000000014 */
[----:B------:R-:W2:Y:S01]  /*7f940*/  LDL.LU R22, [R1+0x2418] ;  /* 0x0024180001167983 */ /* 0x000ea20000300800 */
[----:B------:R-:W-:Y:S02]  /*7f950*/  ISETP.LT.AND P5, PT, R26, c[0x0][0x178], !P1 ;  /* 0x00005e001a007a0c */ /* 0x000fe40004fa1270 */
[----:B------:R-:W-:Y:S02]  /*7f960*/  ISETP.GE.AND P0, PT, R21, c[0x0][0x17c], PT ;  /* 0x00005f0015007a0c */ /* 0x000fe40003f06270 */
[----:B------:R-:W-:Y:S02]  /*7f970*/  ISETP.LT.AND P6, PT, R2, c[0x0][0x178], !P1 ;  /* 0x00005e0002007a0c */ /* 0x000fe40004fc1270 */
[----:B------:R-:W-:Y:S02]  /*7f980*/  ISETP.LT.AND P1, PT, R29, c[0x0][0x178], !P1 ;  /* 0x00005e001d007a0c */ /* 0x000fe40004f21270 */
[----:B------:R-:W-:Y:S01]  /*7f990*/  ISETP.LT.AND P3, PT, R28, c[0x0][0x178], !P0 ;  /* 0x00005e001c007a0c */ /* 0x000fe20004761270 */
[----:B------:R-:W-:Y:S01]  /*7f9a0*/  IMAD.WIDE R8, R0, 0x2, R14 ;  /* 0x0000000200087825 */ /* 0x000fe200078e020e */
[----:B------:R-:W-:-:S02]  /*7f9b0*/  PRMT R18, R3, 0x7632, R18 ;  /* 0x0000763203127816 */ /* 0x000fc40000000012 */
[C---:B------:R-:W-:Y:S01]  /*7f9c0*/  IADD3 R3, R0.reuse, c[0x0][0x198], RZ ;  /* 0x0000660000037a10 */ /* 0x040fe20007ffe0ff */
[C---:B------:R-:W-:Y:S01]  /*7f9d0*/  IMAD.WIDE R10, R0.reuse, 0x2, R12 ;  /* 0x00000002000a7825 */ /* 0x040fe200078e020c */
[----:B------:R-:W-:Y:S01]  /*7f9e0*/  PRMT R19, R27, 0x7632, R19 ;  /* 0x000076321b137816 */ /* 0x000fe20000000013 */
[----:B------:R0:W-:Y:S02]  /*7f9f0*/  @P5 STG.E.U16 [R8.64], R18 ;  /* 0x0000001208005986 */ /* 0x0001e4000c101506 */
[----:B------:R-:W-:Y:S02]  /*7fa00*/  IMAD.WIDE R16, R0, 0x2, R6 ;  /* 0x0000000200107825 */ /* 0x000fe400078e0206 */
[----:B------:R1:W-:Y:S01]  /*7fa10*/  @P6 STG.E.U16 [R10.64], R19 ;  /* 0x000000130a006986 */ /* 0x0003e2000c101506 */
[----:B------:R-:W-:-:S03]  /*7fa20*/  IADD3 R0, R3, c[0x0][0x198], RZ ;  /* 0x0000660003007a10 */ /* 0x000fc60007ffe0ff */
[----:B------:R4:W-:Y:S01]  /*7fa30*/  @P1 STG.E.U16 [R16.64], R20 ;  /* 0x0000001410001986 */ /* 0x0009e2000c101506 */
[----:B0-----:R-:W-:-:S04]  /*7fa40*/  IMAD.WIDE R8, R3, 0x2, R4 ;  /* 0x0000000203087825 */ /* 0x001fc800078e0204 */
[----:B-1----:R-:W-:-:S04]  /*7fa50*/  IMAD.WIDE R10, R3, 0x2, R12 ;  /* 0x00000002030a7825 */ /* 0x002fc800078e020c */
[----:B----4-:R-:W-:Y:S01]  /*7fa60*/  IMAD.WIDE R16, R3, 0x2, R6 ;  /* 0x0000000203107825 */ /* 0x010fe200078e0206 */
[----:B--2---:R0:W-:Y:S01]  /*7fa70*/  @P3 STG.E.U16 [R8.64], R22 ;  /* 0x0000001608003986 */ /* 0x0041e2000c101506 */
[----:B------:R-:W-:-:S03]  /*7fa80*/  PRMT R20, R22, 0x7632, R20 ;  /* 0x0000763216147816 */ /* 0x000fc60000000014 */
[----:B0-----:R-:W2:Y:S01]  /*7fa90*/  LDL.LU R22, [R1+0x2414] ;  /* 0x0024140001167983 */ /* 0x001ea20000300800 */
[----:B------:R-:W-:-:S03]  /*7faa0*/  IMAD.WIDE R8, R3, 0x2, R14 ;  /* 0x0000000203087825 */ /* 0x000fc600078e020e */
[----:B------:R-:W4:Y:S04]  /*7fab0*/  LDL.LU R27, [R1+0x2a8] ;  /* 0x0002a800011b7983 */ /* 0x000f280000300800 */
[----:B------:R-:W5:Y:S01]  /*7fac0*/  LDL.LU R3, [R1+0x288] ;  /* 0x0002880001037983 */ /* 0x000f620000300800 */
[----:B------:R-:W-:Y:S02]  /*7fad0*/  IADD3 R21, R24, 0x2d, RZ ;  /* 0x0000002d18157810 */ /* 0x000fe40007ffe0ff */
[----:B------:R-:W-:Y:S02]  /*7fae0*/  ISETP.LT.AND P1, PT, R26, c[0x0][0x178], !P0 ;  /* 0x00005e001a007a0c */ /* 0x000fe40004721270 */
[----:B------:R-:W-:Y:S02]  /*7faf0*/  ISETP.GE.AND P4, PT, R21, c[0x0][0x17c], PT ;  /* 0x00005f0015007a0c */ /* 0x000fe40003f86270 */
[----:B------:R-:W-:-:S02]  /*7fb00*/  ISETP.LT.AND P5, PT, R2, c[0x0][0x178], !P0 ;  /* 0x00005e0002007a0c */ /* 0x000fc400047a1270 */
[----:B------:R-:W-:Y:S02]  /*7fb10*/  ISETP.LT.AND P0, PT, R29, c[0x0][0x178], !P0 ;  /* 0x00005e001d007a0c */ /* 0x000fe40004701270 */
[----:B------:R-:W-:Y:S01]  /*7fb20*/  ISETP.LT.AND P6, PT, R28, c[0x0][0x178], !P4 ;  /* 0x00005e001c007a0c */ /* 0x000fe200067c1270 */
[----:B------:R-:W-:Y:S01]  /*7fb30*/  IMAD.WIDE R18, R0, 0x2, R4 ;  /* 0x0000000200127825 */ /* 0x000fe200078e0204 */
[----:B------:R-:W-:-:S04]  /*7fb40*/  IADD3 R21, R24, 0x2e, RZ ;  /* 0x0000002e18157810 */ /* 0x000fc80007ffe0ff */
[----:B------:R-:W-:Y:S02]  /*7fb50*/  ISETP.GE.AND P2, PT, R21, c[0x0][0x17c], PT ;  /* 0x00005f0015007a0c */ /* 0x000fe40003f46270 */
[----:B------:R-:W-:-:S04]  /*7fb60*/  IADD3 R21, R24, 0x2f, RZ ;  /* 0x0000002f18157810 */ /* 0x000fc80007ffe0ff */
[----:B------:R-:W-:Y:S02]  /*7fb70*/  ISETP.GE.AND P3, PT, R21, c[0x0][0x17c], PT ;  /* 0x00005f0015007a0c */ /* 0x000fe40003f66270 */
[----:B---3--:R-:W-:Y:S01]  /*7fb80*/  PRMT R21, R25, 0x7632, R21 ;  /* 0x0000763219157816 */ /* 0x008fe20000000015 */
[----:B-----5:R0:W-:Y:S01]  /*7fb90*/  @P1 STG.E.U16 [R8.64], R3 ;  /* 0x0000000308001986 */ /* 0x0201e2000c101506 */
[----:B------:R-:W-:-:S03]  /*7fba0*/  ISETP.LT.AND P1, PT, R26, c[0x0][0x178], !P4 ;  /* 0x00005e001a007a0c */ /* 0x000fc60006721270 */
[----:B------:R1:W-:Y:S01]  /*7fbb0*/  @P5 STG.E.U16 [R10.64], R25 ;  /* 0x000000190a005986 */ /* 0x0003e2000c101506 */
[----:B--2---:R-:W-:-:S03]  /*7fbc0*/  PRMT R22, R23, 0x7632, R22 ;  /* 0x0000763217167816 */ /* 0x004fc60000000016 */
[----:B------:R2:W-:Y:S04]  /*7fbd0*/  @P0 STG.E.U16 [R16.64], R23 ;  /* 0x0000001710000986 */ /* 0x0005e8000c101506 */
[----:B------:R3:W-:Y:S01]  /*7fbe0*/  @P6 STG.E.U16 [R18.64], R20 ;  /* 0x0000001412006986 */ /* 0x0007e2000c101506 */
[----:B0-----:R-:W-:-:S03]  /*7fbf0*/  IMAD.WIDE R8, R0, 0x2, R14 ;  /* 0x0000000200087825 */ /* 0x001fc600078e020e */
[----:B-1----:R-:W5:Y:S01]  /*7fc00*/  LDL.LU R25, [R1+0xe8] ;  /* 0x0000e80001197983 */ /* 0x002f620000300800 */
[----:B--2---:R-:W-:Y:S02]  /*7fc10*/  IADD3 R23, R24, 0x30, RZ ;  /* 0x0000003018177810 */ /* 0x004fe40007ffe0ff */
[----:B---3--:R-:W-:-:S05]  /*7fc20*/  PRMT R20, R3, 0x7632, R20 ;  /* 0x0000763203147816 */ /* 0x008fca0000000014 */
[----:B------:R-:W-:Y:S01]  /*7fc30*/  @P1 STG.E.U16 [R8.64], R20 ;  /* 0x0000001408001986 */ /* 0x000fe2000c101506 */
[----:B------:R-:W-:-:S03]  /*7fc40*/  ISETP.GE.AND P1, PT, R23, c[0x0][0x17c], PT ;  /* 0x00005f0017007a0c */ /* 0x000fc60003f26270 */
[----:B------:R-:W2:Y:S01]  /*7fc50*/  LDL.LU R23, [R1+0x2d8] ;  /* 0x0002d80001177983 */ /* 0x000ea20000300800 */
[----:B------:R-:W-:Y:S02]  /*7fc60*/  ISETP.LT.AND P5, PT, R2, c[0x0][0x178], !P4 ;  /* 0x00005e0002007a0c */ /* 0x000fe400067a1270 */
[----:B------:R-:W-:Y:S01]  /*7fc70*/  ISETP.LT.AND P4, PT, R29, c[0x0][0x178], !P4 ;  /* 0x00005e001d007a0c */ /* 0x000fe20006781270 */
[----:B------:R-:W-:-:S04]  /*7fc80*/  IMAD.WIDE R10, R0, 0x2, R12 ;  /* 0x00000002000a7825 */ /* 0x000fc800078e020c */
[----:B------:R-:W-:Y:S01]  /*7fc90*/  IMAD.WIDE R16, R0, 0x2, R6 ;  /* 0x0000000200107825 */ /* 0x000fe200078e0206 */
[----:B------:R-:W-:Y:S04]  /*7fca0*/  STL [R1+0x240c], R21 ;  /* 0x00240c1501007387 */ /* 0x000fe80000100800 */
[----:B------:R-:W-:Y:S04]  /*7fcb0*/  STL [R1+0x2410], R22 ;  /* 0x0024101601007387 */ /* 0x000fe80000100800 */
[----:B------:R-:W-:Y:S04]  /*7fcc0*/  @P5 STG.E.U16 [R10.64], R21 ;  /* 0x000000150a005986 */ /* 0x000fe8000c101506 */
[----:B------:R0:W-:Y:S01]  /*7fcd0*/  @P4 STG.E.U16 [R16.64], R22 ;  /* 0x0000001610004986 */ /* 0x0001e2000c101506 */
[----:B------:R-:W-:-:S03]  /*7fce0*/  ISETP.LT.AND P6, PT, R28, c[0x0][0x178], !P2 ;  /* 0x00005e001c007a0c */ /* 0x000fc600057c1270 */
[----:B0-----:R-:W3:Y:S01]  /*7fcf0*/  LDL.LU R22, [R1+0x118] ;  /* 0x0001180001167983 */ /* 0x001ee20000300800 */
[----:B------:R-:W-:Y:S02]  /*7fd00*/  ISETP.LT.AND P0, PT, R26, c[0x0][0x178], !P2 ;  /* 0x00005e001a007a0c */ /* 0x000fe40005701270 */
[----:B------:R-:W-:Y:S01]  /*7fd10*/  IADD3 R3, R0, c[0x0][0x198], RZ ;  /* 0x0000660000037a10 */ /* 0x000fe20007ffe0ff */
[----:B------:R-:W5:Y:S01]  /*7fd20*/  LDL.LU R21, [R1+0x19c] ;  /* 0x00019c0001157983 */ /* 0x000f620000300800 */
[----:B------:R-:W-:-:S03]  /*7fd30*/  IADD3 R10, R24, 0x31, RZ ;  /* 0x00000031180a7810 */ /* 0x000fc60007ffe0ff */
[----:B------:R-:W-:-:S04]  /*7fd40*/  IMAD.WIDE R18, R3, 0x2, R4 ;  /* 0x0000000203127825 */ /* 0x000fc800078e0204 */
[C---:B------:R-:W-:Y:S01]  /*7fd50*/  IMAD.WIDE R8, R3.reuse, 0x2, R14 ;  /* 0x0000000203087825 */ /* 0x040fe200078e020e */
[----:B------:R-:W-:Y:S01]  /*7fd60*/  IADD3 R0, R3, c[0x0][0x198], RZ ;  /* 0x0000660003007a10 */ /* 0x000fe20007ffe0ff */
[----:B--2---:R0:W-:Y:S01]  /*7fd70*/  @P6 STG.E.U16 [R18.64], R23 ;  /* 0x0000001712006986 */ /* 0x0041e2000c101506 */
[----:B------:R-:W-:-:S03]  /*7fd80*/  PRMT R20, R23, 0x7632, R20 ;  /* 0x0000763217147816 */ /* 0x000fc60000000014 */
[----:B----4-:R1:W-:Y:S01]  /*7fd90*/  @P0 STG.E.U16 [R8.64], R27 ;  /* 0x0000001b08000986 */ /* 0x0103e2000c101506 */
[----:B------:R-:W-:Y:S01]  /*7fda0*/  ISETP.GE.AND P0, PT, R10, c[0x0][0x17c], PT ;  /* 0x00005f000a007a0c */ /* 0x000fe20003f06270 */
[C---:B------:R-:W-:Y:S02]  /*7fdb0*/  IMAD.WIDE R10, R3.reuse, 0x2, R6 ;  /* 0x00000002030a7825 */ /* 0x040fe400078e0206 */
[----:B0-----:R-:W2:Y:S02]  /*7fdc0*/  LDL.LU R23, [R1+0x4c] ;  /* 0x00004c0001177983 */ /* 0x001ea40000300800 */
[----:B-1----:R-:W-:Y:S01]  /*7fdd0*/  IMAD.WIDE R8, R3, 0x2, R12 ;  /* 0x0000000203087825 */ /* 0x002fe200078e020c */
[----:B------:R-:W-:Y:S02]  /*7fde0*/  PRMT R3, R27, 0x7632, R3 ;  /* 0x000076321b037816 */ /* 0x000fe40000000003 */
[----:B------:R-:W4:Y:S01]  /*7fdf0*/  LDL.LU R27, [R1+0x2c] ;  /* 0x00002c00011b7983 */ /* 0x000f220000300800 */
[----:B------:R-:W-:-:S02]  /*7fe00*/  ISETP.LT.AND P4, PT, R2, c[0x0][0x178], !P2 ;  /* 0x00005e0002007a0c */ /* 0x000fc40005781270 */
[----:B------:R-:W-:Y:S02]  /*7fe10*/  ISETP.LT.AND P2, PT, R29, c[0x0][0x178], !P2 ;  /* 0x00005e001d007a0c */ /* 0x000fe40005741270 */
[----:B------:R-:W-:Y:S01]  /*7fe20*/  ISETP.LT.AND P6, PT, R28, c[0x0][0x178], !P3 ;  /* 0x00005e001c007a0c */ /* 0x000fe20005fc1270 */
[----:B------:R-:W-:Y:S01]  /*7fe30*/  IMAD.WIDE R16, R0, 0x2, R4 ;  /* 0x0000000200107825 */ /* 0x000fe200078e0204 */
[----:B------:R-:W-:-:S07]  /*7fe40*/  ISETP.LT.AND P5, PT, R26, c[0x0][0x178], !P3 ;  /* 0x00005e001a007a0c */ /* 0x000fce0005fa1270 */
[----:B---3--:R-:W-:Y:S01]  /*7fe50*/  @P4 STG.E.U16 [R8.64], R22 ;  /* 0x0000001608004986 */ /* 0x008fe2000c101506 */
[----:B------:R-:W-:-:S03]  /*7fe60*/  ISETP.LT.AND P4, PT, R2, c[0x0][0x178], !P3 ;  /* 0x00005e0002007a0c */ /* 0x000fc60005f81270 */
[----:B-----5:R-:W-:Y:S01]  /*7fe70*/  @P2 STG.E.U16 [R10.64], R25 ;  /* 0x000000190a002986 */ /* 0x020fe2000c101506 */
[----:B------:R-:W-:-:S03]  /*7fe80*/  IMAD.WIDE R18, R0, 0x2, R14 ;  /* 0x0000000200127825 */ /* 0x000fc600078e020e */
[----:B------:R0:W-:Y:S01]  /*7fe90*/  @P6 STG.E.U16 [R16.64], R20 ;  /* 0x0000001410006986 */ /* 0x0001e2000c101506 */
[----:B------:R-:W-:-:S03]  /*7fea0*/  ISETP.LT.AND P3, PT, R29, c[0x0][0x178], !P3 ;  /* 0x00005e001d007a0c */ /* 0x000fc60005f61270 */
[----:B------:R1:W-:Y:S01]  /*7feb0*/  @P5 STG.E.U16 [R18.64], R3 ;  /* 0x0000000312005986 */ /* 0x0003e2000c101506 */
[----:B0-----:R-:W-:-:S03]  /*7fec0*/  PRMT R16, R25, 0x7632, R16 ;  /* 0x0000763219107816 */ /* 0x001fc60000000010 */
[----:B------:R-:W3:Y:S01]  /*7fed0*/  LDL.LU R25, [R1+0xc] ;  /* 0x00000c0001197983 */ /* 0x000ee20000300800 */
[----:B------:R-:W-:Y:S01]  /*7fee0*/  ISETP.LT.AND P5, PT, R28, c[0x0][0x178], !P1 ;  /* 0x00005e001c007a0c */ /* 0x000fe20004fa1270 */
[----:B------:R-:W-:Y:S01]  /*7fef0*/  IMAD.WIDE R8, R0, 0x2, R12 ;  /* 0x0000000200087825 */ /* 0x000fe200078e020c */
[----:B-1----:R-:W-:Y:S02]  /*7ff00*/  PRMT R3, R22, 0x7632, R3 ;  /* 0x0000763216037816 */ /* 0x002fe40000000003 */
[----:B------:R-:W-:Y:S01]  /*7ff10*/  ISETP.LT.AND P6, PT, R26, c[0x0][0x178], !P1 ;  /* 0x00005e001a007a0c */ /* 0x000fe20004fc1270 */
[----:B------:R-:W-:Y:S01]  /*7ff20*/  IMAD.WIDE R10, R0, 0x2, R6 ;  /* 0x00000002000a7825 */ /* 0x000fe200078e0206 */
[----:B------:R-:W-:Y:S02]  /*7ff30*/  IADD3 R17, R24, 0x32, RZ ;  /* 0x0000003218117810 */ /* 0x000fe40007ffe0ff */
[----:B------:R-:W-:Y:S02]  /*7ff40*/  ISETP.LT.AND P2, PT, R2, c[0x0][0x178], !P1 ;  /* 0x00005e0002007a0c */ /* 0x000fe40004f41270 */
[----:B------:R-:W-:Y:S01]  /*7ff50*/  IADD3 R18, R0, c[0x0][0x198], RZ ;  /* 0x0000660000127a10 */ /* 0x000fe20007ffe0ff */
[----:B------:R0:W-:Y:S01]  /*7ff60*/  @P4 STG.E.U16 [R8.64], R3 ;  /* 0x0000000308004986 */ /* 0x0001e2000c101506 */
[----:B------:R-:W-:-:S03]  /*7ff70*/  ISETP.GE.AND P4, PT, R17, c[0x0][0x17c], PT ;  /* 0x00005f0011007a0c */ /* 0x000fc60003f86270 */
[----:B------:R1:W-:Y:S01]  /*7ff80*/  @P3 STG.E.U16 [R10.64], R16 ;  /* 0x000000100a003986 */ /* 0x0003e2000c101506 */
[----:B------:R-:W-:Y:S02]  /*7ff90*/  IADD3 R19, R24, 0x33, RZ ;  /* 0x0000003318137810 */ /* 0x000fe40007ffe0ff */
[----:B------:R-:W-:Y:S01]  /*7ffa0*/  PRMT R0, R21, 0x7632, R0 ;  /* 0x0000763215007816 */ /* 0x000fe20000000000 */
[----:B------:R-:W5:Y:S01]  /*7ffb0*/  LDL R22, [R1+0x1ac] ;  /* 0x0001ac0001167983 */ /* 0x000f620000100800 */
[----:B0-----:R-:W-:-:S04]  /*7ffc0*/  IMAD.WIDE R8, R18, 0x2, R14 ;  /* 0x0000000212087825 */ /* 0x001fc800078e020e */
[----:B-1----:R-:W-:-:S04]  /*7ffd0*/  IMAD.WIDE R16, R18, 0x2, R4 ;  /* 0x0000000212107825 */ /* 0x002fc800078e0204 */
[----:B------:R-:W-:Y:S01]  /*7ffe0*/  IMAD.WIDE R10, R18, 0x2, R12 ;  /* 0x00000002120a7825 */ /* 0x000fe200078e020c */
[----:B------:R0:W-:Y:S01]  /*7fff0*/  @P5 STG.E.U16 [R16.64], R21 ;  /* 0x0000001510005986 */ /* 0x0001e2000c101506 */
[----:B------:R-:W-:-:S03]  /*80000*/  ISETP.GE.AND P3, PT, R19, c[0x0][0x17c], PT ;  /* 0x00005f0013007a0c */ /* 0x000fc60003f66270 */
[----:B0-----:R-:W5:Y:S04]  /*80010*/  LDL R21, [R1+0x6c] ;  /* 0x00006c0001157983 */ /* 0x001f680000100800 */
[----:B--2---:R-:W-:Y:S04]  /*80020*/  @P6 STG.E.U16 [R8.64], R23 ;  /* 0x0000001708006986 */ /* 0x004fe8000c101506 */
[----:B----4-:R0:W-:Y:S01]  /*80030*/  @P2 STG.E.U16 [R10.64], R27 ;  /* 0x0000001b0a002986 */ /* 0x0101e2000c101506 */
[----:B------:R-:W-:-:S03]  /*80040*/  PRMT R19, R27, 0x7632, R19 ;  /* 0x000076321b137816 */ /* 0x000fc60000000013 */
[----:B0-----:R-:W2:Y:S01]  /*80050*/  LDL.LU R27, [R1+0x5c] ;  /* 0x00005c00011b7983 */ /* 0x001ea20000300800 */
[----:B------:R-:W-:Y:S02]  /*80060*/  ISETP.LT.AND P1, PT, R29, c[0x0][0x178], !P1 ;  /* 0x00005e001d007a0c */ /* 0x000fe40004f21270 */
[----:B------:R-:W-:Y:S01]  /*80070*/  ISETP.LT.AND P2, PT, R28, c[0x0][0x178], !P0 ;  /* 0x00005e001c007a0c */ /* 0x000fe20004741270 */
[----:B------:R-:W-:Y:S01]  /*80080*/  IMAD.WIDE R8, R18, 0x2, R6 ;  /* 0x0000000212087825 */ /* 0x000fe200078e0206 */
[----:B------:R-:W-:Y:S02]  /*80090*/  ISETP.LT.AND P5, PT, R26, c[0x0][0x178], !P0 ;  /* 0x00005e001a007a0c */ /* 0x000fe400047a1270 */
[----:B------:R-:W-:Y:S02]  /*800a0*/  IADD3 R18, R18, c[0x0][0x198], RZ ;  /* 0x0000660012127a10 */ /* 0x000fe40007ffe0ff */
[----:B------:R-:W-:Y:S02]  /*800b0*/  ISETP.LT.AND P6, PT, R2, c[0x0][0x178], !P0 ;  /* 0x00005e0002007a0c */ /* 0x000fe400047c1270 */
[----:B------:R-:W-:Y:S01]  /*800c0*/  PRMT R3, R23, 0x7632, R3 ;  /* 0x0000763217037816 */ /* 0x000fe20000000003 */
[C---:B------:R-:W-:Y:S01]  /*800d0*/  IMAD.WIDE R10, R18.reuse, 0x2, R14 ;  /* 0x00000002120a7825 */ /* 0x040fe200078e020e */
[----:B------:R-:W-:Y:S01]  /*800e0*/  ISETP.LT.AND P0, PT, R29, c[0x0][0x178], !P0 ;  /* 0x00005e001d007a0c */ /* 0x000fe20004701270 */
[----:B------:R-:W4:Y:S02]  /*800f0*/  LDL.LU R23, [R1+0x1bc] ;  /* 0x0001bc0001177983 */ /* 0x000f240000300800 */
[----:B------:R-:W-:-:S02]  /*80100*/  IMAD.WIDE R16, R18, 0x2, R12 ;  /* 0x0000000212107825 */ /* 0x000fc400078e020c */
[----:B---3--:R0:W-:Y:S01]  /*80110*/  @P1 STG.E.U16 [R8.64], R25 ;  /* 0x0000001908001986 */ /* 0x0081e2000c101506 */
[----:B------:R-:W-:Y:S01]  /*80120*/  IADD3 R20, R24, 0x34, RZ ;  /* 0x0000003418147810 */ /* 0x000fe20007ffe0ff */
[----:B0-----:R-:W-:-:S05]  /*80130*/  IMAD.WIDE R8, R18, 0x2, R4 ;  /* 0x0000000212087825 */ /* 0x001fca00078e0204 */
[----:B------:R0:W-:Y:S01]  /*80140*/  @P2 STG.E.U16 [R8.64], R0 ;  /* 0x0000000008002986 */ /* 0x0001e2000c101506 */
[----:B------:R-:W-:-:S03]  /*80150*/  ISETP.LT.AND P2, PT, R28, c[0x0][0x178], !P4 ;  /* 0x00005e001c007a0c */ /* 0x000fc60006741270 */
[----:B------:R1:W-:Y:S01]  /*80160*/  @P5 STG.E.U16 [R10.64], R3 ;  /* 0x000000030a005986 */ /* 0x0003e2000c101506 */
[----:B------:R-:W-:-:S03]  /*80170*/  ISETP.LT.AND P5, PT, R26, c[0x0][0x178], !P4 ;  /* 0x00005e001a007a0c */ /* 0x000fc600067a1270 */
[----:B------:R3:W-:Y:S01]  /*80180*/  @P6 STG.E.U16 [R16.64], R19 ;  /* 0x0000001310006986 */ /* 0x0007e2000c101506 */
[----:B------:R-:W-:Y:S02]  /*80190*/  ISETP.LT.AND P6, PT, R2, c[0x0][0x178], !P4 ;  /* 0x00005e0002007a0c */ /* 0x000fe400067c1270 */
[C---:B0-----:R-:W-:Y:S01]  /*801a0*/  IADD3 R0, R18.reuse, c[0x0][0x198], RZ ;  /* 0x0000660012007a10 */ /* 0x041fe20007ffe0ff */
[----:B------:R-:W-:Y:S01]  /*801b0*/  IMAD.WIDE R8, R18, 0x2, R6 ;  /* 0x0000000212087825 */ /* 0x000fe200078e0206 */
[----:B------:R-:W-:Y:S02]  /*801c0*/  ISETP.GE.AND P1, PT, R20, c[0x0][0x17c], PT ;  /* 0x00005f0014007a0c */ /* 0x000fe40003f26270 */
[----:B------:R-:W-:Y:S01]  /*801d0*/  PRMT R20, R25, 0x7632, R20 ;  /* 0x0000763219147816 */ /* 0x000fe20000000014 */
[C---:B-1----:R-:W-:Y:S01]  /*801e0*/  IMAD.WIDE R10, R0.reuse, 0x2, R14 ;  /* 0x00000002000a7825 */ /* 0x042fe200078e020e */
[----:B------:R-:W4:Y:S03]  /*801f0*/  LDL.LU R25, [R1+0x8c] ;  /* 0x00008c0001197983 */ /* 0x000f260000300800 */
[C---:B---3--:R-:W-:Y:S01]  /*80200*/  IMAD.WIDE R16, R0.reuse, 0x2, R4 ;  /* 0x0000000200107825 */ /* 0x048fe200078e0204 */
[----:B------:R0:W-:Y:S04]  /*80210*/  @P0 STG.E.U16 [R8.64], R20 ;  /* 0x0000001408000986 */ /* 0x0001e8000c101506 */
[----:B-----5:R1:W-:Y:S04]  /*80220*/  @P2 STG.E.U16 [R16.64], R22 ;  /* 0x0000001610002986 */ /* 0x0203e8000c101506 */
[----:B------:R3:W-:Y:S01]  /*80230*/  @P5 STG.E.U16 [R10.64], R21 ;  /* 0x000000150a005986 */ /* 0x0007e2000c101506 */
[----:B0-----:R-:W-:-:S03]  /*80240*/  IMAD.WIDE R8, R0, 0x2, R12 ;  /* 0x0000000200087825 */ /* 0x001fc600078e020c */
[----:B-1----:R-:W5:Y:S04]  /*80250*/  LDL.LU R22, [R1+0x2410] ;  /* 0x0024100001167983 */ /* 0x002f680000300800 */
[----:B---3--:R-:W3:Y:S04]  /*80260*/  LDL.LU R21, [R1+0x240c] ;  /* 0x00240c0001157983 */ /* 0x008ee80000300800 */
[----:B------:R-:W3:Y:S04]  /*80270*/  LDL.LU R10, [R1+0x1ac] ;  /* 0x0001ac00010a7983 */ /* 0x000ee80000300800 */
[----:B------:R-:W4:Y:S04]  /*80280*/  LDL.LU R11, [R1+0x6c] ;  /* 0x00006c00010b7983 */ /* 0x000f280000300800 */
[----:B--2---:R0:W-:Y:S04]  /*80290*/  @P6 STG.E.U16 [R8.64], R27 ;  /* 0x0000001b08006986 */ /* 0x0041e8000c101506 */
[----:B0-----:R-:W2:Y:S01]  /*802a0*/  LDL.LU R9, [R1+0x1c] ;  /* 0x00001c0001097983 */ /* 0x001ea20000300800 */
[----:B------:R-:W-:Y:S01]  /*802b0*/  ISETP.LT.AND P4, PT, R29, c[0x0][0x178], !P4 ;  /* 0x00005e001d007a0c */ /* 0x000fe20006781270 */
[----:B------:R-:W-:Y:S01]  /*802c0*/  IMAD.WIDE R16, R0, 0x2, R6 ;  /* 0x0000000200107825 */ /* 0x000fe200078e0206 */
[----:B------:R-:W-:-:S02]  /*802d0*/  IADD3 R3, R24, 0x35, RZ ;  /* 0x0000003518037810 */ /* 0x000fc40007ffe0ff */
[----:B------:R-:W-:Y:S02]  /*802e0*/  ISETP.LT.AND P5, PT, R28, c[0x0][0x178], !P3 ;  /* 0x00005e001c007a0c */ /* 0x000fe40005fa1270 */
[----:B------:R-:W-:Y:S02]  /*802f0*/  ISETP.LT.AND P6, PT, R26, c[0x0][0x178], !P3 ;  /* 0x00005e001a007a0c */ /* 0x000fe40005fc1270 */
[----:B------:R-:W-:Y:S02]  /*80300*/  ISETP.GE.AND P0, PT, R3, c[0x0][0x17c], PT ;  /* 0x00005f0003007a0c */ /* 0x000fe40003f06270 */
[----:B------:R-:W-:Y:S02]  /*80310*/  IADD3 R0, R0, c[0x0][0x198], RZ ;  /* 0x0000660000007a10 */ /* 0x000fe40007ffe0ff */
[----:B------:R-:W-:Y:S02]  /*80320*/  IADD3 R3, R24, 0x36, RZ ;  /* 0x0000003618037810 */ /* 0x000fe40007ffe0ff */
[----:B------:R-:W-:-:S02]  /*80330*/  PRMT R18, R27, 0x7632, R18 ;  /* 0x000076321b127816 */ /* 0x000fc40000000012 */
[----:B------:R-:W-:Y:S01]  /*80340*/  ISETP.GE.AND P2, PT, R3, c[0x0][0x17c], PT ;  /* 0x00005f0003007a0c */ /* 0x000fe20003f46270 */
[----:B------:R-:W5:Y:S01]  /*80350*/  LDL.LU R27, [R1+0x2408] ;  /* 0x00240800011b7983 */ /* 0x000f620000300800 */
[----:B---3--:R-:W-:Y:S02]  /*80360*/  PRMT R19, R10, 0x7632, R19 ;  /* 0x000076320a137816 */ /* 0x008fe40000000013 */
[----:B----4-:R-:W-:Y:S01]  /*80370*/  PRMT R20, R11, 0x7632, R20 ;  /* 0x000076320b147816 */ /* 0x010fe20000000014 */
[----:B------:R-:W-:Y:S01]  /*80380*/  IMAD.WIDE R10, R0, 0x2, R4 ;  /* 0x00000002000a7825 */ /* 0x000fe200078e0204 */
[----:B--2---:R0:W-:Y:S01]  /*80390*/  @P4 STG.E.U16 [R16.64], R9 ;  /* 0x0000000910004986 */ /* 0x0041e2000c101506 */
[----:B------:R-:W-:Y:S02]  /*803a0*/  ISETP.LT.AND P4, PT, R2, c[0x0][0x178], !P3 ;  /* 0x00005e0002007a0c */ /* 0x000fe40005f81270 */
[----:B0-----:R-:W-:Y:S02]  /*803b0*/  IMAD.MOV.U32 R17, RZ, RZ, R9 ;  /* 0x000000ffff117224 */ /* 0x001fe400078e0009 */
[----:B------:R-:W-:-:S03]  /*803c0*/  IMAD.WIDE R8, R0, 0x2, R14 ;  /* 0x0000000200087825 */ /* 0x000fc600078e020e */
[----:B------:R-:W-:Y:S01]  /*803d0*/  PRMT R3, R17, 0x7632, R3 ;  /* 0x0000763211037816 */ /* 0x000fe20000000003 */
[----:B------:R-:W-:Y:S01]  /*803e0*/  IMAD.WIDE R16, R0, 0x2, R12 ;  /* 0x0000000200107825 */ /* 0x000fe200078e020c */
[----:B------:R0:W-:Y:S04]  /*803f0*/  @P5 STG.E.U16 [R10.64], R19 ;  /* 0x000000130a005986 */ /* 0x0001e8000c101506 */
[----:B------:R-:W-:Y:S04]  /*80400*/  @P6 STG.E.U16 [R8.64], R20 ;  /* 0x0000001408006986 */ /* 0x000fe8000c101506 */
[----:B------:R1:W-:Y:S04]  /*80410*/  @P4 STG.E.U16 [R16.64], R18 ;  /* 0x0000001210004986 */ /* 0x0003e8000c101506 */
[----:B0-----:R-:W2:Y:S04]  /*80420*/  LDL.LU R19, [R1+0x3c] ;  /* 0x00003c0001137983 */ /* 0x001ea80000300800 */
[----:B-1----:R-:W3:Y:S01]  /*80430*/  LDL.LU R18, [R1+0x7c] ;  /* 0x00007c0001127983 */ /* 0x002ee20000300800 */
[----:B------:R-:W-:-:S02]  /*80440*/  ISETP.LT.AND P3, PT, R29, c[0x0][0x178], !P3 ;  /* 0x00005e001d007a0c */ /* 0x000fc40005f61270 */
[----:B------:R-:W-:Y:S01]  /*80450*/  ISETP.LT.AND P6, PT, R28, c[0x0][0x178], !P1 ;  /* 0x00005e001c007a0c */ /* 0x000fe20004fc1270 */
[C---:B------:R-:W-:Y:S01]  /*80460*/  IMAD.WIDE R8, R0.reuse, 0x2, R6 ;  /* 0x0000000200087825 */ /* 0x040fe200078e0206 */
[----:B------:R-:W-:Y:S02]  /*80470*/  IADD3 R16, R0, c[0x0][0x198], RZ ;  /* 0x0000660000107a10 */ /* 0x000fe40007ffe0ff */
[----:B------:R-:W-:Y:S02]  /*80480*/  ISETP.LT.AND P4, PT, R26, c[0x0][0x178], !P1 ;  /* 0x00005e001a007a0c */ /* 0x000fe40004f81270 */
[----:B------:R-:W-:-:S05]  /*80490*/  ISETP.LT.AND P5, PT, R2, c[0x0][0x178], !P1 ;  /* 0x00005e0002007a0c */ /* 0x000fca0004fa1270 */
[----:B------:R0:W-:Y:S01]  /*804a0*/  @P3 STG.E.U16 [R8.64], R3 ;  /* 0x0000000308003986 */ /* 0x0001e2000c101506 */
[----:B------:R-:W-:Y:S01]  /*804b0*/  ISETP.LT.AND P1, PT, R29, c[0x0][0x178], !P1 ;  /* 0x00005e001d007a0c */ /* 0x000fe20004f21270 */
[----:B------:R-:W-:Y:S01]  /*804c0*/  IMAD.WIDE R10, R16, 0x2, R14 ;  /* 0x00000002100a7825 */ /* 0x000fe200078e020e */
[----:B------:R-:W-:-:S03]  /*804d0*/  IADD3 R0, R24, 0x37, RZ ;  /* 0x0000003718007810 */ /* 0x000fc60007ffe0ff */
[C---:B0-----:R-:W-:Y:S01]  /*804e0*/  IMAD.WIDE R8, R16.reuse, 0x2, R4 ;  /* 0x0000000210087825 */ /* 0x041fe200078e0204 */
[----:B------:R-:W-:-:S04]  /*804f0*/  IADD3 R17, R16, c[0x0][0x198], RZ ;  /* 0x0000660010117a10 */ /* 0x000fc80007ffe0ff */
[----:B------:R0:W-:Y:S01]  /*80500*/  @P6 STG.E.U16 [R8.64], R23 ;  /* 0x0000001708006986 */ /* 0x0001e2000c101506 */
[----:B------:R-:W-:-:S03]  /*80510*/  ISETP.LT.AND P6, PT, R28, c[0x0][0x178], !P0 ;  /* 0x00005e001c007a0c */ /* 0x000fc600047c1270 */
[----:B------:R1:W-:Y:S01]  /*80520*/  @P4 STG.E.U16 [R10.64], R25 ;  /* 0x000000190a004986 */ /* 0x0003e2000c101506 */
[----:B------:R-:W-:Y:S01]  /*80530*/  ISETP.LT.AND P4, PT, R26, c[0x0][0x178], !P0 ;  /* 0x00005e001a007a0c */ /* 0x000fe20004781270 */
[----:B0-----:R-:W-:Y:S01]  /*80540*/  IMAD.WIDE R8, R16, 0x2, R12 ;  /* 0x0000000210087825 */ /* 0x001fe200078e020c */
[----:B------:R-:W-:Y:S02]  /*80550*/  ISETP.GE.AND P3, PT, R0, c[0x0][0x17c], PT ;  /* 0x00005f0000007a0c */ /* 0x000fe40003f66270 */
[----:B------:R-:W-:Y:S01]  /*80560*/  PRMT R0, R23, 0x7632, R0 ;  /* 0x0000763217007816 */ /* 0x000fe20000000000 */
[----:B-1----:R-:W-:Y:S01]  /*80570*/  IMAD.WIDE R10, R16, 0x2, R6 ;  /* 0x00000002100a7825 */ /* 0x002fe200078e0206 */
[----:B------:R-:W-:Y:S01]  /*80580*/  IADD3 R16, R24, 0x38, RZ ;  /* 0x0000003818107810 */ /* 0x000fe20007ffe0ff */
[----:B------:R-:W4:Y:S01]  /*80590*/  LDL.LU R23, [R1+0x20c] ;  /* 0x00020c0001177983 */ /* 0x000f220000300800 */
[----:B------:R-:W-:-:S03]  /*805a0*/  PRMT R3, R25, 0x7632, R3 ;  /* 0x0000763219037816 */ /* 0x000fc60000000003 */
[----:B------:R-:W4:Y:S04]  /*805b0*/  LDL.LU R25, [R1+0x1cc] ;  /* 0x0001cc0001197983 */ /* 0x000f280000300800 */
[----:B---3--:R0:W-:Y:S01]  /*805c0*/  @P5 STG.E.U16 [R8.64], R18 ;  /* 0x0000001208005986 */ /* 0x0081e2000c101506 */
[----:B------:R-:W-:Y:S02]  /*805d0*/  ISETP.LT.AND P5, PT, R2, c[0x0][0x178], !P0 ;  /* 0x00005e0002007a0c */ /* 0x000fe400047a1270 */
[----:B------:R-:W-:Y:S01]  /*805e0*/  ISETP.LT.AND P0, PT, R29, c[0x0][0x178], !P0 ;  /* 0x00005e001d007a0c */ /* 0x000fe20004701270 */
[----:B--2---:R1:W-:Y:S01]  /*805f0*/  @P1 STG.E.U16 [R10.64], R19 ;  /* 0x000000130a001986 */ /* 0x0043e2000c101506 */
[----:B------:R-:W-:Y:S01]  /*80600*/  ISETP.GE.AND P1, PT, R16, c[0x0][0x17c], PT ;  /* 0x00005f0010007a0c */ /* 0x000fe20003f26270 */
[----:B0-----:R-:W-:Y:S01]  /*80610*/  IMAD.WIDE R8, R17, 0x2, R4 ;  /* 0x0000000211087825 */ /* 0x001fe200078e0204 */
[----:B------:R-:W-:-:S03]  /*80620*/  PRMT R16, R18, 0x7632, R16 ;  /* 0x0000763212107816 */ /* 0x000fc60000000010 */
[C---:B-1----:R-:W-:Y:S01]  /*80630*/  IMAD.WIDE R10, R17.reuse, 0x2, R14 ;  /* 0x00000002110a7825 */ /* 0x042fe200078e020e */
[----:B------:R0:W-:Y:S04]  /*80640*/  @P6 STG.E.U16 [R8.64], R0 ;  /* 0x0000000008006986 */ /* 0x0001e8000c101506 */
[----:B------:R1:W-:Y:S01]  /*80650*/  @P4 STG.E.U16 [R10.64], R3 ;  /* 0x000000030a004986 */ /* 0x0003e2000c101506 */
[----:B0-----:R-:W-:Y:S01]  /*80660*/  IMAD.WIDE R8, R17, 0x2, R12 ;  /* 0x0000000211087825 */ /* 0x001fe200078e020c */
[----:B------:R-:W-:Y:S02]  /*80670*/  PRMT R0, R19, 0x7632, R0 ;  /* 0x0000763213007816 */ /* 0x000fe40000000000 */
[C---:B-1----:R-:W-:Y:S02]  /*80680*/  IADD3 R3, R17.reuse, c[0x0][0x198], RZ ;  /* 0x0000660011037a10 */ /* 0x042fe40007ffe0ff */
[----:B------:R0:W-:Y:S02]  /*80690*/  @P5 STG.E.U16 [R8.64], R16 ;  /* 0x0000001008005986 */ /* 0x0001e4000c101506 */
[----:B0-----:R-:W-:-:S05]  /*806a0*/  IMAD.WIDE R16, R17, 0x2, R6 ;  /* 0x0000000211107825 */ /* 0x001fca00078e0206 */
[----:B------:R0:W-:Y:S04]  /*806b0*/  @P0 STG.E.U16 [R16.64], R0 ;  /* 0x0000000010000986 */ /* 0x0001e8000c101506 */
[----:B0-----:R-:W2:Y:S01]  /*806c0*/  LDL.LU R17, [R1+0x9c] ;  /* 0x00009c0001117983 */ /* 0x001ea20000300800 */
[----:B------:R-:W-:Y:S02]  /*806d0*/  ISETP.LT.AND P4, PT, R28, c[0x0][0x178], !P2 ;  /* 0x00005e001c007a0c */ /* 0x000fe40005781270 */
[----:B------:R-:W-:Y:S02]  /*806e0*/  ISETP.LT.AND P6, PT, R26, c[0x0][0x178], !P2 ;  /* 0x00005e001a007a0c */ /* 0x000fe400057c1270 */
[----:B------:R-:W-:Y:S01]  /*806f0*/  ISETP.LT.AND P5, PT, R2, c[0x0][0x178], !P2 ;  /* 0x00005e0002007a0c */ /* 0x000fe200057a1270 */
[----:B------:R-:W-:Y:S01]  /*80700*/  IMAD.WIDE R8, R3, 0x2, R4 ;  /* 0x0000000203087825 */ /* 0x000fe200078e0204 */
[----:B------:R-:W-:-:S03]  /*80710*/  ISETP.LT.AND P2, PT, R29, c[0x0][0x178], !P2 ;  /* 0x00005e001d007a0c */ /* 0x000fc60005741270 */
[----:B------:R-:W-:-:S04]  /*80720*/  IMAD.WIDE R10, R3, 0x2, R14 ;  /* 0x00000002030a7825 */ /* 0x000fc800078e020e */
[----:B----4-:R0:W-:Y:S01]  /*80730*/  @P4 STG.E.U16 [R8.64], R23 ;  /* 0x0000001708004986 */ /* 0x0101e2000c101506 */
[----:B------:R-:W-:-:S03]  /*80740*/  ISETP.LT.AND P4, PT, R28, c[0x0][0x178], !P3 ;  /* 0x00005e001c007a0c */ /* 0x000fc60005f81270 */
[----:B------:R1:W-:Y:S01]  /*80750*/  @P6 STG.E.U16 [R10.64], R25 ;  /* 0x000000190a006986 */ /* 0x0003e2000c101506 */
[----:B------:R-:W-:Y:S01]  /*80760*/  ISETP.LT.AND P6, PT, R26, c[0x0][0x178], !P3 ;  /* 0x00005e001a007a0c */ /* 0x000fe20005fc1270 */
[----:B0-----:R-:W-:Y:S01]  /*80770*/  IMAD.WIDE R8, R3, 0x2, R12 ;  /* 0x0000000203087825 */ /* 0x001fe200078e020c */
[----:B------:R-:W-:Y:S02]  /*80780*/  PRMT R0, R23, 0x7632, R0 ;  /* 0x0000763217007816 */ /* 0x000fe40000000000 */
[----:B------:R-:W-:Y:S01]  /*80790*/  IADD3 R18, R24, 0x39, RZ ;  /* 0x0000003918127810 */ /* 0x000fe20007ffe0ff */
[----:B------:R-:W3:Y:S01]  /*807a0*/  LDL.LU R23, [R1+0x21c] ;  /* 0x00021c0001177983 */ /* 0x000ee20000300800 */
[----:B------:R-:W-:Y:S02]  /*807b0*/  PRMT R20, R25, 0x7632, R20 ;  /* 0x0000763219147816 */ /* 0x000fe40000000014 */
[----:B------:R-:W-:Y:S01]  /*807c0*/  IADD3 R19, R3, c[0x0][0x198], RZ ;  /* 0x0000660003137a10 */ /* 0x000fe20007ffe0ff */
[----:B-1----:R-:W4:Y:S01]  /*807d0*/  LDL.LU R25, [R1+0xcc] ;  /* 0x0000cc0001197983 */ /* 0x002f220000300800 */
[----:B------:R-:W-:-:S03]  /*807e0*/  ISETP.GE.AND P0, PT, R18, c[0x0][0x17c], PT ;  /* 0x00005f0012007a0c */ /* 0x000fc60003f06270 */
[----:B------:R-:W-:Y:S01]  /*807f0*/  IMAD.WIDE R10, R19, 0x2, R4 ;  /* 0x00000002130a7825 */ /* 0x000fe200078e0204 */
[----:B--2---:R0:W-:Y:S01]  /*80800*/  @P5 STG.E.U16 [R8.64], R17 ;  /* 0x0000001108005986 */ /* 0x0041e2000c101506 */
[----:B------:R-:W-:-:S03]  /*80810*/  ISETP.LT.AND P5, PT, R2, c[0x0][0x178], !P3 ;  /* 0x00005e0002007a0c */ /* 0x000fc60005fa1270 */
[----:B------:R-:W2:Y:S01]  /*80820*/  LDL.LU R2, [R1+0xbc] ;  /* 0x0000bc0001027983 */ /* 0x000ea20000300800 */
[----:B0-----:R-:W-:Y:S01]  /*80830*/  IMAD.WIDE R8, R3, 0x2, R6 ;  /* 0x0000000203087825 */ /* 0x001fe200078e0206 */
[----:B-----5:R-:W-:-:S04]  /*80840*/  PRMT R3, R27, 0x7632, R3 ;  /* 0x000076321b037816 */ /* 0x020fc80000000003 */
[----:B------:R0:W-:Y:S01]  /*80850*/  @P2 STG.E.U16 [R8.64], R27 ;  /* 0x0000001b08002986 */ /* 0x0001e2000c101506 */
[----:B------:R-:W-:Y:S01]  /*80860*/  PRMT R18, R17, 0x7632, R18 ;  /* 0x0000763211127816 */ /* 0x000fe20000000012 */
[C---:B------:R-:W-:Y:S02]  /*80870*/  IMAD.WIDE R16, R19.reuse, 0x2, R14 ;  /* 0x0000000213107825 */ /* 0x040fe400078e020e */
[----:B------:R-:W-:Y:S04]  /*80880*/  @P4 STG.E.U16 [R10.64], R0 ;  /* 0x000000000a004986 */ /* 0x000fe8000c101506 */
[----:B0-----:R-:W5:Y:S01]  /*80890*/  LDL R27, [R1+0x176c] ;  /* 0x00176c00011b7983 */ /* 0x001f620000100800 */
[----:B------:R-:W-:-:S03]  /*808a0*/  IMAD.WIDE R8, R19, 0x2, R12 ;  /* 0x0000000213087825 */ /* 0x000fc600078e020c */
[----:B------:R-:W-:Y:S04]  /*808b0*/  @P6 STG.E.U16 [R16.64], R20 ;  /* 0x0000001410006986 */ /* 0x000fe8000c101506 */
[----:B------:R0:W-:Y:S04]  /*808c0*/  @P5 STG.E.U16 [R8.64], R18 ;  /* 0x0000001208005986 */ /* 0x0001e8000c101506 */
[----:B0-----:R-:W5:Y:S01]  /*808d0*/  LDL.LU R18, [R1+0x22c] ;  /* 0x00022c0001127983 */ /* 0x001f620000300800 */
[----:B------:R-:W-:Y:S02]  /*808e0*/  ISETP.LT.AND P3, PT, R29, c[0x0][0x178], !P3 ;  /* 0x00005e001d007a0c */ /* 0x000fe40005f61270 */
[----:B------:R-:W-:Y:S01]  /*808f0*/  ISETP.LT.AND P4, PT, R28, c[0x0][0x178], !P1 ;  /* 0x00005e001c007a0c */ /* 0x000fe20004f81270 */
[----:B------:R-:W-:Y:S01]  /*80900*/  IMAD.WIDE R10, R19, 0x2, R6 ;  /* 0x00000002130a7825 */ /* 0x000fe200078e0206 */
[----:B------:R-:W-:-:S02]  /*80910*/  ISETP.LT.AND P2, PT, R26, c[0x0][0x178], !P1 ;  /* 0x00005e001a007a0c */ /* 0x000fc40004f41270 */
[----:B------:R-:W-:-:S05]  /*80920*/  IADD3 R19, R19, c[0x0][0x198], RZ ;  /* 0x0000660013137a10 */ /* 0x000fca0007ffe0ff */
[C---:B------:R-:W-:Y:S02]  /*80930*/  IMAD.WIDE R8, R19.reuse, 0x2, R4 ;  /* 0x0000000213087825 */ /* 0x040fe400078e0204 */
[----:B------:R0:W-:Y:S02]  /*80940*/  @P3 STG.E.U16 [R10.64], R3 ;  /* 0x000000030a003986 */ /* 0x0001e4000c101506 */
[----:B------:R-:W-:Y:S01]  /*80950*/  IMAD.WIDE R16, R19, 0x2, R12 ;  /* 0x0000000213107825 */ /* 0x000fe200078e020c */
[----:B------:R-:W-:-:S03]  /*80960*/  IADD3 R0, R24, 0x3a, RZ ;  /* 0x0000003a18007810 */ /* 0x000fc60007ffe0ff */
[C---:B0-----:R-:W-:Y:S01]  /*80970*/  IMAD.WIDE R10, R19.reuse, 0x2, R14 ;  /* 0x00000002130a7825 */ /* 0x041fe200078e020e */
[----:B------:R-:W-:Y:S02]  /*80980*/  ISETP.GE.AND P5, PT, R0, c[0x0][0x17c], PT ;  /* 0x00005f0000007a0c */ /* 0x000fe40003fa6270 */
[----:B------:R-:W-:Y:S02]  /*80990*/  IADD3 R0, R24, 0x3b, RZ ;  /* 0x0000003b18007810 */ /* 0x000fe40007ffe0ff */
[----:B------:R-:W-:Y:S02]  /*809a0*/  IADD3 R3, R19, c[0x0][0x198], RZ ;  /* 0x0000660013037a10 */ /* 0x000fe40007ffe0ff */
[----:B------:R-:W-:Y:S02]  /*809b0*/  ISETP.GE.AND P3, PT, R0, c[0x0][0x17c], PT ;  /* 0x00005f0000007a0c */ /* 0x000fe40003f66270 */
[----:B---3--:R-:W-:Y:S02]  /*809c0*/  PRMT R21, R23, 0x7632, R21 ;  /* 0x0000763217157816 */ /* 0x008fe40000000015 */
[----:B----4-:R-:W-:-:S02]  /*809d0*/  PRMT R20, R25, 0x7632, R20 ;  /* 0x0000763219147816 */ /* 0x010fc40000000014 */
[----:B--2---:R-:W-:Y:S02]  /*809e0*/  PRMT R22, R2, 0x7632, R22 ;  /* 0x0000763202167816 */ /* 0x004fe40000000016 */
[----:B-----5:R-:W-:Y:S02]  /*809f0*/  ISETP.LT.AND P6, PT, R27, c[0x0][0x178], !P1 ;  /* 0x00005e001b007a0c */ /* 0x020fe40004fc1270 */
[----:B------:R-:W-:Y:S01]  /*80a00*/  ISETP.LT.AND P1, PT, R29, c[0x0][0x178], !P1 ;  /* 0x00005e001d007a0c */ /* 0x000fe20004f21270 */
[----:B------:R0:W-:Y:S01]  /*80a10*/  @P4 STG.E.U16 [R8.64], R18 ;  /* 0x0000001208004986 */ /* 0x0001e2000c101506 */
[----:B------:R-:W-:-:S03]  /*80a20*/  ISETP.LT.AND P4, PT, R26, c[0x0][0x178], !P0 ;  /* 0x00005e001a007a0c */ /* 0x000fc60004781270 */
[----:B------:R1:W-:Y:S01]  /*80a30*/  @P2 STG.E.U16 [R10.64], R23 ;  /* 0x000000170a002986 */ /* 0x0003e2000c101506 */
[----:B------:R-:W-:-:S05]  /*80a40*/  ISETP.LT.AND P2, PT, R28, c[0x0][0x178], !P0 ;  /* 0x00005e001c007a0c */ /* 0x000fca0004741270 */
[----:B------:R2:W-:Y:S01]  /*80a50*/  @P6 STG.E.U16 [R16.64], R25 ;  /* 0x0000001910006986 */ /* 0x0005e2000c101506 */
[----:B------:R-:W-:Y:S02]  /*80a60*/  ISETP.LT.AND P6, PT, R27, c[0x0][0x178], !P0 ;  /* 0x00005e001b007a0c */ /* 0x000fe400047c1270 */
[----:B------:R-:W-:Y:S01]  /*80a70*/  PRMT R0, R18, 0x7632, R0 ;  /* 0x0000763212007816 */ /* 0x000fe20000000000 */
[----:B0-----:R-:W-:-:S04]  /*80a80*/  IMAD.WIDE R8, R19, 0x2, R6 ;  /* 0x0000000213087825 */ /* 0x001fc800078e0206 */
[C---:B-1----:R-:W-:Y:S01]  /*80a90*/  IMAD.WIDE R10, R3.reuse, 0x2, R4 ;  /* 0x00000002030a7825 */ /* 0x042fe200078e0204 */
[----:B------:R0:W-:Y:S03]  /*80aa0*/  @P1 STG.E.U16 [R8.64], R2 ;  /* 0x0000000208001986 */ /* 0x0001e6000c101506 */
[C---:B--2---:R-:W-:Y:S01]  /*80ab0*/  IMAD.WIDE R16, R3.reuse, 0x2, R14 ;  /* 0x0000000203107825 */ /* 0x044fe200078e020e */
[----:B------:R-:W2:Y:S03]  /*80ac0*/  LDL.LU R25, [R1+0x23c] ;  /* 0x00023c0001197983 */ /* 0x000ea60000300800 */
[----:B------:R-:W-:Y:S01]  /*80ad0*/  IMAD.WIDE R18, R3, 0x2, R12 ;  /* 0x0000000203127825 */ /* 0x000fe200078e020c */
[----:B------:R-:W-:Y:S04]  /*80ae0*/  @P2 STG.E.U16 [R10.64], R0 ;  /* 0x000000000a002986 */ /* 0x000fe8000c101506 */
[----:B0-----:R-:W3:Y:S04]  /*80af0*/  LDL.LU R2, [R1+0xdc] ;  /* 0x0000dc0001027983 */ /* 0x001ee80000300800 */
[----:B------:R-:W4:Y:S04]  /*80b00*/  LDL.LU R23, [R1+0x29c] ;  /* 0x00029c0001177983 */ /* 0x000f280000300800 */
[----:B------:R0:W-:Y:S04]  /*80b10*/  @P4 STG.E.U16 [R16.64], R21 ;  /* 0x0000001510004986 */ /* 0x0001e8000c101506 */
[----:B------:R1:W-:Y:S04]  /*80b20*/  @P6 STG.E.U16 [R18.64], R20 ;  /* 0x0000001412006986 */ /* 0x0003e8000c101506 */
[----:B0-----:R-:W5:Y:S04]  /*80b30*/  LDL.LU R21, [R1+0xfc] ;  /* 0x0000fc0001157983 */ /* 0x001f680000300800 */
[----:B-1----:R-:W3:Y:S01]  /*80b40*/  LDL.LU R20, [R1+0x27c] ;  /* 0x00027c0001147983 */ /* 0x002ee20000300800 */
[----:B------:R-:W-:-:S02]  /*80b50*/  ISETP.LT.AND P0, PT, R29, c[0x0][0x178], !P0 ;  /* 0x00005e001d007a0c */ /* 0x000fc40004701270 */
[----:B------:R-:W-:Y:S01]  /*80b60*/  ISETP.LT.AND P1, PT, R28, c[0x0][0x178], !P5 ;  /* 0x00005e001c007a0c */ /* 0x000fe20006f21270 */
[C---:B------:R-:W-:Y:S01]  /*80b70*/  IMAD.WIDE R8, R3.reuse, 0x2, R6 ;  /* 0x0000000203087825 */ /* 0x040fe200078e0206 */
[----:B------:R-:W-:Y:S02]  /*80b80*/  ISETP.LT.AND P4, PT, R26, c[0x0][0x178], !P5 ;  /* 0x00005e001a007a0c */ /* 0x000fe40006f81270 */
[----:B------:R-:W-:Y:S02]  /*80b90*/  IADD3 R3, R3, c[0x0][0x198], RZ ;  /* 0x0000660003037a10 */ /* 0x000fe40007ffe0ff */
[----:B------:R-:W-:-:S03]  /*80ba0*/  IADD3 R0, R24, 0x3c, RZ ;  /* 0x0000003c18007810 */ /* 0x000fc60007ffe0ff */
[----:B------:R-:W-:Y:S01]  /*80bb0*/  IMAD.WIDE R10, R3, 0x2, R14 ;  /* 0x00000002030a7825 */ /* 0x000fe200078e020e */
[----:B------:R-:W-:Y:S01]  /*80bc0*/  ISETP.GE.AND P6, PT, R0, c[0x0][0x17c], PT ;  /* 0x00005f0000007a0c */ /* 0x000fe20003fc6270 */
[----:B------:R0:W-:Y:S01]  /*80bd0*/  @P0 STG.E.U16 [R8.64], R22 ;  /* 0x0000001608000986 */ /* 0x0001e2000c101506 */
[----:B------:R-:W-:-:S04]  /*80be0*/  IADD3 R0, R24, 0x3d, RZ ;  /* 0x0000003d18007810 */ /* 0x000fc80007ffe0ff */
[----:B------:R-:W-:Y:S01]  /*80bf0*/  ISETP.GE.AND P0, PT, R0, c[0x0][0x17c], PT ;  /* 0x00005f0000007a0c */ /* 0x000fe20003f06270 */
[----:B0-----:R-:W-:Y:S01]  /*80c00*/  IMAD.WIDE R8, R3, 0x2, R4 ;  /* 0x0000000203087825 */ /* 0x001fe200078e0204 */
[----:B------:R-:W4:Y:S01]  /*80c10*/  LDL.LU R22, [R1+0x28c] ;  /* 0x00028c0001167983 */ /* 0x000f220000300800 */
[----:B--2---:R-:W-:-:S03]  /*80c20*/  PRMT R0, R25, 0x7632, R0 ;  /* 0x0000763219007816 */ /* 0x004fc60000000000 */
[----:B---3--:R-:W-:Y:S04]  /*80c30*/  @P1 STG.E.U16 [R8.64], R20 ;  /* 0x0000001408001986 */ /* 0x008fe8000c101506 */
[----:B------:R0:W-:Y:S04]  /*80c40*/  @P4 STG.E.U16 [R10.64], R25 ;  /* 0x000000190a004986 */ /* 0x0001e8000c101506 */
[----:B0-----:R-:W2:Y:S01]  /*80c50*/  LDL.LU R25, [R1+0x10c] ;  /* 0x00010c0001197983 */ /* 0x001ea20000300800 */
[----:B------:R-:W-:Y:S01]  /*80c60*/  ISETP.LT.AND P2, PT, R27, c[0x0][0x178], !P5 ;  /* 0x00005e001b007a0c */ /* 0x000fe20006f41270 */
[----:B------:R-:W-:Y:S01]  /*80c70*/  IMAD.WIDE R16, R3, 0x2, R12 ;  /* 0x0000000203107825 */ /* 0x000fe200078e020c */
[----:B------:R-:W-:-:S02]  /*80c80*/  ISETP.LT.AND P5, PT, R29, c[0x0][0x178], !P5 ;  /* 0x00005e001d007a0c */ /* 0x000fc40006fa1270 */
[----:B------:R-:W-:Y:S01]  /*80c90*/  IADD3 R18, R24, 0x3e, RZ ;  /* 0x0000003e18127810 */ /* 0x000fe20007ffe0ff */
[----:B------:R-:W-:-:S03]  /*80ca0*/  IMAD.WIDE R8, R3, 0x2, R6 ;  /* 0x0000000203087825 */ /* 0x000fc600078e0206 */
[----:B------:R-:W-:Y:S02]  /*80cb0*/  ISETP.GE.AND P1, PT, R18, c[0x0][0x17c], PT ;  /* 0x00005f0012007a0c */ /* 0x000fe40003f26270 */
[----:B------:R-:W-:Y:S02]  /*80cc0*/  PRMT R18, R20, 0x7632, R18 ;  /* 0x0000763214127816 */ /* 0x000fe40000000012 */
[----:B------:R-:W3:Y:S04]  /*80cd0*/  LDL.LU R20, [R1+0xac] ;  /* 0x0000ac0001147983 */ /* 0x000ee80000300800 */
[----:B-----5:R-:W-:Y:S01]  /*80ce0*/  @P2 STG.E.U16 [R16.64], R21 ;  /* 0x0000001510002986 */ /* 0x020fe2000c101506 */
[----:B------:R-:W-:Y:S02]  /*80cf0*/  ISETP.LT.AND P2, PT, R28, c[0x0][0x178], !P3 ;  /* 0x00005e001c007a0c */ /* 0x000fe40005f41270 */
[----:B------:R-:W-:-:S02]  /*80d00*/  ISETP.LT.AND P4, PT, R26, c[0x0][0x178], !P3 ;  /* 0x00005e001a007a0c */ /* 0x000fc40005f81270 */
[----:B------:R-:W-:Y:S01]  /*80d10*/  IADD3 R3, R3, c[0x0][0x198], RZ ;  /* 0x0000660003037a10 */ /* 0x000fe20007ffe0ff */
[----:B------:R0:W-:Y:S01]  /*80d20*/  @P5 STG.E.U16 [R8.64], R2 ;  /* 0x0000000208005986 */ /* 0x0001e2000c101506 */
[----:B------:R-:W-:Y:S02]  /*80d30*/  ISETP.LT.AND P5, PT, R27, c[0x0][0x178], !P3 ;  /* 0x00005e001b007a0c */ /* 0x000fe40005fa1270 */
[----:B------:R-:W-:Y:S01]  /*80d40*/  ISETP.LT.AND P3, PT, R29, c[0x0][0x178], !P3 ;  /* 0x00005e001d007a0c */ /* 0x000fe20005f61270 */
[----:B------:R-:W-:-:S04]  /*80d50*/  IMAD.WIDE R10, R3, 0x2, R14 ;  /* 0x00000002030a7825 */ /* 0x000fc800078e020e */
[----:B0-----:R-:W-:Y:S01]  /*80d60*/  IMAD.WIDE R8, R3, 0x2, R4 ;  /* 0x0000000203087825 */ /* 0x001fe200078e0204 */
[----:B------:R-:W-:-:S04]  /*80d70*/  PRMT R17, R21, 0x7632, R17 ;  /* 0x0000763215117816 */ /* 0x000fc80000000011 */
[----:B------:R0:W-:Y:S01]  /*80d80*/  @P2 STG.E.U16 [R8.64], R18 ;  /* 0x0000001208002986 */ /* 0x0001e2000c101506 */
[----:B------:R-:W-:Y:S02]  /*80d90*/  ISETP.LT.AND P2, PT, R28, c[0x0][0x178], !P6 ;  /* 0x00005e001c007a0c */ /* 0x000fe40007741270 */
[----:B------:R-:W-:Y:S01]  /*80da0*/  PRMT R16, R2, 0x7632, R16 ;  /* 0x0000763202107816 */ /* 0x000fe20000000010 */
[----:B------:R1:W-:Y:S01]  /*80db0*/  @P4 STG.E.U16 [R10.64], R0 ;  /* 0x000000000a004986 */ /* 0x0003e2000c101506 */
[----:B------:R-:W-:-:S03]  /*80dc0*/  ISETP.LT.AND P4, PT, R26, c[0x0][0x178], !P6 ;  /* 0x00005e001a007a0c */ /* 0x000fc60007781270 */
[----:B------:R-:W5:Y:S01]  /*80dd0*/  LDL.LU R2, [R1+0x2dc] ;  /* 0x0002dc0001027983 */ /* 0x000f620000300800 */
[----:B0-----:R-:W-:-:S03]  /*80de0*/  IMAD.WIDE R8, R3, 0x2, R12 ;  /* 0x0000000203087825 */ /* 0x001fc600078e020c */
[----:B------:R-:W5:Y:S01]  /*80df0*/  LDL.LU R21, [R1+0x2ac] ;  /* 0x0002ac0001157983 */ /* 0x000f620000300800 */
[C---:B-1----:R-:W-:Y:S01]  /*80e00*/  IADD3 R0, R3.reuse, c[0x0][0x198], RZ ;  /* 0x0000660003007a10 */ /* 0x042fe20007ffe0ff */
[----:B------:R-:W-:Y:S01]  /*80e10*/  IMAD.WIDE R10, R3, 0x2, R6 ;  /* 0x00000002030a7825 */ /* 0x000fe200078e0206 */
[----:B------:R-:W-:Y:S01]  /*80e20*/  IADD3 R3, R24, 0x3f, RZ ;  /* 0x0000003f18037810 */ /* 0x000fe20007ffe0ff */
[----:B------:R0:W-:Y:S01]  /*80e30*/  @P5 STG.E.U16 [R8.64], R17 ;  /* 0x0000001108005986 */ /* 0x0001e2000c101506 */
[----:B------:R-:W-:-:S03]  /*80e40*/  ISETP.LT.AND P5, PT, R27, c[0x0][0x178], !P6 ;  /* 0x00005e001b007a0c */ /* 0x000fc600077a1270 */
[----:B------:R1:W-:Y:S01]  /*80e50*/  @P3 STG.E.U16 [R10.64], R16 ;  /* 0x000000100a003986 */ /* 0x0003e2000c101506 */
[----:B------:R-:W-:Y:S02]  /*80e60*/  ISETP.GE.AND P3, PT, R3, c[0x0][0x17c], PT ;  /* 0x00005f0003007a0c */ /* 0x000fe40003f66270 */
[----:B------:R-:W-:Y:S01]  /*80e70*/  IADD3 R3, R24, 0x40, RZ ;  /* 0x0000004018037810 */ /* 0x000fe20007ffe0ff */
[----:B0-----:R-:W-:-:S05]  /*80e80*/  IMAD.WIDE R8, R0, 0x2, R4 ;  /* 0x0000000200087825 */ /* 0x001fca00078e0204 */
[----:B----4-:R0:W-:Y:S01]  /*80e90*/  @P2 STG.E.U16 [R8.64], R23 ;  /* 0x0000001708002986 */ /* 0x0101e2000c101506 */
[----:B------:R-:W-:Y:S01]  /*80ea0*/  ISETP.GE.AND P2, PT, R3, c[0x0][0x17c], PT ;  /* 0x00005f0003007a0c */ /* 0x000fe20003f46270 */
[----:B-1----:R-:W-:Y:S01]  /*80eb0*/  IMAD.WIDE R10, R0, 0x2, R14 ;  /* 0x00000002000a7825 */ /* 0x002fe200078e020e */
[----:B------:R-:W-:-:S04]  /*80ec0*/  PRMT R3, R23, 0x7632, R3 ;  /* 0x0000763217037816 */ /* 0x000fc80000000003 */
[----:B------:R-:W-:Y:S04]  /*80ed0*/  @P4 STG.E.U16 [R10.64], R22 ;  /* 0x000000160a004986 */ /* 0x000fe8000c101506 */
[----:B0-----:R-:W4:Y:S01]  /*80ee0*/  LDL.LU R23, [R1+0x11c] ;  /* 0x00011c0001177983 */ /* 0x001f220000300800 */
[----:B------:R-:W-:-:S05]  /*80ef0*/  IMAD.WIDE R8, R0, 0x2, R12 ;  /* 0x0000000200087825 */ /* 0x000fca00078e020c */
[----:B--2---:R0:W-:Y:S01]  /*80f00*/  @P5 STG.E.U16 [R8.64], R25 ;  /* 0x0000001908005986 */ /* 0x0041e2000c101506 */
[----:B------:R-:W-:-:S03]  /*80f10*/  PRMT R16, R25, 0x7632, R16 ;  /* 0x0000763219107816 */ /* 0x000fc60000000010 */
[----:B0-----:R-:W2:Y:S01]  /*80f20*/  LDL.LU R25, [R1+0xec] ;  /* 0x0000ec0001197983 */ /* 0x001ea20000300800 */
[----:B------:R-:W-:Y:S01]  /*80f30*/  ISETP.LT.AND P6, PT, R29, c[0x0][0x178], !P6 ;  /* 0x00005e001d007a0c */ /* 0x000fe200077c1270 */
[----:B------:R-:W-:Y:S01]  /*80f40*/  IMAD.WIDE R10, R0, 0x2, R6 ;  /* 0x00000002000a7825 */ /* 0x000fe200078e0206 */
[----:B------:R-:W-:Y:S02]  /*80f50*/  ISETP.LT.AND P4, PT, R28, c[0x0][0x178], !P0 ;  /* 0x00005e001c007a0c */ /* 0x000fe40004781270 */
[----:B------:R-:W-:Y:S02]  /*80f60*/  IADD3 R0, R0, c[0x0][0x198], RZ ;  /* 0x0000660000007a10 */ /* 0x000fe40007ffe0ff */
[----:B------:R-:W-:-:S03]  /*80f70*/  ISETP.LT.AND P5, PT, R26, c[0x0][0x178], !P0 ;  /* 0x00005e001a007a0c */ /* 0x000fc600047a1270 */
[----:B------:R-:W-:-:S04]  /*80f80*/  IMAD.WIDE R8, R0, 0x2, R4 ;  /* 0x0000000200087825 */ /* 0x000fc800078e0204 */
[----:B---3--:R0:W-:Y:S01]  /*80f90*/  @P6 STG.E.U16 [R10.64], R20 ;  /* 0x000000140a006986 */ /* 0x0081e2000c101506 */
[----:B------:R-:W-:Y:S02]  /*80fa0*/  ISETP.LT.AND P6, PT, R27, c[0x0][0x178], !P0 ;  /* 0x00005e001b007a0c */ /* 0x000fe400047c1270 */
[----:B------:R-:W-:Y:S01]  /*80fb0*/  PRMT R17, R22, 0x7632, R17 ;  /* 0x0000763216117816 */ /* 0x000fe20000000011 */
[----:B------:R1:W-:Y:S01]  /*80fc0*/  @P4 STG.E.U16 [R8.64], R3 ;  /* 0x0000000308004986 */ /* 0x0003e2000c101506 */
[----:B------:R-:W-:Y:S02]  /*80fd0*/  ISETP.LT.AND P0, PT, R29, c[0x0][0x178], !P0 ;  /* 0x00005e001d007a0c */ /* 0x000fe40004701270 */
[----:B------:R-:W-:Y:S01]  /*80fe0*/  ISETP.LT.AND P4, PT, R28, c[0x0][0x178], !P1 ;  /* 0x00005e001c007a0c */ /* 0x000fe20004f81270 */
[----:B0-----:R-:W-:-:S04]  /*80ff0*/  IMAD.WIDE R10, R0, 0x2, R14 ;  /* 0x00000002000a7825 */ /* 0x001fc800078e020e */
[----:B-1----:R-:W-:Y:S01]  /*81000*/  IMAD.WIDE R8, R0, 0x2, R12 ;  /* 0x0000000200087825 */ /* 0x002fe200078e020c */
[----:B------:R0:W-:Y:S01]  /*81010*/  @P5 STG.E.U16 [R10.64], R17 ;  /* 0x000000110a005986 */ /* 0x0001e2000c101506 */
[----:B------:R-:W-:-:S03]  /*81020*/  ISETP.LT.AND P5, PT, R26, c[0x0][0x178], !P1 ;  /* 0x00005e001a007a0c */ /* 0x000fc60004fa1270 */
[----:B------:R1:W-:Y:S01]  /*81030*/  @P6 STG.E.U16 [R8.64], R16 ;  /* 0x0000001008006986 */ /* 0x0003e2000c101506 */
[----:B------:R-:W-:Y:S02]  /*81040*/  ISETP.LT.AND P6, PT, R27, c[0x0][0x178], !P1 ;  /* 0x00005e001b007a0c */ /* 0x000fe40004fc1270 */
[----:B------:R-:W-:Y:S02]  /*81050*/  PRMT R3, R20, 0x7632, R3 ;  /* 0x0000763214037816 */ /* 0x000fe40000000003 */
[C---:B0-----:R-:W-:Y:S01]  /*81060*/  IADD3 R17, R0.reuse, c[0x0][0x198], RZ ;  /* 0x0000660000117a10 */ /* 0x041fe20007ffe0ff */
[----:B------:R-:W-:-:S04]  /*81070*/  IMAD.WIDE R10, R0, 0x2, R6 ;  /* 0x00000002000a7825 */ /* 0x000fc800078e0206 */
[----:B-1----:R-:W-:Y:S01]  /*81080*/  IMAD.WIDE R8, R17, 0x2, R4 ;  /* 0x0000000211087825 */ /* 0x002fe200078e0204 */
[----:B------:R0:W-:Y:S01]  /*81090*/  @P0 STG.E.U16 [R10.64], R3 ;  /* 0x000000030a000986 */ /* 0x0001e2000c101506 */
[----:B------:R-:W-:-:S03]  /*810a0*/  ISETP.LT.AND P1, PT, R29, c[0x0][0x178], !P1 ;  /* 0x00005e001d007a0c */ /* 0x000fc60004f21270 */
[----:B-----5:R1:W-:Y:S01]  /*810b0*/  @P4 STG.E.U16 [R8.64], R2 ;  /* 0x0000000208004986 */ /* 0x0203e2000c101506 */
[----:B------:R-:W-:Y:S01]  /*810c0*/  ISETP.LT.AND P4, PT, R28, c[0x0][0x178], !P3 ;  /* 0x00005e001c007a0c */ /* 0x000fe20005f81270 */
[C---:B0-----:R-:W-:Y:S01]  /*810d0*/  IMAD.WIDE R10, R17.reuse, 0x2, R14 ;  /* 0x00000002110a7825 */ /* 0x041fe200078e020e */
[----:B------:R-:W-:-:S03]  /*810e0*/  IADD3 R3, R17, c[0x0][0x198], RZ ;  /* 0x0000660011037a10 */ /* 0x000fc60007ffe0ff */
[----:B-1----:R-:W-:Y:S01]  /*810f0*/  IMAD.WIDE R8, R17, 0x2, R12 ;  /* 0x0000000211087825 */ /* 0x002fe200078e020c */
[----:B------:R0:W-:Y:S01]  /*81100*/  @P5 STG.E.U16 [R10.64], R21 ;  /* 0x000000150a005986 */ /* 0x0001e2000c101506 */
[----:B------:R-:W-:Y:S02]  /*81110*/  ISETP.LT.AND P5, PT, R26, c[0x0][0x178], !P3 ;  /* 0x00005e001a007a0c */ /* 0x000fe40005fa1270 */
[----:B------:R-:W-:Y:S02]  /*81120*/  IADD3 R0, R24, 0x41, RZ ;  /* 0x0000004118007810 */ /* 0x000fe40007ffe0ff */
[----:B------:R-:W-:Y:S01]  /*81130*/  PRMT R16, R2, 0x7632, R16 ;  /* 0x0000763202107816 */ /* 0x000fe20000000010 */
[----:B----4-:R1:W-:Y:S01]  /*81140*/  @P6 STG.E.U16 [R8.64], R23 ;  /* 0x0000001708006986 */ /* 0x0103e2000c101506 */
[----:B------:R-:W-:Y:S01]  /*81150*/  ISETP.LT.AND P6, PT, R27, c[0x0][0x178], !P3 ;  /* 0x00005e001b007a0c */ /* 0x000fe20005fc1270 */
[----:B0-----:R-:W-:Y:S01]  /*81160*/  IMAD.WIDE R10, R3, 0x2, R4 ;  /* 0x00000002030a7825 */ /* 0x001fe200078e0204 */
[----:B------:R-:W-:Y:S01]  /*81170*/  ISETP.LT.AND P3, PT, R29, c[0x0][0x178], !P3 ;  /* 0x00005e001d007a0c */ /* 0x000fe20005f61270 */
[----:B------:R-:W3:Y:S01]  /*81180*/  LDL.LU R2, [R1+0x1d0] ;  /* 0x0001d00001027983 */ /* 0x000ee20000300800 */
[----:B------:R-:W-:Y:S01]  /*81190*/  ISETP.GE.AND P0, PT, R0, c[0x0][0x17c], PT ;  /* 0x00005f0000007a0c */ /* 0x000fe20003f06270 */
[----:B-1----:R-:W-:Y:S01]  /*811a0*/  IMAD.WIDE R8, R17, 0x2, R6 ;  /* 0x0000000211087825 */ /* 0x002fe200078e0206 */
[----:B------:R-:W-:-:S02]  /*811b0*/  PRMT R0, R21, 0x7632, R0 ;  /* 0x0000763215007816 */ /* 0x000fc40000000000 */
[----:B------:R-:W-:Y:S01]  /*811c0*/  PRMT R18, R23, 0x7632, R18 ;  /* 0x0000763217127816 */ /* 0x000fe20000000012 */
[----:B------:R-:W-:Y:S04]  /*811d0*/  STL [R1+0x2404], R26 ;  /* 0x0024041a01007387 */ /* 0x000fe80000100800 */
[----:B--2---:R0:W-:Y:S01]  /*811e0*/  @P1 STG.E.U16 [R8.64], R25 ;  /* 0x0000001908001986 */ /* 0x0041e2000c101506 */
[----:B------:R-:W-:-:S03]  /*811f0*/  PRMT R19, R25, 0x7632, R19 ;  /* 0x0000763219137816 */ /* 0x000fc60000000013 */
[----:B------:R1:W-:Y:S01]  /*81200*/  @P4 STG.E.U16 [R10.64], R16 ;  /* 0x000000100a004986 */ /* 0x0003e2000c101506 */
[----:B0-----:R-:W-:-:S04]  /*81210*/  IMAD.WIDE R8, R3, 0x2, R14 ;  /* 0x0000000203087825 */ /* 0x001fc800078e020e */
[C---:B-1----:R-:W-:Y:S01]  /*81220*/  IMAD.WIDE R10, R3.reuse, 0x2, R12 ;  /* 0x00000002030a7825 */ /* 0x042fe200078e020c */
[----:B------:R0:W-:Y:S03]  /*81230*/  @P5 STG.E.U16 [R8.64], R0 ;  /* 0x0000000008005986 */ /* 0x0001e6000c101506 */
[----:B------:R-:W-:Y:S01]  /*81240*/  IMAD.WIDE R16, R3, 0x2, R6 ;  /* 0x0000000203107825 */ /* 0x000fe200078e0206 */
[----:B------:R1:W-:Y:S04]  /*81250*/  @P6 STG.E.U16 [R10.64], R18 ;  /* 0x000000120a006986 */ /* 0x0003e8000c101506 */
[----:B------:R-:W-:Y:S01]  /*81260*/  @P3 STG.E.U16 [R16.64], R19 ;  /* 0x0000001310003986 */ /* 0x000fe2000c101506 */
[----:B------:R-:W-:-:S03]  /*81270*/  ISETP.LT.AND P3, PT, R26, c[0x0][0x178], !P2 ;  /* 0x00005e001a007a0c */ /* 0x000fc60005761270 */
[----:B------:R-:W2:Y:S01]  /*81280*/  LDL R26, [R1+0x170] ;  /* 0x00017000011a7983 */ /* 0x000ea20000100800 */
[----:B------:R-:W-:Y:S02]  /*81290*/  ISETP.LT.AND P4, PT, R28, c[0x0][0x178], !P2 ;  /* 0x00005e001c007a0c */ /* 0x000fe40005781270 */
[----:B------:R-:W-:Y:S02]  /*812a0*/  IADD3 R3, R3, c[0x0][0x198], RZ ;  /* 0x0000660003037a10 */ /* 0x000fe40007ffe0ff */
[----:B------:R-:W-:-:S03]  /*812b0*/  IADD3 R20, R24, 0x42, RZ ;  /* 0x0000004218147810 */ /* 0x000fc60007ffe0ff */
[C---:B0-----:R-:W-:Y:S01]  /*812c0*/  IMAD.WIDE R8, R3.reuse, 0x2, R4 ;  /* 0x0000000203087825 */ /* 0x041fe200078e0204 */
[----:B------:R-:W-:Y:S02]  /*812d0*/  ISETP.GE.AND P1, PT, R20, c[0x0][0x17c], PT ;  /* 0x00005f0014007a0c */ /* 0x000fe40003f26270 */
[----:B------:R-:W-:Y:S01]  /*812e0*/  IADD3 R21, R24, 0x43, RZ ;  /* 0x0000004318157810 */ /* 0x000fe20007ffe0ff */
[----:B-1----:R-:W-:Y:S02]  /*812f0*/  IMAD.WIDE R10, R3, 0x2, R14 ;  /* 0x00000002030a7825 */ /* 0x002fe400078e020e */
[----:B---3--:R0:W-:Y:S01]  /*81300*/  @P4 STG.E.U16 [R8.64], R2 ;  /* 0x0000000208004986 */ /* 0x0081e2000c101506 */
[----:B------:R-:W-:Y:S02]  /*81310*/  PRMT R20, R2, 0x7632, R20 ;  /* 0x0000763202147816 */ /* 0x000fe40000000014 */
[----:B------:R-:W-:Y:S01]  /*81320*/  ISETP.GE.AND P4, PT, R21, c[0x0][0x17c], PT ;  /* 0x00005f0015007a0c */ /* 0x000fe20003f86270 */
[----:B0-----:R-:W3:Y:S04]  /*81330*/  LDL.LU R2, [R1+0x250] ;  /* 0x0002500001027983 */ /* 0x001ee80000300800 */
[----:B------:R-:W4:Y:S04]  /*81340*/  LDL.LU R22, [R1+0x1f0] ;  /* 0x0001f00001167983 */ /* 0x000f280000300800 */
[----:B------:R-:W5:Y:S04]  /*81350*/  LDL.LU R23, [R1+0x180] ;  /* 0x0001800001177983 */ /* 0x000f680000300800 */
[----:B------:R-:W3:Y:S04]  /*81360*/  LDL.LU R25, [R1+0x140] ;  /* 0x0001400001197983 */ /* 0x000ee80000300800 */
[----:B------:R-:W3:Y:S04]  /*81370*/  LDL.LU R21, [R1+0x130] ;  /* 0x0001300001157983 */ /* 0x000ee80000300800 */
[----:B--2---:R0:W-:Y:S04]  /*81380*/  @P3 STG.E.U16 [R10.64], R26 ;  /* 0x0000001a0a003986 */ /* 0x0041e8000c101506 */
[----:B0-----:R-:W2:Y:S04]  /*81390*/  LDL.LU R26, [R1+0x2404] ;  /* 0x00240400011a7983 */ /* 0x001ea80000300800 */
[----:B------:R-:W2:Y:S04]  /*813a0*/  LDL.LU R10, [R1+0x170] ;  /* 0x00017000010a7983 */ /* 0x000ea80000300800 */
[----:B------:R-:W2:Y:S01]  /*813b0*/  LDL.LU R11, [R1+0x150] ;  /* 0x00015000010b7983 */ /* 0x000ea20000300800 */
[----:B------:R-:W-:-:S02]  /*813c0*/  ISETP.LT.AND P5, PT, R27, c[0x0][0x178], !P2 ;  /* 0x00005e001b007a0c */ /* 0x000fc400057a1270 */
[----:B------:R-:W-:Y:S01]  /*813d0*/  ISETP.LT.AND P2, PT, R29, c[0x0][0x178], !P2 ;  /* 0x00005e001d007a0c */ /* 0x000fe20005741270 */
[----:B------:R-:W-:-:S04]  /*813e0*/  IMAD.WIDE R8, R3, 0x2, R12 ;  /* 0x0000000203087825 */ /* 0x000fc800078e020c */
[C---:B------:R-:W-:Y:S01]  /*813f0*/  IMAD.WIDE R16, R3.reuse, 0x2, R6 ;  /* 0x0000000203107825 */ /* 0x040fe200078e0206 */
[----:B------:R-:W-:Y:S02]  /*81400*/  ISETP.LT.AND P6, PT, R28, c[0x0][0x178], !P0 ;  /* 0x00005e001c007a0c */ /* 0x000fe400047c1270 */
[----:B------:R-:W-:Y:S02]  /*81410*/  IADD3 R0, R3, c[0x0][0x198], RZ ;  /* 0x0000660003007a10 */ /* 0x000fe40007ffe0ff */
[----:B------:R-:W-:-:S03]  /*81420*/  ISETP.LT.AND P3, PT, R27, c[0x0][0x178], !P0 ;  /* 0x00005e001b007a0c */ /* 0x000fc60004761270 */
[----:B------:R-:W-:Y:S01]  /*81430*/  IMAD.WIDE R18, R0, 0x2, R4 ;  /* 0x0000000200127825 */ /* 0x000fe200078e0204 */
[----:B--2---:R0:W-:Y:S04]  /*81440*/  @P5 STG.E.U16 [R8.64], R11 ;  /* 0x0000000b08005986 */ /* 0x0041e8000c101506 */
[----:B---3--:R1:W-:Y:S01]  /*81450*/  @P2 STG.E.U16 [R16.64], R21 ;  /* 0x0000001510002986 */ /* 0x0083e2000c101506 */
[----:B------:R-:W-:Y:S02]  /*81460*/  ISETP.LT.AND P2, PT, R26, c[0x0][0x178], !P0 ;  /* 0x00005e001a007a0c */ /* 0x000fe40004741270 */
[----:B------:R-:W-:Y:S01]  /*81470*/  PRMT R3, R10, 0x7632, R3 ;  /* 0x000076320a037816 */ /* 0x000fe20000000003 */
[----:B------:R2:W-:Y:S01]  /*81480*/  @P6 STG.E.U16 [R18.64], R20 ;  /* 0x0000001412006986 */ /* 0x0005e2000c101506 */
[----:B0-----:R-:W-:Y:S01]  /*81490*/  IMAD.WIDE R8, R0, 0x2, R14 ;  /* 0x0000000200087825 */ /* 0x001fe200078e020e */
[----:B------:R-:W-:-:S02]  /*814a0*/  ISETP.LT.AND P6, PT, R29, c[0x0][0x178], !P0 ;  /* 0x00005e001d007a0c */ /* 0x000fc400047c1270 */
[----:B------:R-:W-:Y:S01]  /*814b0*/  ISETP.LT.AND P5, PT, R28, c[0x0][0x178], !P1 ;  /* 0x00005e001c007a0c */ /* 0x000fe20004fa1270 */
[----:B-1----:R-:W-:-:S05]  /*814c0*/  IMAD.WIDE R16, R0, 0x2, R6 ;  /* 0x0000000200107825 */ /* 0x002fca00078e0206 */
[----:B------:R0:W-:Y:S01]  /*814d0*/  @P2 STG.E.U16 [R8.64], R3 ;  /* 0x0000000308002986 */ /* 0x0001e2000c101506 */
[----:B------:R-:W-:Y:S02]  /*814e0*/  ISETP.LT.AND P2, PT, R26, c[0x0][0x178], !P1 ;  /* 0x00005e001a007a0c */ /* 0x000fe40004f41270 */
[----:B--2---:R-:W-:Y:S01]  /*814f0*/  PRMT R18, R11, 0x7632, R18 ;  /* 0x000076320b127816 */ /* 0x004fe20000000012 */
[C---:B------:R-:W-:Y:S01]  /*81500*/  IMAD.WIDE R10, R0.reuse, 0x2, R12 ;  /* 0x00000002000a7825 */ /* 0x040fe200078e020c */
[----:B------:R-:W-:Y:S02]  /*81510*/  IADD3 R0, R0, c[0x0][0x198], RZ ;  /* 0x0000660000007a10 */ /* 0x000fe40007ffe0ff */
[----:B------:R-:W-:Y:S02]  /*81520*/  PRMT R19, R21, 0x7632, R19 ;  /* 0x0000763215137816 */ /* 0x000fe40000000013 */
[----:B------:R1:W-:Y:S01]  /*81530*/  @P3 STG.E.U16 [R10.64], R18 ;  /* 0x000000120a003986 */ /* 0x0003e2000c101506 */
[----:B------:R-:W-:Y:S01]  /*81540*/  ISETP.LT.AND P3, PT, R27, c[0x0][0x178], !P1 ;  /* 0x00005e001b007a0c */ /* 0x000fe20004f61270 */
[----:B0-----:R-:W-:-:S02]  /*81550*/  IMAD.WIDE R8, R0, 0x2, R4 ;  /* 0x0000000200087825 */ /* 0x001fc400078e0204 */
[----:B------:R-:W-:Y:S01]  /*81560*/  @P6 STG.E.U16 [R16.64], R19 ;  /* 0x0000001310006986 */ /* 0x000fe2000c101506 */
[----:B------:R-:W-:Y:S02]  /*81570*/  ISETP.LT.AND P1, PT, R29, c[0x0][0x178], !P1 ;  /* 0x00005e001d007a0c */ /* 0x000fe40004f21270 */
[----:B------:R-:W-:Y:S01]  /*81580*/  ISETP.LT.AND P6, PT, R28, c[0x0][0x178], !P4 ;  /* 0x00005e001c007a0c */ /* 0x000fe200067c1270 */
[----:B------:R0:W-:Y:S01]  /*81590*/  @P5 STG.E.U16 [R8.64], R2 ;  /* 0x0000000208005986 */ /* 0x0001e2000c101506 */
[----:B-1----:R-:W-:Y:S01]  /*815a0*/  IMAD.WIDE R10, R0, 0x2, R14 ;  /* 0x00000002000a7825 */ /* 0x002fe200078e020e */
[----:B------:R-:W-:-:S04]  /*815b0*/  IADD3 R20, R24, 0x44, RZ ;  /* 0x0000004418147810 */ /* 0x000fc80007ffe0ff */
[----:B----4-:R-:W-:Y:S01]  /*815c0*/  @P2 STG.E.U16 [R10.64], R22 ;  /* 0x000000160a002986 */ /* 0x010fe2000c101506 */
[----:B------:R-:W-:Y:S02]  /*815d0*/  ISETP.LT.AND P2, PT, R26, c[0x0][0x178], !P4 ;  /* 0x00005e001a007a0c */ /* 0x000fe40006741270 */
[C---:B------:R-:W-:Y:S01]  /*815e0*/  IADD3 R3, R0.reuse, c[0x0][0x198], RZ ;  /* 0x0000660000037a10 */ /* 0x040fe20007ffe0ff */
[----:B0-----:R-:W-:Y:S01]  /*815f0*/  IMAD.WIDE R8, R0, 0x2, R12 ;  /* 0x0000000200087825 */ /* 0x001fe200078e020c */
[----:B------:R-:W-:Y:S02]  /*81600*/  ISETP.GE.AND P0, PT, R20, c[0x0][0x17c], PT ;  /* 0x00005f0014007a0c */ /* 0x000fe40003f06270 */
[----:B------:R-:W-:Y:S01]  /*81610*/  PRMT R20, R2, 0x7632, R20 ;  /* 0x0000763202147816 */ /* 0x000fe20000000014 */
[----:B------:R-:W-:Y:S01]  /*81620*/  IMAD.WIDE R16, R0, 0x2, R6 ;  /* 0x0000000200107825 */ /* 0x000fe200078e0206 */
[----:B-----5:R0:W-:Y:S01]  /*81630*/  @P3 STG.E.U16 [R8.64], R23 ;  /* 0x0000001708003986 */ /* 0x0201e2000c101506 */
[----:B------:R-:W-:-:S02]  /*81640*/  PRMT R0, R22, 0x7632, R0 ;  /* 0x0000763216007816 */ /* 0x000fc40000000000 */
[C---:B------:R-:W-:Y:S01]  /*81650*/  IMAD.WIDE R18, R3.reuse, 0x2, R4 ;  /* 0x0000000203127825 */ /* 0x040fe200078e0204 */
[----:B------:R-:W2:Y:S04]  /*81660*/  LDL.LU R2, [R1+0x2e0] ;  /* 0x0002e00001027983 */ /* 0x000ea80000300800 */
[----:B------:R-:W-:Y:S01]  /*81670*/  @P1 STG.E.U16 [R16.64], R25 ;  /* 0x0000001910001986 */ /* 0x000fe2000c101506 */
[----:B0-----:R-:W-:-:S03]  /*81680*/  IMAD.WIDE R8, R3, 0x2, R14 ;  /* 0x0000000203087825 */ /* 0x001fc600078e020e */
[----:B------:R-:W-:Y:S04]  /*81690*/  @P6 STG.E.U16 [R18.64], R20 ;  /* 0x0000001412006986 */ /* 0x000fe8000c101506 */
[----:B------:R-:W-:Y:S01]  /*816a0*/  @P2 STG.E.U16 [R8.64], R0 ;  /* 0x0000000008002986 */ /* 0x000fe2000c101506 */
[----:B------:R-:W-:-:S03]  /*816b0*/  ISETP.LT.AND P2, PT, R26, c[0x0][0x178], !P0 ;  /* 0x00005e001a007a0c */ /* 0x000fc60004741270 */
[----:B------:R0:W-:Y:S04]  /*816c0*/  STL [R1+0x2400], R26 ;  /* 0x0024001a01007387 */ /* 0x0001e80000100800 */
[----:B0-----:R-:W3:Y:S01]  /*816d0*/  LDL R26, [R1+0x2b0] ;  /* 0x0002b000011a7983 */ /* 0x001ee20000100800 */
[----:B------:R-:W-:Y:S02]  /*816e0*/  ISETP.LT.AND P3, PT, R27, c[0x0][0x178], !P4 ;  /* 0x00005e001b007a0c */ /* 0x000fe40006761270 */
[----:B------:R-:W-:Y:S02]  /*816f0*/  ISETP.LT.AND P6, PT, R29, c[0x0][0x178], !P4 ;  /* 0x00005e001d007a0c */ /* 0x000fe400067c1270 */
[----:B------:R-:W-:Y:S01]  /*81700*/  ISETP.LT.AND P4, PT, R28, c[0x0][0x178], !P0 ;  /* 0x00005e001c007a0c */ /* 0x000fe20004781270 */
[----:B------:R-:W-:-:S04]  /*81710*/  IMAD.WIDE R10, R3, 0x2, R12 ;  /* 0x00000002030a7825 */ /* 0x000fc800078e020c */
[C---:B------:R-:W-:Y:S01]  /*81720*/  IMAD.WIDE R16, R3.reuse, 0x2, R6 ;  /* 0x0000000203107825 */ /* 0x040fe200078e0206 */
[----:B------:R-:W-:Y:S02]  /*81730*/  IADD3 R3, R3, c[0x0][0x198], RZ ;  /* 0x0000660003037a10 */ /* 0x000fe40007ffe0ff */
[----:B------:R-:W-:Y:S02]  /*81740*/  PRMT R18, R23, 0x7632, R18 ;  /* 0x0000763217127816 */ /* 0x000fe40000000012 */
[C---:B------:R-:W-:Y:S01]  /*81750*/  IADD3 R21, R24.reuse, 0x45, RZ ;  /* 0x0000004518157810 */ /* 0x040fe20007ffe0ff */
[----:B------:R-:W-:Y:S01]  /*81760*/  IMAD.WIDE R8, R3, 0x2, R4 ;  /* 0x0000000203087825 */ /* 0x000fe200078e0204 */
[----:B------:R-:W-:Y:S02]  /*81770*/  PRMT R19, R25, 0x7632, R19 ;  /* 0x0000763219137816 */ /* 0x000fe40000000013 */
[----:B------:R-:W-:Y:S01]  /*81780*/  IADD3 R20, R24, 0x46, RZ ;  /* 0x0000004618147810 */ /* 0x000fe20007ffe0ff */
[----:B------:R0:W-:Y:S01]  /*81790*/  @P3 STG.E.U16 [R10.64], R18 ;  /* 0x000000120a003986 */ /* 0x0001e2000c101506 */
[----:B------:R-:W-:-:S02]  /*817a0*/  ISETP.GE.AND P5, PT, R21, c[0x0][0x17c], PT ;  /* 0x00005f0015007a0c */ /* 0x000fc40003fa6270 */
[----:B------:R-:W-:Y:S01]  /*817b0*/  ISETP.GE.AND P1, PT, R20, c[0x0][0x17c], PT ;  /* 0x00005f0014007a0c */ /* 0x000fe20003f26270 */
[----:B------:R-:W-:Y:S01]  /*817c0*/  @P6 STG.E.U16 [R16.64], R19 ;  /* 0x0000001310006986 */ /* 0x000fe2000c101506 */
[----:B------:R-:W-:Y:S01]  /*817d0*/  IADD3 R21, R24, 0x47, RZ ;  /* 0x0000004718157810 */ /* 0x000fe20007ffe0ff */
[----:B0-----:R-:W-:Y:S02]  /*817e0*/  IMAD.WIDE R10, R3, 0x2, R14 ;  /* 0x00000002030a7825 */ /* 0x001fe400078e020e */
[----:B--2---:R0:W-:Y:S01]  /*817f0*/  @P4 STG.E.U16 [R8.64], R2 ;  /* 0x0000000208004986 */ /* 0x0041e2000c101506 */
[----:B------:R-:W-:Y:S02]  /*81800*/  PRMT R20, R2, 0x7632, R20 ;  /* 0x0000763202147816 */ /* 0x000fe40000000014 */
[----:B------:R-:W-:Y:S01]  /*81810*/  ISETP.GE.AND P4, PT, R21, c[0x0][0x17c], PT ;  /* 0x00005f0015007a0c */ /* 0x000fe20003f86270 */
[----:B0-----:R-:W2:Y:S04]  /*81820*/  LDL.LU R2, [R1+0x420] ;  /* 0x0004200001027983 */ /* 0x001ea80000300800 */
[----:B------:R-:W4:Y:S04]  /*81830*/  LDL.LU R22, [R1+0x300] ;  /* 0x0003000001167983 */ /* 0x000f280000300800 */
[----:B------:R-:W5:Y:S04]  /*81840*/  LDL.LU R23, [R1+0x2c0] ;  /* 0x0002c00001177983 */ /* 0x000f680000300800 */
[----:B------:R-:W2:Y:S04]  /*81850*/  LDL.LU R25, [R1+0x120] ;  /* 0x0001200001197983 */ /* 0x000ea80000300800 */
[----:B------:R-:W2:Y:S04]  /*81860*/  LDL.LU R21, [R1+0x160] ;  /* 0x0001600001157983 */ /* 0x000ea80000300800 */
[----:B---3--:R0:W-:Y:S04]  /*81870*/  @P2 STG.E.U16 [R10.64], R26 ;  /* 0x0000001a0a002986 */ /* 0x0081e8000c101506 */
[----:B0-----:R-:W3:Y:S04]  /*81880*/  LDL.LU R26, [R1+0x2400] ;  /* 0x00240000011a7983 */ /* 0x001ee80000300800 */
[----:B------:R-:W2:Y:S04]  /*81890*/  LDL.LU R10, [R1+0x2b0] ;  /* 0x0002b000010a7983 */ /* 0x000ea80000300800 */
[----:B------:R-:W4:Y:S01]  /*818a0*/  LDL.LU R11, [R1+0x240] ;  /* 0x00024000010b7983 */ /* 0x000f220000300800 */
[----:B------:R-:W-:-:S02]  /*818b0*/  ISETP.LT.AND P3, PT, R27, c[0x0][0x178], !P0 ;  /* 0x00005e001b007a0c */ /* 0x000fc40004761270 */
[----:B------:R-:W-:Y:S02]  /*818c0*/  ISETP.LT.AND P0, PT, R29, c[0x0][0x178], !P0 ;  /* 0x00005e001d007a0c */ /* 0x000fe40004701270 */
[----:B------:R-:W-:Y:S01]  /*818d0*/  ISETP.LT.AND P6, PT, R28, c[0x0][0x178], !P5 ;  /* 0x00005e001c007a0c */ /* 0x000fe20006fc1270 */
[C---:B------:R-:W-:Y:S01]  /*818e0*/  IMAD.WIDE R8, R3.reuse, 0x2, R12 ;  /* 0x0000000203087825 */ /* 0x040fe200078e020c */
[----:B------:R-:W-:-:S03]  /*818f0*/  IADD3 R0, R3, c[0x0][0x198], RZ ;  /* 0x0000660003007a10 */ /* 0x000fc60007ffe0ff */
[----:B------:R-:W-:-:S04]  /*81900*/  IMAD.WIDE R16, R3, 0x2, R6 ;  /* 0x0000000203107825 */ /* 0x000fc800078e0206 */
[----:B------:R-:W-:Y:S01]  /*81910*/  IMAD.WIDE R18, R0, 0x2, R4 ;  /* 0x0000000200127825 */ /* 0x000fe200078e0204 */
[----:B---3--:R-:W-:Y:S02]  /*81920*/  ISETP.LT.AND P2, PT, R26, c[0x0][0x178], !P5 ;  /* 0x00005e001a007a0c */ /* 0x008fe40006f41270 */
[----:B--2---:R-:W-:Y:S01]  /*81930*/  PRMT R3, R10, 0x7632, R3 ;  /* 0x000076320a037816 */ /* 0x004fe20000000003 */
[----:B----4-:R0:W-:Y:S01]  /*81940*/  @P3 STG.E.U16 [R8.64], R11 ;  /* 0x0000000b08003986 */ /* 0x0101e2000c101506 */
[----:B------:R-:W-:-:S03]  /*81950*/  ISETP.LT.AND P3, PT, R27, c[0x0][0x178], !P5 ;  /* 0x00005e001b007a0c */ /* 0x000fc60006f61270 */
[----:B------:R1:W-:Y:S04]  /*81960*/  @P0 STG.E.U16 [R16.64], R21 ;  /* 0x0000001510000986 */ /* 0x0003e8000c101506 */
[----:B------:R2:W-:Y:S01]  /*81970*/  @P6 STG.E.U16 [R18.64], R20 ;  /* 0x0000001412006986 */ /* 0x0005e2000c101506 */
[----:B0-----:R-:W-:Y:S01]  /*81980*/  IMAD.WIDE R8, R0, 0x2, R14 ;  /* 0x0000000200087825 */ /* 0x001fe200078e020e */
[----:B------:R-:W-:Y:S02]  /*81990*/  ISETP.LT.AND P6, PT, R29, c[0x0][0x178], !P5 ;  /* 0x00005e001d007a0c */ /* 0x000fe40006fc1270 */
[----:B------:R-:W-:Y:S02]  /*819a0*/  ISETP.LT.AND P5, PT, R28, c[0x0][0x178], !P1 ;  /* 0x00005e001c007a0c */ /* 0x000fe40004fa1270 */
[----:B------:R0:W-:Y:S01]  /*819b0*/  @P2 STG.E.U16 [R8.64], R3 ;  /* 0x0000000308002986 */ /* 0x0001e2000c101506 */
[----:B------:R-:W-:Y:S01]  /*819c0*/  ISETP.LT.AND P2, PT, R26, c[0x0][0x178], !P1 ;  /* 0x00005e001a007a0c */ /* 0x000fe20004f41270 */
[----:B-1----:R-:W-:Y:S01]  /*819d0*/  IMAD.WIDE R16, R0, 0x2, R6 ;  /* 0x0000000200107825 */ /* 0x002fe200078e0206 */
[----:B--2---:R-:W-:-:S03]  /*819e0*/  PRMT R18, R11, 0x7632, R18 ;  /* 0x000076320b127816 */ /* 0x004fc60000000012 */
[C---:B------:R-:W-:Y:S01]  /*819f0*/  IMAD.WIDE R10, R0.reuse, 0x2, R12 ;  /* 0x00000002000a7825 */ /* 0x040fe200078e020c */
[----:B------:R-:W-:Y:S02]  /*81a00*/  IADD3 R0, R0, c[0x0][0x198], RZ ;  /* 0x0000660000007a10 */ /* 0x000fe40007ffe0ff */
[----:B------:R-:W-:Y:S02]  /*81a10*/  PRMT R19, R21, 0x7632, R19 ;  /* 0x0000763215137816 */ /* 0x000fe40000000013 */
[----:B------:R1:W-:Y:S01]  /*81a20*/  @P3 STG.E.U16 [R10.64], R18 ;  /* 0x000000120a003986 */ /* 0x0003e2000c101506 */
[----:B0-----:R-:W-:Y:S01]  /*81a30*/  IMAD.WIDE R8, R0, 0x2, R4 ;  /* 0x0000000200087825 */ /* 0x001fe200078e0204 */
[----:B------:R-:W-:Y:S02]  /*81a40*/  ISETP.LT.AND P3, PT, R27, c[0x0][0x178], !P1 ;  /* 0x00005e001b007a0c */ /* 0x000fe40004f61270 */
[----:B------:R-:W-:Y:S01]  /*81a50*/  @P6 STG.E.U16 [R16.64], R19 ;  /* 0x0000001310006986 */ /* 0x000fe2000c101506 */
[----:B------:R-:W-:-:S02]  /*81a60*/  ISETP.LT.AND P1, PT, R29, c[0x0][0x178], !P1 ;  /* 0x00005e001d007a0c */ /* 0x000fc40004f21270 */
[----:B------:R-:W-:Y:S01]  /*81a70*/  ISETP.LT.AND P6, PT, R28, c[0x0][0x178], !P4 ;  /* 0x00005e001c007a0c */ /* 0x000fe200067c1270 */
[----:B------:R0:W-:Y:S01]  /*81a80*/  @P5 STG.E.U16 [R8.64], R2 ;  /* 0x0000000208005986 */ /* 0x0001e2000c101506 */
[----:B-1----:R-:W-:Y:S01]  /*81a90*/  IMAD.WIDE R10, R0, 0x2, R14 ;  /* 0x00000002000a7825 */ /* 0x002fe200078e020e */
[----:B------:R-:W-:-:S04]  /*81aa0*/  IADD3 R20, R24, 0x48, RZ ;  /* 0x0000004818147810 */ /* 0x000fc80007ffe0ff */
[----:B------:R-:W-:Y:S01]  /*81ab0*/  @P2 STG.E.U16 [R10.64], R22 ;  /* 0x000000160a002986 */ /* 0x000fe2000c101506 */
        /* <DEDUP_REMOVED lines=24> */
[----:B------:R-:W-:Y:S01]  /*81c40*/  PRMT R19, R25, 0x7632, R19 ;  /* 0x0000763219137816 */ /* 0x000fe20000000013 */
[----:B------:R-:W-:Y:S01]  /*81c50*/  IMAD.WIDE R8, R3, 0x2, R4 ;  /* 0x0000000203087825 */ /* 0x000fe200078e0204 */
[C---:B------:R-:W-:Y:S02]  /*81c60*/  IADD3 R21, R24.reuse, 0x49, RZ ;  /* 0x0000004918157810 */ /* 0x040fe40007ffe0ff */
[----:B------:R-:W-:Y:S01]  /*81c70*/  IADD3 R20, R24, 0x4a, RZ ;  /* 0x0000004a18147810 */ /* 0x000fe20007ffe0ff */
[----:B------:R0:W-:Y:S01]  /*81c80*/  @P3 STG.E.U16 [R10.64], R18 ;  /* 0x000000120a003986 */ /* 0x0001e2000c101506 */
[----:B------:R-:W-:-:S02]  /*81c90*/  ISETP.GE.AND P5, PT, R21, c[0x0][0x17c], PT ;  /* 0x00005f0015007a0c */ /* 0x000fc40003fa6270 */
[----:B------:R-:W-:Y:S01]  /*81ca0*/  ISETP.GE.AND P1, PT, R20, c[0x0][0x17c], PT ;  /* 0x00005f0014007a0c */ /* 0x000fe20003f26270 */
[----:B------:R1:W-:Y:S01]  /*81cb0*/  @P6 STG.E.U16 [R16.64], R19 ;  /* 0x0000001310006986 */ /* 0x0003e2000c101506 */
[----:B------:R-:W-:Y:S02]  /*81cc0*/  IADD3 R21, R24, 0x4b, RZ ;  /* 0x0000004b18157810 */ /* 0x000fe40007ffe0ff */
[C---:B------:R-:W-:Y:S01]  /*81cd0*/  IADD3 R0, R3.reuse, c[0x0][0x198], RZ ;  /* 0x0000660003007a10 */ /* 0x040fe20007ffe0ff */
[----:B0-----:R-:W-:-:S04]  /*81ce0*/  IMAD.WIDE R10, R3, 0x2, R12 ;  /* 0x00000002030a7825 */ /* 0x001fc800078e020c */
[----:B-1----:R-:W-:Y:S01]  /*81cf0*/  IMAD.WIDE R16, R3, 0x2, R6 ;  /* 0x0000000203107825 */ /* 0x002fe200078e0206 */
[----:B--2---:R0:W-:Y:S01]  /*81d00*/  @P4 STG.E.U16 [R8.64], R2 ;  /* 0x0000000208004986 */ /* 0x0041e2000c101506 */
[----:B------:R-:W-:Y:S02]  /*81d10*/  PRMT R20, R2, 0x7632, R20 ;  /* 0x0000763202147816 */ /* 0x000fe40000000014 */
[----:B------:R-:W-:Y:S01]  /*81d20*/  ISETP.GE.AND P4, PT, R21, c[0x0][0x17c], PT ;  /* 0x00005f0015007a0c */ /* 0x000fe20003f86270 */
[----:B0-----:R-:W2:Y:S01]  /*81d30*/  LDL.LU R2, [R1+0x4b0] ;  /* 0x0004b00001027983 */ /* 0x001ea20000300800 */
[----:B------:R-:W-:-:S03]  /*81d40*/  IMAD.WIDE R8, R3, 0x2, R14 ;  /* 0x0000000203087825 */ /* 0x000fc600078e020e */
[----:B------:R-:W4:Y:S04]  /*81d50*/  LDL.LU R22, [R1+0x350] ;  /* 0x0003500001167983 */ /* 0x000f280000300800 */
[----:B------:R-:W5:Y:S04]  /*81d60*/  LDL.LU R23, [R1+0x330] ;  /* 0x0003300001177983 */ /* 0x000f680000300800 */
[----:B------:R-:W2:Y:S04]  /*81d70*/  LDL.LU R25, [R1+0x2f0] ;  /* 0x0002f00001197983 */ /* 0x000ea80000300800 */
[----:B------:R-:W2:Y:S04]  /*81d80*/  LDL.LU R3, [R1+0x260] ;  /* 0x0002600001037983 */ /* 0x000ea80000300800 */
[----:B------:R-:W2:Y:S04]  /*81d90*/  LDL.LU R21, [R1+0x310] ;  /* 0x0003100001157983 */ /* 0x000ea80000300800 */
[----:B---3--:R0:W-:Y:S04]  /*81da0*/  @P2 STG.E.U16 [R8.64], R26 ;  /* 0x0000001a08002986 */ /* 0x0081e8000c101506 */
[----:B0-----:R-:W3:Y:S04]  /*81db0*/  LDL.LU R26, [R1+0x23fc] ;  /* 0x0023fc00011a7983 */ /* 0x001ee80000300800 */
[----:B------:R-:W4:Y:S01]  /*81dc0*/  LDL.LU R9, [R1+0x320] ;  /* 0x0003200001097983 */ /* 0x000f220000300800 */
        /* <DEDUP_REMOVED lines=9> */
[----:B---3--:R-:W-:Y:S02]  /*81e60*/  ISETP.LT.AND P2, PT, R26, c[0x0][0x178], !P5 ;  /* 0x00005e001a007a0c */ /* 0x008fe40006f41270 */
[----:B------:R-:W-:Y:S02]  /*81e70*/  ISETP.LT.AND P5, PT, R28, c[0x0][0x178], !P1 ;  /* 0x00005e001c007a0c */ /* 0x000fe40004fa1270 */
[----:B----4-:R-:W-:Y:S01]  /*81e80*/  PRMT R18, R9, 0x7632, R18 ;  /* 0x0000763209127816 */ /* 0x010fe20000000012 */
[----:B------:R-:W-:Y:S01]  /*81e90*/  IMAD.WIDE R8, R0, 0x2, R14 ;  /* 0x0000000200087825 */ /* 0x000fe200078e020e */
[----:B------:R-:W-:-:S02]  /*81ea0*/  PRMT R20, R3, 0x7632, R20 ;  /* 0x0000763203147816 */ /* 0x000fc40000000014 */
[C---:B------:R-:W-:Y:S01]  /*81eb0*/  IADD3 R3, R0.reuse, c[0x0][0x198], RZ ;  /* 0x0000660000037a10 */ /* 0x040fe20007ffe0ff */
[----:B------:R-:W-:Y:S01]  /*81ec0*/  IMAD.WIDE R10, R0, 0x2, R12 ;  /* 0x00000002000a7825 */ /* 0x000fe200078e020c */
[----:B------:R-:W-:-:S03]  /*81ed0*/  PRMT R19, R21, 0x7632, R19 ;  /* 0x0000763215137816 */ /* 0x000fc60000000013 */
[----:B------:R0:W-:Y:S01]  /*81ee0*/  @P2 STG.E.U16 [R8.64], R18 ;  /* 0x0000001208002986 */ /* 0x0001e2000c101506 */
[----:B------:R-:W-:Y:S01]  /*81ef0*/  ISETP.LT.AND P2, PT, R26, c[0x0][0x178], !P1 ;  /* 0x00005e001a007a0c */ /* 0x000fe20004f41270 */
[----:B------:R-:W-:Y:S02]  /*81f00*/  IMAD.WIDE R16, R0, 0x2, R6 ;  /* 0x0000000200107825 */ /* 0x000fe400078e0206 */
        /* <DEDUP_REMOVED lines=9> */
[----:B--2---:R-:W-:-:S03]  /*81fa0*/  PRMT R20, R2, 0x7632, R20 ;  /* 0x0000763202147816 */ /* 0x004fc60000000014 */
[C---:B0-----:R-:W-:Y:S01]  /*81fb0*/  IMAD.WIDE R8, R3.reuse, 0x2, R14 ;  /* 0x0000000203087825 */ /* 0x041fe200078e020e */
[----:B------:R-:W-:Y:S01]  /*81fc0*/  IADD3 R21, R24, 0x4c, RZ ;  /* 0x0000004c18157810 */ /* 0x000fe20007ffe0ff */
[----:B------:R-:W2:Y:S02]  /*81fd0*/  LDL.LU R2, [R1+0x530] ;  /* 0x0005300001027983 */ /* 0x000ea40000300800 */
[----:B------:R-:W-:Y:S02]  /*81fe0*/  IMAD.WIDE R16, R3, 0x2, R6 ;  /* 0x0000000203107825 */ /* 0x000fe400078e0206 */
[----:B------:R0:W-:Y:S01]  /*81ff0*/  @P2 STG.E.U16 [R8.64], R22 ;  /* 0x0000001608002986 */ /* 0x0001e2000c101506 */
[----:B------:R-:W-:Y:S01]  /*82000*/  ISETP.LT.AND P2, PT, R26, c[0x0][0x178], !P4 ;  /* 0x00005e001a007a0c */ /* 0x000fe20006741270 */
[----:B------:R-:W-:Y:S02]  /*82010*/  IMAD.WIDE R18, R0, 0x2, R4 ;  /* 0x0000000200127825 */ /* 0x000fe400078e0204 */
[----:B-----5:R-:W-:Y:S04]  /*82020*/  @P3 STG.E.U16 [R10.64], R23 ;  /* 0x000000170a003986 */ /* 0x020fe8000c101506 */
[----:B------:R-:W-:Y:S01]  /*82030*/  @P1 STG.E.U16 [R16.64], R25 ;  /* 0x0000001910001986 */ /* 0x000fe2000c101506 */
[----:B------:R-:W-:-:S03]  /*82040*/  ISETP.GE.AND P0, PT, R21, c[0x0][0x17c], PT ;  /* 0x00005f0015007a0c */ /* 0x000fc60003f06270 */
[----:B------:R1:W-:Y:S01]  /*82050*/  @P6 STG.E.U16 [R18.64], R20 ;  /* 0x0000001412006986 */ /* 0x0003e2000c101506 */
[----:B0-----:R-:W-:-:S03]  /*82060*/  IMAD.WIDE R8, R0, 0x2, R14 ;  /* 0x0000000200087825 */ /* 0x001fc600078e020e */
[----:B------:R0:W-:Y:S01]  /*82070*/  STL [R1+0x23f8], R26 ;  /* 0x0023f81a01007387 */ /* 0x0001e20000100800 */
[----:B-1----:R-:W-:-:S05]  /*82080*/  PRMT R18, R22, 0x7632, R18 ;  /* 0x0000763216127816 */ /* 0x002fca0000000012 */
[----:B------:R1:W-:Y:S01]  /*82090*/  @P2 STG.E.U16 [R8.64], R18 ;  /* 0x0000001208002986 */ /* 0x0003e2000c101506 */
[----:B------:R-:W-:-:S03]  /*820a0*/  ISETP.LT.AND P2, PT, R26, c[0x0][0x178], !P0 ;  /* 0x00005e001a007a0c */ /* 0x000fc60004741270 */
[----:B0-----:R-:W3:Y:S01]  /*820b0*/  LDL R26, [R1+0x370] ;  /* 0x00037000011a7983 */ /* 0x001ee20000100800 */
        /* <DEDUP_REMOVED lines=11> */
[----:B-1----:R-:W-:Y:S01]  /*82170*/  IMAD.WIDE R8, R3, 0x2, R4 ;  /* 0x0000000203087825 */ /* 0x002fe200078e0204 */
[----:B------:R0:W-:Y:S02]  /*82180*/  @P3 STG.E.U16 [R10.64], R19 ;  /* 0x000000130a003986 */ /* 0x0001e4000c101506 */
[----:B------:R-:W-:Y:S02]  /*82190*/  ISETP.GE.AND P1, PT, R21, c[0x0][0x17c], PT ;  /* 0x00005f0015007a0c */ /* 0x000fe40003f26270 */
[----:B------:R1:W-:Y:S01]  /*821a0*/  @P6 STG.E.U16 [R16.64], R20 ;  /* 0x0000001410006986 */ /* 0x0003e2000c101506 */
[----:B------:R-:W-:-:S02]  /*821b0*/  IADD3 R21, R24, 0x4f, RZ ;  /* 0x0000004f18157810 */ /* 0x000fc40007ffe0ff */
        /* <DEDUP_REMOVED lines=460> */
[----:B---3--:R-:W-:-:S03]  /*83e80*/  PRMT R18, R22, 0x7632, R18 ;  /* 0x0000763216127816 */ /* 0x008fc60000000012 */
[----:B------:R-:W-:Y:S01]  /*83e90*/  IMAD.WIDE R16, R0, 0x2, R6 ;  /* 0x0000000200107825 */ /* 0x000fe200078e0206 */
[----:B------:R-:W-:Y:S01]  /*83ea0*/  PRMT R19, R23, 0x7632, R19 ;  /* 0x0000763217137816 */ /* 0x000fe20000000013 */
[----:B------:R-:W3:Y:S01]  /*83eb0*/  LDL.LU R22, [R1+0x168] ;  /* 0x0001680001167983 */ /* 0x000ee20000300800 */
[C---:B------:R-:W-:Y:S02]  /*83ec0*/  IADD3 R21, R24.reuse, 0x66, RZ ;  /* 0x0000006618157810 */ /* 0x040fe40007ffe0ff */
[----:B------:R-:W-:Y:S01]  /*83ed0*/  PRMT R20, R25, 0x7632, R20 ;  /* 0x0000763219147816 */ /* 0x000fe20000000014 */
[----:B------:R0:W-:Y:S01]  /*83ee0*/  @P2 STG.E.U16 [R8.64], R18 ;  /* 0x0000001208002986 */ /* 0x0001e2000c101506 */
[----:B------:R-:W-:Y:S02]  /*83ef0*/  ISETP.GE.AND P1, PT, R21, c[0x0][0x17c], PT ;  /* 0x00005f0015007a0c */ /* 0x000fe40003f26270 */
[----:B------:R-:W-:Y:S01]  /*83f00*/  IADD3 R21, R24, 0x67, RZ ;  /* 0x0000006718157810 */ /* 0x000fe20007ffe0ff */
[----:B------:R1:W-:Y:S01]  /*83f10*/  @P3 STG.E.U16 [R10.64], R19 ;  /* 0x000000130a003986 */ /* 0x0003e2000c101506 */
[----:B------:R-:W-:-:S03]  /*83f20*/  IADD3 R0, R3, c[0x0][0x198], RZ ;  /* 0x0000660003007a10 */ /* 0x000fc60007ffe0ff */
[----:B------:R4:W-:Y:S01]  /*83f30*/  @P6 STG.E.U16 [R16.64], R20 ;  /* 0x0000001410006986 */ /* 0x0009e2000c101506 */
[----:B0-----:R-:W-:-:S03]  /*83f40*/  IMAD.WIDE R8, R3, 0x2, R4 ;  /* 0x0000000203087825 */ /* 0x001fc600078e0204 */
[----:B------:R-:W5:Y:S01]  /*83f50*/  LDL.LU R25, [R1+0x428] ;  /* 0x0004280001197983 */ /* 0x000f620000300800 */
[----:B-1----:R-:W-:-:S04]  /*83f60*/  IMAD.WIDE R10, R3, 0x2, R12 ;  /* 0x00000002030a7825 */ /* 0x002fc800078e020c */
[----:B----4-:R-:W-:Y:S01]  /*83f70*/  IMAD.WIDE R16, R3, 0x2, R6 ;  /* 0x0000000203107825 */ /* 0x010fe200078e0206 */
[----:B--2---:R0:W-:Y:S01]  /*83f80*/  @P4 STG.E.U16 [R8.64], R2 ;  /* 0x0000000208004986 */ /* 0x0041e2000c101506 */
[----:B------:R-:W-:Y:S02]  /*83f90*/  PRMT R20, R2, 0x7632, R20 ;  /* 0x0000763202147816 */ /* 0x000fe40000000014 */
[----:B------:R-:W-:Y:S01]  /*83fa0*/  ISETP.GE.AND P4, PT, R21, c[0x0][0x17c], PT ;  /* 0x00005f0015007a0c */ /* 0x000fe20003f86270 */
[----:B0-----:R-:W2:Y:S01]  /*83fb0*/  LDL.LU R2, [R1+0x308] ;  /* 0x0003080001027983 */ /* 0x001ea20000300800 */
[----:B------:R-:W-:-:S03]  /*83fc0*/  IMAD.WIDE R8, R3, 0x2, R14 ;  /* 0x0000000203087825 */ /* 0x000fc600078e020e */
[----:B------:R-:W4:Y:S04]  /*83fd0*/  LDL.LU R23, [R1+0x128] ;  /* 0x0001280001177983 */ /* 0x000f280000300800 */
[----:B------:R-:W2:Y:S04]  /*83fe0*/  LDL.LU R3, [R1+0x248] ;  /* 0x0002480001037983 */ /* 0x000ea80000300800 */
[----:B------:R-:W2:Y:S01]  /*83ff0*/  LDL.LU R21, [R1+0x2b8] ;  /* 0x0002b80001157983 */ /* 0x000ea20000300800 */
[----:B------:R-:W-:Y:S02]  /*84000*/  ISETP.LT.AND P2, PT, R26, c[0x0][0x178], !P0 ;  /* 0x00005e001a007a0c */ /* 0x000fe40004741270 */
[----:B------:R-:W-:-:S02]  /*84010*/  ISETP.LT.AND P3, PT, R27, c[0x0][0x178], !P0 ;  /* 0x00005e001b007a0c */ /* 0x000fc40004761270 */
[----:B------:R-:W-:Y:S02]  /*84020*/  ISETP.LT.AND P0, PT, R29, c[0x0][0x178], !P0 ;  /* 0x00005e001d007a0c */ /* 0x000fe40004701270 */
[----:B------:R-:W-:Y:S01]  /*84030*/  ISETP.LT.AND P6, PT, R28, c[0x0][0x178], !P5 ;  /* 0x00005e001c007a0c */ /* 0x000fe20006fc1270 */
[----:B------:R-:W-:-:S06]  /*84040*/  IMAD.WIDE R18, R0, 0x2, R4 ;  /* 0x0000000200127825 */ /* 0x000fcc00078e0204 */
[----:B--2---:R0:W-:Y:S01]  /*84050*/  @P2 STG.E.U16 [R8.64], R21 ;  /* 0x0000001508002986 */ /* 0x0041e2000c101506 */
[----:B------:R-:W-:-:S03]  /*84060*/  ISETP.LT.AND P2, PT, R26, c[0x0][0x178], !P5 ;  /* 0x00005e001a007a0c */ /* 0x000fc60006f41270 */
[----:B------:R1:W-:Y:S01]  /*84070*/  @P3 STG.E.U16 [R10.64], R3 ;  /* 0x000000030a003986 */ /* 0x0003e2000c101506 */
[----:B------:R-:W-:-:S03]  /*84080*/  ISETP.LT.AND P3, PT, R27, c[0x0][0x178], !P5 ;  /* 0x00005e001b007a0c */ /* 0x000fc60006f61270 */
[----:B---3--:R-:W-:Y:S04]  /*84090*/  @P0 STG.E.U16 [R16.64], R22 ;  /* 0x0000001610000986 */ /* 0x008fe8000c101506 */
[----:B------:R2:W-:Y:S01]  /*840a0*/  @P6 STG.E.U16 [R18.64], R20 ;  /* 0x0000001412006986 */ /* 0x0005e2000c101506 */
[----:B------:R-:W-:Y:S02]  /*840b0*/  ISETP.LT.AND P6, PT, R29, c[0x0][0x178], !P5 ;  /* 0x00005e001d007a0c */ /* 0x000fe40006fc1270 */
[----:B------:R-:W-:Y:S01]  /*840c0*/  ISETP.LT.AND P5, PT, R28, c[0x0][0x178], !P1 ;  /* 0x00005e001c007a0c */ /* 0x000fe20004fa1270 */
[----:B0-----:R-:W-:-:S04]  /*840d0*/  IMAD.WIDE R8, R0, 0x2, R14 ;  /* 0x0000000200087825 */ /* 0x001fc800078e020e */
[C---:B-1----:R-:W-:Y:S01]  /*840e0*/  IMAD.WIDE R10, R0.reuse, 0x2, R12 ;  /* 0x00000002000a7825 */ /* 0x042fe200078e020c */
[----:B--2---:R-:W-:Y:S02]  /*840f0*/  PRMT R18, R21, 0x7632, R18 ;  /* 0x0000763215127816 */ /* 0x004fe40000000012 */
[----:B------:R-:W-:Y:S02]  /*84100*/  PRMT R19, R3, 0x7632, R19 ;  /* 0x0000763203137816 */ /* 0x000fe40000000013 */
[C---:B------:R-:W-:Y:S01]  /*84110*/  IADD3 R3, R0.reuse, c[0x0][0x198], RZ ;  /* 0x0000660000037a10 */ /* 0x040fe20007ffe0ff */
[----:B------:R-:W-:Y:S01]  /*84120*/  IMAD.WIDE R16, R0, 0x2, R6 ;  /* 0x0000000200107825 */ /* 0x000fe200078e0206 */
[----:B------:R-:W-:Y:S01]  /*84130*/  PRMT R20, R22, 0x7632, R20 ;  /* 0x0000763216147816 */ /* 0x000fe20000000014 */
[----:B------:R0:W-:Y:S01]  /*84140*/  @P2 STG.E.U16 [R8.64], R18 ;  /* 0x0000001208002986 */ /* 0x0001e2000c101506 */
[----:B------:R-:W-:-:S03]  /*84150*/  IADD3 R0, R3, c[0x0][0x198], RZ ;  /* 0x0000660003007a10 */ /* 0x000fc60007ffe0ff */
[----:B------:R1:W-:Y:S04]  /*84160*/  @P3 STG.E.U16 [R10.64], R19 ;  /* 0x000000130a003986 */ /* 0x0003e8000c101506 */
[----:B------:R2:W-:Y:S01]  /*84170*/  @P6 STG.E.U16 [R16.64], R20 ;  /* 0x0000001410006986 */ /* 0x0005e2000c101506 */
[----:B0-----:R-:W-:-:S04]  /*84180*/  IMAD.WIDE R8, R3, 0x2, R4 ;  /* 0x0000000203087825 */ /* 0x001fc800078e0204 */
[----:B-1----:R-:W-:Y:S01]  /*84190*/  IMAD.WIDE R10, R3, 0x2, R12 ;  /* 0x00000002030a7825 */ /* 0x002fe200078e020c */
[----:B-----5:R0:W-:Y:S01]  /*841a0*/  @P5 STG.E.U16 [R8.64], R25 ;  /* 0x0000001908005986 */ /* 0x0201e2000c101506 */
[----:B--2---:R-:W-:Y:S02]  /*841b0*/  PRMT R20, R25, 0x7632, R20 ;  /* 0x0000763219147816 */ /* 0x004fe40000000014 */
[C---:B------:R-:W-:Y:S01]  /*841c0*/  IMAD.WIDE R16, R3.reuse, 0x2, R6 ;  /* 0x0000000203107825 */ /* 0x040fe200078e0206 */
[----:B0-----:R-:W2:Y:S03]  /*841d0*/  LDL.LU R25, [R1+0x4a8] ;  /* 0x0004a80001197983 */ /* 0x001ea60000300800 */
[----:B------:R-:W-:Y:S02]  /*841e0*/  IMAD.WIDE R8, R3, 0x2, R14 ;  /* 0x0000000203087825 */ /* 0x000fe400078e020e */
[----:B------:R-:W3:Y:S01]  /*841f0*/  LDL.LU R3, [R1+0x2c8] ;  /* 0x0002c80001037983 */ /* 0x000ee20000300800 */
[----:B------:R-:W-:-:S02]  /*84200*/  ISETP.LT.AND P2, PT, R26, c[0x0][0x178], !P1 ;  /* 0x00005e001a007a0c */ /* 0x000fc40004f41270 */
[----:B------:R-:W-:Y:S01]  /*84210*/  ISETP.LT.AND P3, PT, R27, c[0x0][0x178], !P1 ;  /* 0x00005e001b007a0c */ /* 0x000fe20004f61270 */
[----:B------:R-:W-:Y:S01]  /*84220*/  IMAD.WIDE R18, R0, 0x2, R4 ;  /* 0x0000000200127825 */ /* 0x000fe200078e0204 */
[----:B------:R-:W-:Y:S01]  /*84230*/  ISETP.LT.AND P1, PT, R29, c[0x0][0x178], !P1 ;  /* 0x00005e001d007a0c */ /* 0x000fe20004f21270 */
[----:B------:R-:W5:Y:S01]  /*84240*/  LDL.LU R22, [R1+0x318] ;  /* 0x0003180001167983 */ /* 0x000f620000300800 */
[----:B------:R-:W-:Y:S02]  /*84250*/  ISETP.LT.AND P6, PT, R28, c[0x0][0x178], !P4 ;  /* 0x00005e001c007a0c */ /* 0x000fe400067c1270 */
[----:B------:R-:W-:-:S05]  /*84260*/  IADD3 R21, R24, 0x68, RZ ;  /* 0x0000006818157810 */ /* 0x000fca0007ffe0ff */
[----:B------:R0:W-:Y:S01]  /*84270*/  @P2 STG.E.U16 [R8.64], R2 ;  /* 0x0000000208002986 */ /* 0x0001e2000c101506 */
[----:B------:R-:W-:Y:S02]  /*84280*/  ISETP.LT.AND P2, PT, R26, c[0x0][0x178], !P4 ;  /* 0x00005e001a007a0c */ /* 0x000fe40006741270 */
[----:B------:R-:W-:Y:S01]  /*84290*/  ISETP.GE.AND P0, PT, R21, c[0x0][0x17c], PT ;  /* 0x00005f0015007a0c */ /* 0x000fe20003f06270 */
[----:B0-----:R-:W-:Y:S01]  /*842a0*/  IMAD.WIDE R8, R0, 0x2, R14 ;  /* 0x0000000200087825 */ /* 0x001fe200078e020e */
[----:B---3--:R0:W-:Y:S01]  /*842b0*/  @P3 STG.E.U16 [R10.64], R3 ;  /* 0x000000030a003986 */ /* 0x0081e2000c101506 */
[----:B------:R-:W-:-:S03]  /*842c0*/  ISETP.LT.AND P3, PT, R27, c[0x0][0x178], !P4 ;  /* 0x00005e001b007a0c */ /* 0x000fc60006761270 */
[----:B----4-:R-:W-:Y:S04]  /*842d0*/  @P1 STG.E.U16 [R16.64], R23 ;  /* 0x0000001710001986 */ /* 0x010fe8000c101506 */
[----:B------:R1:W-:Y:S01]  /*842e0*/  @P6 STG.E.U16 [R18.64], R20 ;  /* 0x0000001412006986 */ /* 0x0003e2000c101506 */
[----:B------:R-:W-:Y:S02]  /*842f0*/  ISETP.LT.AND P6, PT, R29, c[0x0][0x178], !P4 ;  /* 0x00005e001d007a0c */ /* 0x000fe400067c1270 */
[----:B------:R-:W-:Y:S01]  /*84300*/  ISETP.LT.AND P4, PT, R28, c[0x0][0x178], !P0 ;  /* 0x00005e001c007a0c */ /* 0x000fe20004781270 */
[----:B0-----:R-:W-:Y:S01]  /*84310*/  IMAD.WIDE R10, R0, 0x2, R12 ;  /* 0x00000002000a7825 */ /* 0x001fe200078e020c */
[----:B-1----:R-:W-:Y:S02]  /*84320*/  PRMT R18, R2, 0x7632, R18 ;  /* 0x0000763202127816 */ /* 0x002fe40000000012 */
[----:B------:R-:W-:Y:S01]  /*84330*/  PRMT R19, R3, 0x7632, R19 ;  /* 0x0000763203137816 */ /* 0x000fe20000000013 */
[C---:B------:R-:W-:Y:S01]  /*84340*/  IMAD.WIDE R16, R0.reuse, 0x2, R6 ;  /* 0x0000000200107825 */ /* 0x040fe200078e0206 */
[----:B------:R-:W-:Y:S01]  /*84350*/  IADD3 R3, R0, c[0x0][0x198], RZ ;  /* 0x0000660000037a10 */ /* 0x000fe20007ffe0ff */
[----:B------:R0:W-:Y:S01]  /*84360*/  @P2 STG.E.U16 [R8.64], R18 ;  /* 0x0000001208002986 */ /* 0x0001e2000c101506 */
[----:B------:R-:W-:-:S03]  /*84370*/  PRMT R20, R23, 0x7632, R20 ;  /* 0x0000763217147816 */ /* 0x000fc60000000014 */
[----:B------:R1:W-:Y:S01]  /*84380*/  @P3 STG.E.U16 [R10.64], R19 ;  /* 0x000000130a003986 */ /* 0x0003e2000c101506 */
[----:B------:R-:W-:-:S03]  /*84390*/  IADD3 R0, R3, c[0x0][0x198], RZ ;  /* 0x0000660003007a10 */ /* 0x000fc60007ffe0ff */
[----:B------:R-:W3:Y:S01]  /*843a0*/  LDL.LU R2, [R1+0x268] ;  /* 0x0002680001027983 */ /* 0x000ee20000300800 */
[----:B0-----:R-:W-:-:S03]  /*843b0*/  IMAD.WIDE R8, R3, 0x2, R4 ;  /* 0x0000000203087825 */ /* 0x001fc600078e0204 */
[----:B------:R0:W-:Y:S01]  /*843c0*/  @P6 STG.E.U16 [R16.64], R20 ;  /* 0x0000001410006986 */ /* 0x0001e2000c101506 */
[----:B-1----:R-:W-:-:S03]  /*843d0*/  IMAD.WIDE R10, R3, 0x2, R12 ;  /* 0x00000002030a7825 */ /* 0x002fc600078e020c */
[----:B--2---:R1:W-:Y:S04]  /*843e0*/  @P4 STG.E.U16 [R8.64], R25 ;  /* 0x0000001908004986 */ /* 0x0043e8000c101506 */
[----:B------:R-:W2:Y:S01]  /*843f0*/  LDL.LU R23, [R1+0x4b8] ;  /* 0x0004b80001177983 */ /* 0x000ea20000300800 */
[----:B0-----:R-:W-:Y:S01]  /*84400*/  PRMT R20, R25, 0x7632, R20 ;  /* 0x0000763219147816 */ /* 0x001fe20000000014 */
[C---:B------:R-:W-:Y:S02]  /*84410*/  IMAD.WIDE R16, R3.reuse, 0x2, R6 ;  /* 0x0000000203107825 */ /* 0x040fe400078e0206 */
[----:B-1----:R-:W4:Y:S02]  /*84420*/  LDL.LU R25, [R1+0x358] ;  /* 0x0003580001197983 */ /* 0x002f240000300800 */
[----:B------:R-:W-:-:S02]  /*84430*/  IMAD.WIDE R8, R3, 0x2, R14 ;  /* 0x0000000203087825 */ /* 0x000fc400078e020e */
[----:B------:R-:W2:Y:S01]  /*84440*/  LDL.LU R3, [R1+0x328] ;  /* 0x0003280001037983 */ /* 0x000ea20000300800 */
[----:B------:R-:W-:Y:S02]  /*84450*/  IADD3 R21, R24, 0x69, RZ ;  /* 0x0000006918157810 */ /* 0x000fe40007ffe0ff */
[----:B------:R-:W-:Y:S02]  /*84460*/  ISETP.LT.AND P2, PT, R26, c[0x0][0x178], !P0 ;  /* 0x00005e001a007a0c */ /* 0x000fe40004741270 */
[----:B------:R-:W-:Y:S02]  /*84470*/  ISETP.GE.AND P5, PT, R21, c[0x0][0x17c], PT ;  /* 0x00005f0015007a0c */ /* 0x000fe40003fa6270 */
[----:B------:R-:W-:Y:S02]  /*84480*/  ISETP.LT.AND P3, PT, R27, c[0x0][0x178], !P0 ;  /* 0x00005e001b007a0c */ /* 0x000fe40004761270 */
[----:B------:R-:W-:Y:S02]  /*84490*/  ISETP.LT.AND P0, PT, R29, c[0x0][0x178], !P0 ;  /* 0x00005e001d007a0c */ /* 0x000fe40004701270 */
[----:B------:R-:W-:Y:S01]  /*844a0*/  ISETP.LT.AND P6, PT, R28, c[0x0][0x178], !P5 ;  /* 0x00005e001c007a0c */ /* 0x000fe20006fc1270 */
[----:B------:R-:W-:-:S04]  /*844b0*/  IMAD.WIDE R18, R0, 0x2, R4 ;  /* 0x0000000200127825 */ /* 0x000fc800078e0204 */
[----:B--2---:R-:W-:Y:S04]  /*844c0*/  @P2 STG.E.U16 [R8.64], R3 ;  /* 0x0000000308002986 */ /* 0x004fe8000c101506 */
[----:B-----5:R-:W-:Y:S04]  /*844d0*/  @P3 STG.E.U16 [R10.64], R22 ;  /* 0x000000160a003986 */ /* 0x020fe8000c101506 */
[----:B---3--:R-:W-:Y:S04]  /*844e0*/  @P0 STG.E.U16 [R16.64], R2 ;  /* 0x0000000210000986 */ /* 0x008fe8000c101506 */
[----:B------:R0:W-:Y:S02]  /*844f0*/  @P6 STG.E.U16 [R18.64], R20 ;  /* 0x0000001412006986 */ /* 0x0001e4000c101506 */
[----:B0-----:R-:W-:-:S02]  /*84500*/  PRMT R19, R2, 0x7632, R19 ;  /* 0x0000763202137816 */ /* 0x001fc40000000013 */
[----:B------:R-:W2:Y:S01]  /*84510*/  LDL.LU R2, [R1+0x2f8] ;  /* 0x0002f80001027983 */ /* 0x000ea20000300800 */
[----:B------:R-:W-:Y:S02]  /*84520*/  IADD3 R21, R24, 0x6a, RZ ;  /* 0x0000006a18157810 */ /* 0x000fe40007ffe0ff */
[----:B------:R-:W-:Y:S02]  /*84530*/  ISETP.LT.AND P0, PT, R26, c[0x0][0x178], !P5 ;  /* 0x00005e001a007a0c */ /* 0x000fe40006f01270 */
[----:B------:R-:W-:Y:S02]  /*84540*/  ISETP.LT.AND P2, PT, R27, c[0x0][0x178], !P5 ;  /* 0x00005e001b007a0c */ /* 0x000fe40006f41270 */
[----:B------:R-:W-:Y:S02]  /*84550*/  ISETP.GE.AND P1, PT, R21, c[0x0][0x17c], PT ;  /* 0x00005f0015007a0c */ /* 0x000fe40003f26270 */
[----:B------:R-:W-:Y:S02]  /*84560*/  ISETP.LT.AND P5, PT, R29, c[0x0][0x178], !P5 ;  /* 0x00005e001d007a0c */ /* 0x000fe40006fa1270 */
[----:B------:R-:W-:Y:S01]  /*84570*/  IADD3 R21, R24, 0x6b, RZ ;  /* 0x0000006b18157810 */ /* 0x000fe20007ffe0ff */
[----:B------:R-:W-:Y:S01]  /*84580*/  IMAD.WIDE R10, R0, 0x2, R14 ;  /* 0x00000002000a7825 */ /* 0x000fe200078e020e */
[----:B------:R-:W-:-:S02]  /*84590*/  PRMT R18, R22, 0x7632, R18 ;  /* 0x0000763216127816 */ /* 0x000fc40000000012 */
[----:B------:R-:W-:Y:S01]  /*845a0*/  ISETP.GE.AND P4, PT, R21, c[0x0][0x17c], PT ;  /* 0x00005f0015007a0c */ /* 0x000fe20003f86270 */
[----:B------:R-:W-:Y:S01]  /*845b0*/  IMAD.WIDE R8, R0, 0x2, R12 ;  /* 0x0000000200087825 */ /* 0x000fe200078e020c */
[----:B------:R-:W-:Y:S02]  /*845c0*/  PRMT R21, R3, 0x7632, R21 ;  /* 0x0000763203157816 */ /* 0x000fe40000000015 */
[----:B------:R-:W-:Y:S01]  /*845d0*/  ISETP.LT.AND P6, PT, R28, c[0x0][0x178], !P1 ;  /* 0x00005e001c007a0c */ /* 0x000fe20004fc1270 */
[----:B--2---:R0:W-:Y:S04]  /*845e0*/  STL [R1+0x23e0], R2 ;  /* 0x0023e00201007387 */ /* 0x0041e80000100800 */
[----:B0-----:R-:W2:Y:S01]  /*845f0*/  LDL R2, [R1+0x338] ;  /* 0x0003380001027983 */ /* 0x001ea20000100800 */
[----:B------:R-:W-:Y:S01]  /*84600*/  ISETP.LT.AND P3, PT, R26, c[0x0][0x178], !P1 ;  /* 0x00005e001a007a0c */ /* 0x000fe20004f61270 */
[C---:B------:R-:W-:Y:S01]  /*84610*/  IMAD.WIDE R16, R0.reuse, 0x2, R6 ;  /* 0x0000000200107825 */ /* 0x040fe200078e0206 */
[----:B------:R-:W-:Y:S01]  /*84620*/  IADD3 R3, R0, c[0x0][0x198], RZ ;  /* 0x0000660000037a10 */ /* 0x000fe20007ffe0ff */
[----:B------:R0:W-:Y:S04]  /*84630*/  @P0 STG.E.U16 [R10.64], R21 ;  /* 0x000000150a000986 */ /* 0x0001e8000c101506 */
[----:B------:R1:W-:Y:S04]  /*84640*/  @P2 STG.E.U16 [R8.64], R18 ;  /* 0x0000001208002986 */ /* 0x0003e8000c101506 */
[----:B------:R-:W-:Y:S01]  /*84650*/  @P5 STG.E.U16 [R16.64], R19 ;  /* 0x0000001310005986 */ /* 0x000fe2000c101506 */
[----:B------:R-:W-:Y:S01]  /*84660*/  ISETP.LT.AND P5, PT, R27, c[0x0][0x178], !P1 ;  /* 0x00005e001b007a0c */ /* 0x000fe20004fa1270 */
[C---:B0-----:R-:W-:Y:S01]  /*84670*/  IMAD.WIDE R10, R3.reuse, 0x2, R4 ;  /* 0x00000002030a7825 */ /* 0x041fe200078e0204 */
[C---:B------:R-:W-:Y:S01]  /*84680*/  IADD3 R20, R24.reuse, 0x6c, RZ ;  /* 0x0000006c18147810 */ /* 0x040fe20007ffe0ff */
[----:B------:R-:W3:Y:S02]  /*84690*/  LDL.LU R22, [R1+0x538] ;  /* 0x0005380001167983 */ /* 0x000ee40000300800 */
[----:B-1----:R-:W-:Y:S01]  /*846a0*/  IMAD.WIDE R8, R3, 0x2, R14 ;  /* 0x0000000203087825 */ /* 0x002fe200078e020e */
[----:B------:R-:W-:Y:S01]  /*846b0*/  IADD3 R0, R24, 0x6d, RZ ;  /* 0x0000006d18007810 */ /* 0x000fe20007ffe0ff */
[----:B------:R0:W-:Y:S01]  /*846c0*/  @P6 STG.E.U16 [R10.64], R23 ;  /* 0x000000170a006986 */ /* 0x0001e2000c101506 */
[----:B------:R-:W-:-:S03]  /*846d0*/  ISETP.LT.AND P2, PT, R29, c[0x0][0x178], !P1 ;  /* 0x00005e001d007a0c */ /* 0x000fc60004f41270 */
[----:B----4-:R1:W-:Y:S01]  /*846e0*/  @P3 STG.E.U16 [R8.64], R25 ;  /* 0x0000001908003986 */ /* 0x0103e2000c101506 */
[----:B------:R-:W-:Y:S02]  /*846f0*/  ISETP.GE.AND P0, PT, R20, c[0x0][0x17c], PT ;  /* 0x00005f0014007a0c */ /* 0x000fe40003f06270 */
[----:B------:R-:W-:Y:S02]  /*84700*/  ISETP.GE.AND P1, PT, R0, c[0x0][0x17c], PT ;  /* 0x00005f0000007a0c */ /* 0x000fe40003f26270 */
[----:B------:R-:W-:Y:S02]  /*84710*/  IADD3 R0, R3, c[0x0][0x198], RZ ;  /* 0x0000660003007a10 */ /* 0x000fe40007ffe0ff */
[----:B------:R-:W-:Y:S01]  /*84720*/  PRMT R20, R23, 0x7632, R20 ;  /* 0x0000763217147816 */ /* 0x000fe20000000014 */
[C---:B0-----:R-:W-:Y:S01]  /*84730*/  IMAD.WIDE R10, R3.reuse, 0x2, R6 ;  /* 0x00000002030a7825 */ /* 0x041fe200078e0206 */
[----:B------:R-:W4:Y:S03]  /*84740*/  LDL.LU R23, [R1+0x348] ;  /* 0x0003480001177983 */ /* 0x000f260000300800 */
[----:B-1----:R-:W-:Y:S01]  /*84750*/  IMAD.WIDE R8, R3, 0x2, R12 ;  /* 0x0000000203087825 */ /* 0x002fe200078e020c */
[----:B------:R-:W-:-:S02]  /*84760*/  PRMT R3, R25, 0x7632, R3 ;  /* 0x0000763219037816 */ /* 0x000fc40000000003 */
[----:B------:R-:W5:Y:S04]  /*84770*/  LDL.LU R25, [R1+0x1e8] ;  /* 0x0001e80001197983 */ /* 0x000f680000300800 */
[----:B--2---:R0:W-:Y:S04]  /*84780*/  @P5 STG.E.U16 [R8.64], R2 ;  /* 0x0000000208005986 */ /* 0x0041e8000c101506 */
[----:B0-----:R-:W2:Y:S04]  /*84790*/  LDL.LU R2, [R1+0x23e0] ;  /* 0x0023e00001027983 */ /* 0x001ea80000300800 */
[----:B------:R-:W3:Y:S01]  /*847a0*/  LDL.LU R9, [R1+0x338] ;  /* 0x0003380001097983 */ /* 0x000ee20000300800 */
[----:B------:R-:W-:-:S02]  /*847b0*/  ISETP.LT.AND P6, PT, R28, c[0x0][0x178], !P4 ;  /* 0x00005e001c007a0c */ /* 0x000fc400067c1270 */
[----:B------:R-:W-:Y:S01]  /*847c0*/  ISETP.LT.AND P3, PT, R26, c[0x0][0x178], !P4 ;  /* 0x00005e001a007a0c */ /* 0x000fe20006761270 */
[----:B------:R-:W-:Y:S01]  /*847d0*/  IMAD.WIDE R16, R0, 0x2, R4 ;  /* 0x0000000200107825 */ /* 0x000fe200078e0204 */
[----:B------:R-:W-:-:S03]  /*847e0*/  ISETP.LT.AND P5, PT, R28, c[0x0][0x178], !P0 ;  /* 0x00005e001c007a0c */ /* 0x000fc600047a1270 */
[C---:B------:R-:W-:Y:S01]  /*847f0*/  IMAD.WIDE R18, R0.reuse, 0x2, R14 ;  /* 0x0000000200127825 */ /* 0x040fe200078e020e */
[----:B--2---:R0:W-:Y:S01]  /*84800*/  @P2 STG.E.U16 [R10.64], R2 ;  /* 0x000000020a002986 */ /* 0x0041e2000c101506 */
[----:B------:R-:W-:Y:S02]  /*84810*/  ISETP.LT.AND P2, PT, R27, c[0x0][0x178], !P4 ;  /* 0x00005e001b007a0c */ /* 0x000fe40006741270 */
[----:B------:R-:W-:Y:S02]  /*84820*/  ISETP.LT.AND P4, PT, R29, c[0x0][0x178], !P4 ;  /* 0x00005e001d007a0c */ /* 0x000fe40006781270 */
[----:B------:R-:W-:Y:S04]  /*84830*/  @P6 STG.E.U16 [R16.64], R20 ;  /* 0x0000001410006986 */ /* 0x000fe8000c101506 */
[----:B------:R1:W-:Y:S01]  /*84840*/  @P3 STG.E.U16 [R18.64], R3 ;  /* 0x0000000312003986 */ /* 0x0003e2000c101506 */
[C---:B0-----:R-:W-:Y:S01]  /*84850*/  IMAD.WIDE R10, R0.reuse, 0x2, R6 ;  /* 0x00000002000a7825 */ /* 0x041fe200078e0206 */
[----:B-1----:R-:W-:-:S02]  /*84860*/  IADD3 R3, R0, c[0x0][0x198], RZ ;  /* 0x0000660000037a10 */ /* 0x002fc40007ffe0ff */
[----:B---3--:R-:W-:Y:S01]  /*84870*/  PRMT R18, R9, 0x7632, R18 ;  /* 0x0000763209127816 */ /* 0x008fe20000000012 */
[----:B------:R-:W-:Y:S01]  /*84880*/  IMAD.WIDE R8, R0, 0x2, R12 ;  /* 0x0000000200087825 */ /* 0x000fe200078e020c */
[----:B------:R-:W-:Y:S02]  /*84890*/  PRMT R19, R2, 0x7632, R19 ;  /* 0x0000763202137816 */ /* 0x000fe40000000013 */
[----:B------:R-:W2:Y:S01]  /*848a0*/  LDL.LU R2, [R1+0x558] ;  /* 0x0005580001027983 */ /* 0x000ea20000300800 */
[----:B------:R-:W-:-:S03]  /*848b0*/  IMAD.WIDE R16, R3, 0x2, R4 ;  /* 0x0000000203107825 */ /* 0x000fc600078e0204 */
[----:B------:R-:W-:Y:S04]  /*848c0*/  @P2 STG.E.U16 [R8.64], R18 ;  /* 0x0000001208002986 */ /* 0x000fe8000c101506 */
[----:B------:R-:W-:Y:S04]  /*848d0*/  @P4 STG.E.U16 [R10.64], R19 ;  /* 0x000000130a004986 */ /* 0x000fe8000c101506 */
[----:B------:R0:W-:Y:S04]  /*848e0*/  @P5 STG.E.U16 [R16.64], R22 ;  /* 0x0000001610005986 */ /* 0x0001e8000c101506 */
[----:B0-----:R-:W3:Y:S01]  /*848f0*/  LDL.LU R17, [R1+0x378] ;  /* 0x0003780001117983 */ /* 0x001ee20000300800 */
[----:B------:R-:W-:-:S02]  /*84900*/  ISETP.LT.AND P3, PT, R26, c[0x0][0x178], !P0 ;  /* 0x00005e001a007a0c */ /* 0x000fc40004761270 */
[----:B------:R-:W-:Y:S01]  /*84910*/  ISETP.LT.AND P6, PT, R27, c[0x0][0x178], !P0 ;  /* 0x00005e001b007a0c */ /* 0x000fe200047c1270 */
[----:B------:R-:W-:Y:S01]  /*84920*/  IMAD.WIDE R10, R3, 0x2, R14 ;  /* 0x00000002030a7825 */ /* 0x000fe200078e020e */
[----:B------:R-:W-:-:S03]  /*84930*/  ISETP.LT.AND P0, PT, R29, c[0x0][0x178], !P0 ;  /* 0x00005e001d007a0c */ /* 0x000fc60004701270 */
[C---:B------:R-:W-:Y:S01]  /*84940*/  IMAD.WIDE R8, R3.reuse, 0x2, R12 ;  /* 0x0000000203087825 */ /* 0x040fe200078e020c */
[----:B------:R-:W-:Y:S02]  /*84950*/  ISETP.LT.AND P4, PT, R28, c[0x0][0x178], !P1 ;  /* 0x00005e001c007a0c */ /* 0x000fe40004f81270 */
[C---:B------:R-:W-:Y:S02]  /*84960*/  IADD3 R0, R3.reuse, c[0x0][0x198], RZ ;  /* 0x0000660003007a10 */ /* 0x040fe40007ffe0ff */
[----:B------:R-:W-:Y:S02]  /*84970*/  ISETP.LT.AND P5, PT, R26, c[0x0][0x178], !P1 ;  /* 0x00005e001a007a0c */ /* 0x000fe40004fa1270 */
[----:B------:R-:W-:Y:S01]  /*84980*/  IADD3 R16, R24, 0x6f, RZ ;  /* 0x0000006f18107810 */ /* 0x000fe20007ffe0ff */
[----:B---3--:R-:W-:Y:S04]  /*84990*/  @P3 STG.E.U16 [R10.64], R17 ;  /* 0x000000110a003986 */ /* 0x008fe8000c101506 */
[----:B----4-:R0:W-:Y:S02]  /*849a0*/  @P6 STG.E.U16 [R8.64], R23 ;  /* 0x0000001708006986 */ /* 0x0101e4000c101506 */
[----:B0-----:R-:W-:Y:S01]  /*849b0*/  IMAD.WIDE R8, R3, 0x2, R6 ;  /* 0x0000000203087825 */ /* 0x001fe200078e0206 */
[----:B------:R-:W-:-:S03]  /*849c0*/  PRMT R3, R22, 0x7632, R3 ;  /* 0x0000763216037816 */ /* 0x000fc60000000003 */
[----:B------:R-:W-:Y:S01]  /*849d0*/  IMAD.WIDE R10, R0, 0x2, R4 ;  /* 0x00000002000a7825 */ /* 0x000fe200078e0204 */
[----:B-----5:R0:W-:Y:S01]  /*849e0*/  @P0 STG.E.U16 [R8.64], R25 ;  /* 0x0000001908000986 */ /* 0x0201e2000c101506 */
[----:B------:R-:W-:Y:S02]  /*849f0*/  ISETP.LT.AND P0, PT, R27, c[0x0][0x178], !P1 ;  /* 0x00005e001b007a0c */ /* 0x000fe40004f01270 */
[----:B------:R-:W-:Y:S01]  /*84a00*/  ISETP.LT.AND P1, PT, R29, c[0x0][0x178], !P1 ;  /* 0x00005e001d007a0c */ /* 0x000fe20004f21270 */
[----:B------:R1:W-:Y:S01]  /*84a10*/  @P4 STG.E.U16 [R10.64], R3 ;  /* 0x000000030a004986 */ /* 0x0003e2000c101506 */
[----:B------:R-:W-:Y:S02]  /*84a20*/  ISETP.GE.AND P3, PT, R16, c[0x0][0x17c], PT ;  /* 0x00005f0010007a0c */ /* 0x000fe40003f66270 */
[----:B------:R-:W-:Y:S01]  /*84a30*/  PRMT R18, R17, 0x7632, R18 ;  /* 0x0000763211127816 */ /* 0x000fe20000000012 */
[C---:B------:R-:W-:Y:S01]  /*84a40*/  IMAD.WIDE R16, R0.reuse, 0x2, R14 ;  /* 0x0000000200107825 */ /* 0x040fe200078e020e */
[----:B------:R-:W3:Y:S03]  /*84a50*/  LDL.LU R22, [R1+0x548] ;  /* 0x0005480001167983 */ /* 0x000ee60000300800 */
[C---:B0-----:R-:W-:Y:S01]  /*84a60*/  IMAD.WIDE R8, R0.reuse, 0x2, R12 ;  /* 0x0000000200087825 */ /* 0x041fe200078e020c */
[----:B-1----:R-:W-:Y:S01]  /*84a70*/  PRMT R3, R23, 0x7632, R3 ;  /* 0x0000763217037816 */ /* 0x002fe20000000003 */
[----:B------:R0:W-:Y:S02]  /*84a80*/  @P5 STG.E.U16 [R16.64], R18 ;  /* 0x0000001210005986 */ /* 0x0001e4000c101506 */
[----:B------:R-:W-:-:S02]  /*84a90*/  IMAD.WIDE R10, R0, 0x2, R6 ;  /* 0x00000002000a7825 */ /* 0x000fc400078e0206 */
[----:B------:R1:W-:Y:S04]  /*84aa0*/  @P0 STG.E.U16 [R8.64], R3 ;  /* 0x0000000308000986 */ /* 0x0003e8000c101506 */
[----:B------:R-:W4:Y:S01]  /*84ab0*/  LDL.LU R23, [R1+0x368] ;  /* 0x0003680001177983 */ /* 0x000f220000300800 */
[----:B0-----:R-:W-:-:S03]  /*84ac0*/  PRMT R16, R25, 0x7632, R16 ;  /* 0x0000763219107816 */ /* 0x001fc60000000010 */
[----:B------:R-:W5:Y:S01]  /*84ad0*/  LDL.LU R25, [R1+0x1dc] ;  /* 0x0001dc0001197983 */ /* 0x000f620000300800 */
[----:B-1----:R-:W-:-:S03]  /*84ae0*/  IADD3 R3, R24, 0x71, RZ ;  /* 0x0000007118037810 */ /* 0x002fc60007ffe0ff */
[----:B------:R0:W-:Y:S01]  /*84af0*/  @P1 STG.E.U16 [R10.64], R16 ;  /* 0x000000100a001986 */ /* 0x0001e2000c101506 */
[----:B------:R-:W-:-:S03]  /*84b00*/  ISETP.GE.AND P1, PT, R3, c[0x0][0x17c], PT ;  /* 0x00005f0003007a0c */ /* 0x000fc60003f26270 */
[----:B------:R-:W4:Y:S01]  /*84b10*/  LDL R3, [R1+0x388] ;  /* 0x0003880001037983 */ /* 0x000f220000100800 */
[----:B------:R-:W-:-:S04]  /*84b20*/  IADD3 R20, R24, 0x6e, RZ ;  /* 0x0000006e18147810 */ /* 0x000fc80007ffe0ff */
[----:B------:R-:W-:-:S04]  /*84b30*/  ISETP.GE.AND P2, PT, R20, c[0x0][0x17c], PT ;  /* 0x00005f0014007a0c */ /* 0x000fc80003f46270 */
[----:B------:R-:W-:Y:S02]  /*84b40*/  ISETP.LT.AND P5, PT, R28, c[0x0][0x178], !P2 ;  /* 0x00005e001c007a0c */ /* 0x000fe400057a1270 */
[----:B------:R-:W-:Y:S02]  /*84b50*/  ISETP.LT.AND P4, PT, R26, c[0x0][0x178], !P2 ;  /* 0x00005e001a007a0c */ /* 0x000fe40005781270 */
[----:B------:R-:W-:Y:S02]  /*84b60*/  ISETP.LT.AND P6, PT, R27, c[0x0][0x178], !P2 ;  /* 0x00005e001b007a0c */ /* 0x000fe400057c1270 */
[----:B------:R-:W-:Y:S02]  /*84b70*/  IADD3 R0, R0, c[0x0][0x198], RZ ;  /* 0x0000660000007a10 */ /* 0x000fe40007ffe0ff */
[----:B------:R-:W-:-:S03]  /*84b80*/  IADD3 R17, R24, 0x70, RZ ;  /* 0x0000007018117810 */ /* 0x000fc60007ffe0ff */
[----:B------:R-:W-:Y:S01]  /*84b90*/  IMAD.WIDE R8, R0, 0x2, R4 ;  /* 0x0000000200087825 */ /* 0x000fe200078e0204 */
[----:B------:R-:W-:-:S03]  /*84ba0*/  ISETP.GE.AND P0, PT, R17, c[0x0][0x17c], PT ;  /* 0x00005f0011007a0c */ /* 0x000fc60003f06270 */
[C---:B0-----:R-:W-:Y:S01]  /*84bb0*/  IMAD.WIDE R10, R0.reuse, 0x2, R14 ;  /* 0x00000002000a7825 */ /* 0x041fe200078e020e */
[----:B--2---:R-:W-:Y:S03]  /*84bc0*/  @P5 STG.E.U16 [R8.64], R2 ;  /* 0x0000000208005986 */ /* 0x004fe6000c101506 */
[C---:B------:R-:W-:Y:S01]  /*84bd0*/  IMAD.WIDE R16, R0.reuse, 0x2, R12 ;  /* 0x0000000200107825 */ /* 0x040fe200078e020c */
[----:B---3--:R-:W-:Y:S04]  /*84be0*/  @P4 STG.E.U16 [R10.64], R22 ;  /* 0x000000160a004986 */ /* 0x008fe8000c101506 */
[----:B----4-:R0:W-:Y:S04]  /*84bf0*/  @P6 STG.E.U16 [R16.64], R3 ;  /* 0x0000000310006986 */ /* 0x0101e8000c101506 */
[----:B0-----:R-:W2:Y:S01]  /*84c00*/  LDL.LU R17, [R1+0x388] ;  /* 0x0003880001117983 */ /* 0x001ea20000300800 */
[----:B------:R-:W-:Y:S01]  /*84c10*/  ISETP.LT.AND P2, PT, R29, c[0x0][0x178], !P2 ;  /* 0x00005e001d007a0c */ /* 0x000fe20005741270 */
[----:B------:R-:W-:Y:S01]  /*84c20*/  IMAD.WIDE R8, R0, 0x2, R6 ;  /* 0x0000000200087825 */ /* 0x000fe200078e0206 */
[----:B------:R-:W-:-:S02]  /*84c30*/  ISETP.LT.AND P5, PT, R28, c[0x0][0x178], !P3 ;  /* 0x00005e001c007a0c */ /* 0x000fc40005fa1270 */
[----:B------:R-:W-:Y:S02]  /*84c40*/  IADD3 R3, R0, c[0x0][0x198], RZ ;  /* 0x0000660000037a10 */ /* 0x000fe40007ffe0ff */
[----:B------:R-:W-:Y:S02]  /*84c50*/  ISETP.LT.AND P6, PT, R26, c[0x0][0x178], !P3 ;  /* 0x00005e001a007a0c */ /* 0x000fe40005fc1270 */
[----:B------:R-:W-:Y:S01]  /*84c60*/  PRMT R0, R2, 0x7632, R0 ;  /* 0x0000763202007816 */ /* 0x000fe20000000000 */
[----:B------:R-:W-:Y:S01]  /*84c70*/  IMAD.WIDE R10, R3, 0x2, R4 ;  /* 0x00000002030a7825 */ /* 0x000fe200078e0204 */
[----:B------:R-:W-:Y:S01]  /*84c80*/  IADD3 R16, R24, 0x72, RZ ;  /* 0x0000007218107810 */ /* 0x000fe20007ffe0ff */
[----:B------:R-:W3:Y:S04]  /*84c90*/  LDL.LU R2, [R1+0x15c] ;  /* 0x00015c0001027983 */ /* 0x000ee80000300800 */
[----:B------:R0:W-:Y:S01]  /*84ca0*/  @P2 STG.E.U16 [R8.64], R23 ;  /* 0x0000001708002986 */ /* 0x0001e2000c101506 */
[----:B------:R-:W-:-:S02]  /*84cb0*/  ISETP.LT.AND P2, PT, R27, c[0x0][0x178], !P3 ;  /* 0x00005e001b007a0c */ /* 0x000fc40005f41270 */
[----:B------:R-:W-:Y:S01]  /*84cc0*/  ISETP.LT.AND P3, PT, R29, c[0x0][0x178], !P3 ;  /* 0x00005e001d007a0c */ /* 0x000fe20005f61270 */
[----:B------:R1:W-:Y:S01]  /*84cd0*/  @P5 STG.E.U16 [R10.64], R0 ;  /* 0x000000000a005986 */ /* 0x0003e2000c101506 */
[----:B------:R-:W-:Y:S02]  /*84ce0*/  ISETP.GE.AND P4, PT, R16, c[0x0][0x17c], PT ;  /* 0x00005f0010007a0c */ /* 0x000fe40003f86270 */
[----:B------:R-:W-:Y:S01]  /*84cf0*/  PRMT R19, R23, 0x7632, R19 ;  /* 0x0000763217137816 */ /* 0x000fe20000000013 */
[----:B0-----:R-:W-:Y:S01]  /*84d00*/  IMAD.WIDE R8, R3, 0x2, R14 ;  /* 0x0000000203087825 */ /* 0x001fe200078e020e */
[----:B-1----:R-:W-:-:S03]  /*84d10*/  PRMT R0, R22, 0x7632, R0 ;  /* 0x0000763216007816 */ /* 0x002fc60000000000 */
[----:B------:R-:W-:Y:S01]  /*84d20*/  IMAD.WIDE R10, R3, 0x2, R12 ;  /* 0x00000002030a7825 */ /* 0x000fe200078e020c */
[----:B------:R-:W4:Y:S04]  /*84d30*/  LDL.LU R22, [R1+0x13c] ;  /* 0x00013c0001167983 */ /* 0x000f280000300800 */
[----:B------:R-:W-:Y:S01]  /*84d40*/  @P6 STG.E.U16 [R8.64], R0 ;  /* 0x0000000008006986 */ /* 0x000fe2000c101506 */
[----:B--2---:R-:W-:Y:S01]  /*84d50*/  PRMT R18, R17, 0x7632, R18 ;  /* 0x0000763211127816 */ /* 0x004fe20000000012 */
[----:B------:R-:W-:-:S04]  /*84d60*/  IMAD.WIDE R16, R3, 0x2, R6 ;  /* 0x0000000203107825 */ /* 0x000fc800078e0206 */
[----:B------:R-:W-:Y:S04]  /*84d70*/  @P2 STG.E.U16 [R10.64], R18 ;  /* 0x000000120a002986 */ /* 0x000fe8000c101506 */
[----:B------:R0:W-:Y:S04]  /*84d80*/  @P3 STG.E.U16 [R16.64], R19 ;  /* 0x0000001310003986 */ /* 0x0001e8000c101506 */
[----:B0-----:R-:W2:Y:S01]  /*84d90*/  LDL.LU R17, [R1+0x17c] ;  /* 0x00017c0001117983 */ /* 0x001ea20000300800 */
[----:B------:R-:W-:Y:S02]  /*84da0*/  ISETP.LT.AND P5, PT, R28, c[0x0][0x178], !P0 ;  /* 0x00005e001c007a0c */ /* 0x000fe400047a1270 */
[----:B------:R-:W-:Y:S01]  /*84db0*/  ISETP.LT.AND P6, PT, R26, c[0x0][0x178], !P0 ;  /* 0x00005e001a007a0c */ /* 0x000fe200047c1270 */
[----:B------:R-:W2:Y:S01]  /*84dc0*/  LDL.LU R23, [R1+0x25c] ;  /* 0x00025c0001177983 */ /* 0x000ea20000300800 */
[----:B------:R-:W-:-:S02]  /*84dd0*/  IADD3 R0, R3, c[0x0][0x198], RZ ;  /* 0x0000660003007a10 */ /* 0x000fc40007ffe0ff */
[----:B------:R-:W-:Y:S02]  /*84de0*/  ISETP.LT.AND P2, PT, R27, c[0x0][0x178], !P0 ;  /* 0x00005e001b007a0c */ /* 0x000fe40004741270 */
[----:B------:R-:W-:Y:S01]  /*84df0*/  ISETP.LT.AND P3, PT, R29, c[0x0][0x178], !P0 ;  /* 0x00005e001d007a0c */ /* 0x000fe20004761270 */
[----:B------:R-:W-:-:S04]  /*84e00*/  IMAD.WIDE R10, R0, 0x2, R4 ;  /* 0x00000002000a7825 */ /* 0x000fc800078e0204 */
[----:B------:R-:W-:Y:S01]  /*84e10*/  IMAD.WIDE R8, R0, 0x2, R14 ;  /* 0x0000000200087825 */ /* 0x000fe200078e020e */
[----:B-----5:R0:W-:Y:S01]  /*84e20*/  @P5 STG.E.U16 [R10.64], R25 ;  /* 0x000000190a005986 */ /* 0x0201e2000c101506 */
[----:B------:R-:W-:Y:S02]  /*84e30*/  IADD3 R3, R24, 0x73, RZ ;  /* 0x0000007318037810 */ /* 0x000fe40007ffe0ff */
[----:B0-----:R-:W-:Y:S02]  /*84e40*/  IMAD.WIDE R10, R0, 0x2, R12 ;  /* 0x00000002000a7825 */ /* 0x001fe400078e020c */
[----:B------:R-:W-:Y:S02]  /*84e50*/  ISETP.GE.AND P0, PT, R3, c[0x0][0x17c], PT ;  /* 0x00005f0003007a0c */ /* 0x000fe40003f06270 */
[----:B------:R-:W-:Y:S02]  /*84e60*/  PRMT R3, R25, 0x7632, R3 ;  /* 0x0000763219037816 */ /* 0x000fe40000000003 */
[----:B------:R-:W-:Y:S01]  /*84e70*/  IADD3 R16, R24, 0x74, RZ ;  /* 0x0000007418107810 */ /* 0x000fe20007ffe0ff */
[----:B------:R-:W5:Y:S01]  /*84e80*/  LDL.LU R25, [R1+0x18c] ;  /* 0x00018c0001197983 */ /* 0x000f620000300800 */
[----:B---3--:R-:W-:-:S02]  /*84e90*/  PRMT R18, R2, 0x7632, R18 ;  /* 0x0000763202127816 */ /* 0x008fc40000000012 */
[----:B------:R-:W-:Y:S02]  /*84ea0*/  ISETP.GE.AND P5, PT, R16, c[0x0][0x17c], PT ;  /* 0x00005f0010007a0c */ /* 0x000fe40003fa6270 */
[----:B----4-:R-:W-:Y:S01]  /*84eb0*/  PRMT R19, R22, 0x7632, R19 ;  /* 0x0000763216137816 */ /* 0x010fe20000000013 */
[----:B--2---:R0:W-:Y:S01]  /*84ec0*/  @P6 STG.E.U16 [R8.64], R17 ;  /* 0x0000001108006986 */ /* 0x0041e2000c101506 */
[----:B------:R-:W-:-:S03]  /*84ed0*/  ISETP.LT.AND P6, PT, R28, c[0x0][0x178], !P1 ;  /* 0x00005e001c007a0c */ /* 0x000fc60004fc1270 */
[----:B------:R1:W-:Y:S01]  /*84ee0*/  @P2 STG.E.U16 [R10.64], R2 ;  /* 0x000000020a002986 */ /* 0x0003e2000c101506 */
[----:B------:R-:W-:Y:S01]  /*84ef0*/  ISETP.LT.AND P2, PT, R26, c[0x0][0x178], !P1 ;  /* 0x00005e001a007a0c */ /* 0x000fe20004f41270 */
[C---:B0-----:R-:W-:Y:S01]  /*84f00*/  IMAD.WIDE R8, R0.reuse, 0x2, R6 ;  /* 0x0000000200087825 */ /* 0x041fe200078e0206 */
[----:B------:R-:W-:Y:S02]  /*84f10*/  IADD3 R0, R0, c[0x0][0x198], RZ ;  /* 0x0000660000007a10 */ /* 0x000fe40007ffe0ff */
[----:B------:R-:W-:Y:S01]  /*84f20*/  PRMT R20, R17, 0x7632, R20 ;  /* 0x0000763211147816 */ /* 0x000fe20000000014 */
[----:B-1----:R-:W2:Y:S04]  /*84f30*/  LDL.LU R2, [R1+0x14c] ;  /* 0x00014c0001027983 */ /* 0x002ea80000300800 */
[----:B------:R0:W-:Y:S01]  /*84f40*/  @P3 STG.E.U16 [R8.64], R22 ;  /* 0x0000001608003986 */ /* 0x0001e2000c101506 */
[----:B------:R-:W-:-:S02]  /*84f50*/  ISETP.LT.AND P3, PT, R29, c[0x0][0x178], !P1 ;  /* 0x00005e001d007a0c */ /* 0x000fc40004f61270 */
[----:B------:R-:W-:Y:S01]  /*84f60*/  ISETP.LT.AND P1, PT, R27, c[0x0][0x178], !P1 ;  /* 0x00005e001b007a0c */ /* 0x000fe20004f21270 */
[----:B------:R-:W-:-:S04]  /*84f70*/  IMAD.WIDE R10, R0, 0x2, R14 ;  /* 0x00000002000a7825 */ /* 0x000fc800078e020e */
[----:B0-----:R-:W-:-:S05]  /*84f80*/  IMAD.WIDE R8, R0, 0x2, R4 ;  /* 0x0000000200087825 */ /* 0x001fca00078e0204 */
[----:B------:R0:W-:Y:S01]  /*84f90*/  @P6 STG.E.U16 [R8.64], R3 ;  /* 0x0000000308006986 */ /* 0x0001e2000c101506 */
[----:B------:R-:W-:-:S03]  /*84fa0*/  IMAD.WIDE R16, R0, 0x2, R6 ;  /* 0x0000000200107825 */ /* 0x000fc600078e0206 */
[----:B------:R-:W-:Y:S01]  /*84fb0*/  @P2 STG.E.U16 [R10.64], R20 ;  /* 0x000000140a002986 */ /* 0x000fe2000c101506 */
[----:B0-----:R-:W-:-:S05]  /*84fc0*/  IMAD.WIDE R8, R0, 0x2, R12 ;  /* 0x0000000200087825 */ /* 0x001fca00078e020c */
[----:B------:R-:W-:Y:S04]  /*84fd0*/  @P1 STG.E.U16 [R8.64], R18 ;  /* 0x0000001208001986 */ /* 0x000fe8000c101506 */
[----:B------:R0:W-:Y:S04]  /*84fe0*/  @P3 STG.E.U16 [R16.64], R19 ;  /* 0x0000001310003986 */ /* 0x0001e8000c101506 */
[----:B0-----:R-:W3:Y:S01]  /*84ff0*/  LDL.LU R17, [R1+0x1fc] ;  /* 0x0001fc0001117983 */ /* 0x001ee20000300800 */
[----:B------:R-:W-:Y:S02]  /*85000*/  ISETP.LT.AND P6, PT, R28, c[0x0][0x178], !P4 ;  /* 0x00005e001c007a0c */ /* 0x000fe400067c1270 */
[----:B------:R-:W-:-:S02]  /*85010*/  ISETP.LT.AND P2, PT, R26, c[0x0][0x178], !P4 ;  /* 0x00005e001a007a0c */ /* 0x000fc40006741270 */
[----:B------:R-:W-:Y:S02]  /*85020*/  IADD3 R0, R0, c[0x0][0x198], RZ ;  /* 0x0000660000007a10 */ /* 0x000fe40007ffe0ff */
[----:B------:R-:W-:Y:S02]  /*85030*/  ISETP.LT.AND P1, PT, R27, c[0x0][0x178], !P4 ;  /* 0x00005e001b007a0c */ /* 0x000fe40006721270 */
[----:B------:R-:W-:Y:S01]  /*85040*/  ISETP.LT.AND P4, PT, R29, c[0x0][0x178], !P4 ;  /* 0x00005e001d007a0c */ /* 0x000fe20006781270 */
[----:B------:R-:W-:-:S04]  /*85050*/  IMAD.WIDE R10, R0, 0x2, R4 ;  /* 0x00000002000a7825 */ /* 0x000fc800078e0204 */
[----:B------:R-:W-:Y:S01]  /*85060*/  IMAD.WIDE R8, R0, 0x2, R14 ;  /* 0x0000000200087825 */ /* 0x000fe200078e020e */
[----:B------:R0:W-:Y:S01]  /*85070*/  @P6 STG.E.U16 [R10.64], R23 ;  /* 0x000000170a006986 */ /* 0x0001e2000c101506 */
[----:B------:R-:W-:Y:S02]  /*85080*/  IADD3 R3, R24, 0x75, RZ ;  /* 0x0000007518037810 */ /* 0x000fe40007ffe0ff */
[----:B0-----:R-:W-:Y:S02]  /*85090*/  IMAD.WIDE R10, R0, 0x2, R12 ;  /* 0x00000002000a7825 */ /* 0x001fe400078e020c */
[----:B------:R-:W-:Y:S02]  /*850a0*/  ISETP.GE.AND P3, PT, R3, c[0x0][0x17c], PT ;  /* 0x00005f0003007a0c */ /* 0x000fe40003f66270 */
[----:B------:R-:W-:Y:S02]  /*850b0*/  PRMT R3, R23, 0x7632, R3 ;  /* 0x0000763217037816 */ /* 0x000fe40000000003 */
[----:B------:R-:W-:Y:S01]  /*850c0*/  IADD3 R16, R24, 0x76, RZ ;  /* 0x0000007618107810 */ /* 0x000fe20007ffe0ff */
[----:B------:R-:W4:Y:S01]  /*850d0*/  LDL.LU R23, [R1+0x2ec] ;  /* 0x0002ec0001177983 */ /* 0x000f220000300800 */
[----:B-----5:R-:W-:-:S02]  /*850e0*/  PRMT R18, R25, 0x7632, R18 ;  /* 0x0000763219127816 */ /* 0x020fc40000000012 */
[----:B------:R-:W-:Y:S01]  /*850f0*/  ISETP.GE.AND P6, PT, R16, c[0x0][0x17c], PT ;  /* 0x00005f0010007a0c */ /* 0x000fe20003fc6270 */
[----:B------:R-:W5:Y:S01]  /*85100*/  LDL.LU R22, [R1+0x24c] ;  /* 0x00024c0001167983 */ /* 0x000f620000300800 */
[----:B--2---:R-:W-:-:S03]  /*85110*/  PRMT R19, R2, 0x7632, R19 ;  /* 0x0000763202137816 */ /* 0x004fc60000000013 */
[----:B---3--:R0:W-:Y:S01]  /*85120*/  @P2 STG.E.U16 [R8.64], R17 ;  /* 0x0000001108002986 */ /* 0x0081e2000c101506 */
        /* <DEDUP_REMOVED lines=11> */
[C---:B0-----:R-:W-:Y:S01]  /*851e0*/  IMAD.WIDE R8, R0.reuse, 0x2, R4 ;  /* 0x0000000200087825 */ /* 0x041fe200078e0204 */
[----:B------:R-:W3:Y:S04]  /*851f0*/  LDL.LU R2, [R1+0x42c] ;  /* 0x00042c0001027983 */ /* 0x000ee80000300800 */
        /* <DEDUP_REMOVED lines=14> */
[----:B----4-:R0:W-:Y:S01]  /*852e0*/  @P2 STG.E.U16 [R10.64], R23 ;  /* 0x000000170a002986 */ /* 0x0101e2000c101506 */
[----:B------:R-:W-:-:S04]  /*852f0*/  IADD3 R3, R24, 0x77, RZ ;  /* 0x0000007718037810 */ /* 0x000fc80007ffe0ff */
[----:B------:R-:W-:Y:S01]  /*85300*/  ISETP.GE.AND P0, PT, R3, c[0x0][0x17c], PT ;  /* 0x00005f0003007a0c */ /* 0x000fe20003f06270 */
[----:B0-----:R-:W-:Y:S01]  /*85310*/  IMAD.WIDE R10, R0, 0x2, R12 ;  /* 0x00000002000a7825 */ /* 0x001fe200078e020c */
[----:B------:R-:W-:Y:S02]  /*85320*/  PRMT R3, R23, 0x7632, R3 ;  /* 0x0000763217037816 */ /* 0x000fe40000000003 */
[----:B------:R-:W-:Y:S01]  /*85330*/  IADD3 R16, R24, 0x78, RZ ;  /* 0x0000007818107810 */ /* 0x000fe20007ffe0ff */
[----:B------:R-:W4:Y:S01]  /*85340*/  LDL.LU R23, [R1+0x30c] ;  /* 0x00030c0001177983 */ /* 0x000f220000300800 */
[----:B-----5:R-:W-:Y:S02]  /*85350*/  PRMT R18, R22, 0x7632, R18 ;  /* 0x0000763216127816 */ /* 0x020fe40000000012 */
[----:B------:R-:W-:Y:S02]  /*85360*/  ISETP.GE.AND P2, PT, R16, c[0x0][0x17c], PT ;  /* 0x00005f0010007a0c */ /* 0x000fe40003f46270 */
[----:B--2---:R-:W-:Y:S01]  /*85370*/  PRMT R19, R25, 0x7632, R19 ;  /* 0x0000763219137816 */ /* 0x004fe20000000013 */
[----:B---3--:R0:W-:Y:S01]  /*85380*/  @P1 STG.E.U16 [R8.64], R17 ;  /* 0x0000001108001986 */ /* 0x0081e2000c101506 */
[----:B------:R-:W-:-:S03]  /*85390*/  ISETP.LT.AND P1, PT, R28, c[0x0][0x178], !P3 ;  /* 0x00005e001c007a0c */ /* 0x000fc60005f21270 */
[----:B------:R1:W-:Y:S01]  /*853a0*/  @P4 STG.E.U16 [R10.64], R22 ;  /* 0x000000160a004986 */ /* 0x0003e2000c101506 */
[----:B------:R-:W-:Y:S01]  /*853b0*/  ISETP.LT.AND P4, PT, R26, c[0x0][0x178], !P3 ;  /* 0x00005e001a007a0c */ /* 0x000fe20005f81270 */
[C---:B0-----:R-:W-:Y:S01]  /*853c0*/  IMAD.WIDE R8, R0.reuse, 0x2, R6 ;  /* 0x0000000200087825 */ /* 0x041fe200078e0206 */
[----:B------:R-:W-:-:S04]  /*853d0*/  IADD3 R0, R0, c[0x0][0x198], RZ ;  /* 0x0000660000007a10 */ /* 0x000fc80007ffe0ff */
[----:B------:R0:W-:Y:S01]  /*853e0*/  @P5 STG.E.U16 [R8.64], R25 ;  /* 0x0000001908005986 */ /* 0x0001e2000c101506 */
[----:B------:R-:W-:Y:S02]  /*853f0*/  ISETP.LT.AND P5, PT, R29, c[0x0][0x178], !P3 ;  /* 0x00005e001d007a0c */ /* 0x000fe40005fa1270 */
[----:B------:R-:W-:Y:S01]  /*85400*/  ISETP.LT.AND P3, PT, R27, c[0x0][0x178], !P3 ;  /* 0x00005e001b007a0c */ /* 0x000fe20005f61270 */
[----:B-1----:R-:W-:Y:S01]  /*85410*/  IMAD.WIDE R10, R0, 0x2, R14 ;  /* 0x00000002000a7825 */ /* 0x002fe200078e020e */
[----:B------:R-:W-:-:S03]  /*85420*/  PRMT R20, R17, 0x7632, R20 ;  /* 0x0000763211147816 */ /* 0x000fc60000000014 */
[----:B0-----:R-:W-:-:S05]  /*85430*/  IMAD.WIDE R8, R0, 0x2, R4 ;  /* 0x0000000200087825 */ /* 0x001fca00078e0204 */
[----:B------:R0:W-:Y:S01]  /*85440*/  @P1 STG.E.U16 [R8.64], R3 ;  /* 0x0000000308001986 */ /* 0x0001e2000c101506 */
[----:B------:R-:W-:Y:S01]  /*85450*/  ISETP.LT.AND P1, PT, R28, c[0x0][0x178], !P6 ;  /* 0x00005e001c007a0c */ /* 0x000fe20007721270 */
[C---:B------:R-:W-:Y:S02]  /*85460*/  IMAD.WIDE R16, R0.reuse, 0x2, R6 ;  /* 0x0000000200107825 */ /* 0x040fe400078e0206 */
[----:B------:R1:W-:Y:S02]  /*85470*/  @P4 STG.E.U16 [R10.64], R20 ;  /* 0x000000140a004986 */ /* 0x0003e4000c101506 */
[C---:B0-----:R-:W-:Y:S01]  /*85480*/  IMAD.WIDE R8, R0.reuse, 0x2, R12 ;  /* 0x0000000200087825 */ /* 0x041fe200078e020c */
[----:B------:R-:W-:-:S04]  /*85490*/  IADD3 R0, R0, c[0x0][0x198], RZ ;  /* 0x0000660000007a10 */ /* 0x000fc80007ffe0ff */
[----:B------:R-:W-:Y:S01]  /*854a0*/  @P3 STG.E.U16 [R8.64], R18 ;  /* 0x0000001208003986 */ /* 0x000fe2000c101506 */
[----:B-1----:R-:W-:-:S03]  /*854b0*/  IMAD.WIDE R10, R0, 0x2, R4 ;  /* 0x00000002000a7825 */ /* 0x002fc600078e0204 */
[----:B------:R0:W-:Y:S04]  /*854c0*/  @P5 STG.E.U16 [R16.64], R19 ;  /* 0x0000001310005986 */ /* 0x0001e8000c101506 */
[----:B------:R1:W-:Y:S01]  /*854d0*/  @P1 STG.E.U16 [R10.64], R2 ;  /* 0x000000020a001986 */ /* 0x0003e2000c101506 */
[----:B0-----:R-:W-:-:S03]  /*854e0*/  IADD3 R16, R24, 0x7a, RZ ;  /* 0x0000007a18107810 */ /* 0x001fc60007ffe0ff */
[----:B------:R-:W2:Y:S01]  /*854f0*/  LDL.LU R17, [R1+0x12c] ;  /* 0x00012c0001117983 */ /* 0x000ea20000300800 */
[----:B------:R-:W-:-:S03]  /*85500*/  ISETP.GE.AND P1, PT, R16, c[0x0][0x17c], PT ;  /* 0x00005f0010007a0c */ /* 0x000fc60003f26270 */
[----:B------:R-:W3:Y:S04]  /*85510*/  LDL.LU R16, [R1+0x2cc] ;  /* 0x0002cc0001107983 */ /* 0x000ee80000300800 */
[----:B------:R-:W5:Y:S01]  /*85520*/  LDL.LU R25, [R1+0x4ac] ;  /* 0x0004ac0001197983 */ /* 0x000f620000300800 */
[----:B------:R-:W-:Y:S01]  /*85530*/  ISETP.LT.AND P4, PT, R26, c[0x0][0x178], !P6 ;  /* 0x00005e001a007a0c */ /* 0x000fe20007781270 */
[----:B------:R-:W-:Y:S01]  /*85540*/  IMAD.WIDE R8, R0, 0x2, R14 ;  /* 0x0000000200087825 */ /* 0x000fe200078e020e */
[----:B------:R-:W-:Y:S02]  /*85550*/  ISETP.LT.AND P3, PT, R27, c[0x0][0x178], !P6 ;  /* 0x00005e001b007a0c */ /* 0x000fe40007761270 */
[----:B------:R-:W-:Y:S02]  /*85560*/  IADD3 R3, R24, 0x79, RZ ;  /* 0x0000007918037810 */ /* 0x000fe40007ffe0ff */
[----:B------:R-:W-:-:S02]  /*85570*/  ISETP.LT.AND P6, PT, R29, c[0x0][0x178], !P6 ;  /* 0x00005e001d007a0c */ /* 0x000fc400077c1270 */
[----:B------:R-:W-:Y:S02]  /*85580*/  ISETP.GE.AND P5, PT, R3, c[0x0][0x17c], PT ;  /* 0x00005f0003007a0c */ /* 0x000fe40003fa6270 */
[----:B------:R-:W-:Y:S01]  /*85590*/  PRMT R3, R2, 0x7632, R3 ;  /* 0x0000763202037816 */ /* 0x000fe20000000003 */
[----:B-1----:R-:W-:Y:S01]  /*855a0*/  IMAD.WIDE R10, R0, 0x2, R12 ;  /* 0x00000002000a7825 */ /* 0x002fe200078e020c */
[----:B------:R-:W5:Y:S04]  /*855b0*/  LDL.LU R2, [R1+0x32c] ;  /* 0x00032c0001027983 */ /* 0x000f680000300800 */
[----:B----4-:R0:W-:Y:S01]  /*855c0*/  @P4 STG.E.U16 [R8.64], R23 ;  /* 0x0000001708004986 */ /* 0x0101e2000c101506 */
[----:B------:R-:W-:Y:S02]  /*855d0*/  ISETP.LT.AND P4, PT, R28, c[0x0][0x178], !P0 ;  /* 0x00005e001c007a0c */ /* 0x000fe40004781270 */
[----:B------:R-:W-:Y:S01]  /*855e0*/  PRMT R20, R23, 0x7632, R20 ;  /* 0x0000763217147816 */ /* 0x000fe20000000014 */
[----:B------:R-:W4:Y:S01]  /*855f0*/  LDL.LU R22, [R1+0x31c] ;  /* 0x00031c0001167983 */ /* 0x000f220000300800 */
[C---:B0-----:R-:W-:Y:S01]  /*85600*/  IMAD.WIDE R8, R0.reuse, 0x2, R6 ;  /* 0x0000000200087825 */ /* 0x041fe200078e0206 */
[----:B------:R-:W-:-:S02]  /*85610*/  IADD3 R0, R0, c[0x0][0x198], RZ ;  /* 0x0000660000007a10 */ /* 0x000fc40007ffe0ff */
[----:B------:R-:W4:Y:S04]  /*85620*/  LDL.LU R23, [R1+0x26c] ;  /* 0x00026c0001177983 */ /* 0x000f280000300800 */
[----:B---3--:R-:W-:Y:S01]  /*85630*/  @P3 STG.E.U16 [R10.64], R16 ;  /* 0x000000100a003986 */ /* 0x008fe2000c101506 */
[----:B------:R-:W-:-:S03]  /*85640*/  ISETP.LT.AND P3, PT, R26, c[0x0][0x178], !P0 ;  /* 0x00005e001a007a0c */ /* 0x000fc60004761270 */
[----:B--2---:R0:W-:Y:S01]  /*85650*/  @P6 STG.E.U16 [R8.64], R17 ;  /* 0x0000001108006986 */ /* 0x0041e2000c101506 */
[----:B------:R-:W-:Y:S02]  /*85660*/  ISETP.LT.AND P6, PT, R29, c[0x0][0x178], !P0 ;  /* 0x00005e001d007a0c */ /* 0x000fe400047c1270 */
[----:B------:R-:W-:Y:S02]  /*85670*/  ISETP.LT.AND P0, PT, R27, c[0x0][0x178], !P0 ;  /* 0x00005e001b007a0c */ /* 0x000fe40004701270 */
[----:B------:R-:W-:Y:S01]  /*85680*/  PRMT R18, R16, 0x7632, R18 ;  /* 0x0000763210127816 */ /* 0x000fe20000000012 */
[----:B0-----:R-:W-:Y:S01]  /*85690*/  IMAD.WIDE R8, R0, 0x2, R4 ;  /* 0x0000000200087825 */ /* 0x001fe200078e0204 */
[----:B------:R-:W-:-:S04]  /*856a0*/  PRMT R19, R17, 0x7632, R19 ;  /* 0x0000763211137816 */ /* 0x000fc80000000013 */
[----:B------:R0:W-:Y:S01]  /*856b0*/  @P4 STG.E.U16 [R8.64], R3 ;  /* 0x0000000308004986 */ /* 0x0001e2000c101506 */
[----:B------:R-:W-:Y:S01]  /*856c0*/  ISETP.LT.AND P4, PT, R28, c[0x0][0x178], !P2 ;  /* 0x00005e001c007a0c */ /* 0x000fe20005781270 */
[----:B------:R-:W-:-:S04]  /*856d0*/  IMAD.WIDE R10, R0, 0x2, R14 ;  /* 0x00000002000a7825 */ /* 0x000fc800078e020e */
[C---:B------:R-:W-:Y:S01]  /*856e0*/  IMAD.WIDE R16, R0.reuse, 0x2, R6 ;  /* 0x0000000200107825 */ /* 0x040fe200078e0206 */
[----:B------:R1:W-:Y:S03]  /*856f0*/  @P3 STG.E.U16 [R10.64], R20 ;  /* 0x000000140a003986 */ /* 0x0003e6000c101506 */
[C---:B0-----:R-:W-:Y:S01]  /*85700*/  IMAD.WIDE R8, R0.reuse, 0x2, R12 ;  /* 0x0000000200087825 */ /* 0x041fe200078e020c */
[----:B------:R-:W-:Y:S02]  /*85710*/  IADD3 R0, R0, c[0x0][0x198], RZ ;  /* 0x0000660000007a10 */ /* 0x000fe40007ffe0ff */
[----:B------:R-:W-:-:S03]  /*85720*/  IADD3 R3, R24, 0x7b, RZ ;  /* 0x0000007b18037810 */ /* 0x000fc60007ffe0ff */
[----:B-1----:R-:W-:Y:S01]  /*85730*/  IMAD.WIDE R10, R0, 0x2, R4 ;  /* 0x00000002000a7825 */ /* 0x002fe200078e0204 */
[----:B------:R-:W-:Y:S01]  /*85740*/  @P0 STG.E.U16 [R8.64], R18 ;  /* 0x0000001208000986 */ /* 0x000fe2000c101506 */
[----:B------:R-:W-:Y:S02]  /*85750*/  ISETP.GE.AND P0, PT, R3, c[0x0][0x17c], PT ;  /* 0x00005f0003007a0c */ /* 0x000fe40003f06270 */
[----:B-----5:R-:W-:Y:S01]  /*85760*/  PRMT R3, R25, 0x7632, R3 ;  /* 0x0000763219037816 */ /* 0x020fe20000000003 */
[----:B------:R-:W-:Y:S04]  /*85770*/  @P6 STG.E.U16 [R16.64], R19 ;  /* 0x0000001310006986 */ /* 0x000fe8000c101506 */
[----:B------:R0:W-:Y:S04]  /*85780*/  @P4 STG.E.U16 [R10.64], R25 ;  /* 0x000000190a004986 */ /* 0x0001e8000c101506 */
[----:B0-----:R-:W2:Y:S01]  /*85790*/  LDL.LU R25, [R1+0x4bc] ;  /* 0x0004bc0001197983 */ /* 0x001ea20000300800 */
[----:B------:R-:W-:-:S02]  /*857a0*/  ISETP.LT.AND P3, PT, R26, c[0x0][0x178], !P2 ;  /* 0x00005e001a007a0c */ /* 0x000fc40005761270 */
[----:B------:R-:W-:Y:S01]  /*857b0*/  ISETP.LT.AND P6, PT, R27, c[0x0][0x178], !P2 ;  /* 0x00005e001b007a0c */ /* 0x000fe200057c1270 */
[----:B------:R-:W-:Y:S01]  /*857c0*/  IMAD.WIDE R8, R0, 0x2, R14 ;  /* 0x0000000200087825 */ /* 0x000fe200078e020e */
[----:B------:R-:W-:-:S03]  /*857d0*/  ISETP.LT.AND P2, PT, R29, c[0x0][0x178], !P2 ;  /* 0x00005e001d007a0c */ /* 0x000fc60005741270 */
[----:B------:R-:W-:-:S06]  /*857e0*/  IMAD.WIDE R10, R0, 0x2, R12 ;  /* 0x00000002000a7825 */ /* 0x000fcc00078e020c */
[----:B------:R0:W-:Y:S01]  /*857f0*/  @P3 STG.E.U16 [R8.64], R2 ;  /* 0x0000000208003986 */ /* 0x0001e2000c101506 */
[----:B------:R-:W-:-:S03]  /*85800*/  ISETP.LT.AND P3, PT, R28, c[0x0][0x178], !P5 ;  /* 0x00005e001c007a0c */ /* 0x000fc60006f61270 */
[----:B----4-:R-:W-:Y:S01]  /*85810*/  @P6 STG.E.U16 [R10.64], R22 ;  /* 0x000000160a006986 */ /* 0x010fe2000c101506 */
[----:B------:R-:W-:Y:S01]  /*85820*/  ISETP.LT.AND P6, PT, R26, c[0x0][0x178], !P5 ;  /* 0x00005e001a007a0c */ /* 0x000fe20006fc1270 */
[C---:B0-----:R-:W-:Y:S01]  /*85830*/  IMAD.WIDE R8, R0.reuse, 0x2, R6 ;  /* 0x0000000200087825 */ /* 0x041fe200078e0206 */
[----:B------:R-:W-:-:S04]  /*85840*/  IADD3 R0, R0, c[0x0][0x198], RZ ;  /* 0x0000660000007a10 */ /* 0x000fc80007ffe0ff */
[----:B------:R0:W-:Y:S01]  /*85850*/  @P2 STG.E.U16 [R8.64], R23 ;  /* 0x0000001708002986 */ /* 0x0001e2000c101506 */
[----:B------:R-:W-:Y:S02]  /*85860*/  ISETP.LT.AND P2, PT, R29, c[0x0][0x178], !P5 ;  /* 0x00005e001d007a0c */ /* 0x000fe40006f41270 */
[----:B------:R-:W-:Y:S02]  /*85870*/  ISETP.LT.AND P5, PT, R27, c[0x0][0x178], !P5 ;  /* 0x00005e001b007a0c */ /* 0x000fe40006fa1270 */
[----:B------:R-:W-:Y:S01]  /*85880*/  IADD3 R16, R24, 0x7c, RZ ;  /* 0x0000007c18107810 */ /* 0x000fe20007ffe0ff */
[----:B0-----:R-:W-:-:S03]  /*85890*/  IMAD.WIDE R8, R0, 0x2, R4 ;  /* 0x0000000200087825 */ /* 0x001fc600078e0204 */
[----:B------:R-:W-:Y:S02]  /*858a0*/  ISETP.GE.AND P4, PT, R16, c[0x0][0x17c], PT ;  /* 0x00005f0010007a0c */ /* 0x000fe40003f86270 */
[----:B------:R-:W-:Y:S01]  /*858b0*/  PRMT R20, R2, 0x7632, R20 ;  /* 0x0000763202147816 */ /* 0x000fe20000000014 */
[----:B------:R0:W-:Y:S01]  /*858c0*/  @P3 STG.E.U16 [R8.64], R3 ;  /* 0x0000000308003986 */ /* 0x0001e2000c101506 */
[----:B------:R-:W-:Y:S01]  /*858d0*/  ISETP.LT.AND P3, PT, R28, c[0x0][0x178], !P1 ;  /* 0x00005e001c007a0c */ /* 0x000fe20004f61270 */
[----:B------:R-:W-:Y:S01]  /*858e0*/  IMAD.WIDE R10, R0, 0x2, R14 ;  /* 0x00000002000a7825 */ /* 0x000fe200078e020e */
[----:B------:R-:W-:Y:S01]  /*858f0*/  PRMT R18, R22, 0x7632, R18 ;  /* 0x0000763216127816 */ /* 0x000fe20000000012 */
[----:B------:R-:W3:Y:S01]  /*85900*/  LDL.LU R2, [R1+0x33c] ;  /* 0x00033c0001027983 */ /* 0x000ee20000300800 */
[----:B------:R-:W-:Y:S01]  /*85910*/  PRMT R19, R23, 0x7632, R19 ;  /* 0x0000763217137816 */ /* 0x000fe20000000013 */
[C---:B------:R-:W-:Y:S02]  /*85920*/  IMAD.WIDE R16, R0.reuse, 0x2, R6 ;  /* 0x0000000200107825 */ /* 0x040fe400078e0206 */
[----:B------:R1:W-:Y:S02]  /*85930*/  @P6 STG.E.U16 [R10.64], R20 ;  /* 0x000000140a006986 */ /* 0x0003e4000c101506 */
[C---:B0-----:R-:W-:Y:S01]  /*85940*/  IMAD.WIDE R8, R0.reuse, 0x2, R12 ;  /* 0x0000000200087825 */ /* 0x041fe200078e020c */
[----:B------:R-:W-:Y:S01]  /*85950*/  IADD3 R0, R0, c[0x0][0x198], RZ ;  /* 0x0000660000007a10 */ /* 0x000fe20007ffe0ff */
[----:B------:R-:W4:Y:S04]  /*85960*/  LDL.LU R22, [R1+0x53c] ;  /* 0x00053c0001167983 */ /* 0x000f280000300800 */
[----:B------:R-:W-:Y:S01]  /*85970*/  @P5 STG.E.U16 [R8.64], R18 ;  /* 0x0000001208005986 */ /* 0x000fe2000c101506 */
[----:B-1----:R-:W-:-:S03]  /*85980*/  IMAD.WIDE R10, R0, 0x2, R4 ;  /* 0x00000002000a7825 */ /* 0x002fc600078e0204 */
[----:B------:R0:W-:Y:S02]  /*85990*/  @P2 STG.E.U16 [R16.64], R19 ;  /* 0x0000001310002986 */ /* 0x0001e4000c101506 */
[----:B0-----:R-:W-:Y:S02]  /*859a0*/  IADD3 R16, R24, 0x7e, RZ ;  /* 0x0000007e18107810 */ /* 0x001fe40007ffe0ff */
[----:B------:R-:W5:Y:S04]  /*859b0*/  LDL.LU R17, [R1+0x2fc] ;  /* 0x0002fc0001117983 */ /* 0x000f680000300800 */
[----:B--2---:R0:W-:Y:S01]  /*859c0*/  @P3 STG.E.U16 [R10.64], R25 ;  /* 0x000000190a003986 */ /* 0x0041e2000c101506 */
[----:B------:R-:W-:-:S03]  /*859d0*/  ISETP.GE.AND P3, PT, R16, c[0x0][0x17c], PT ;  /* 0x00005f0010007a0c */ /* 0x000fc60003f66270 */
[----:B------:R-:W2:Y:S01]  /*859e0*/  LDL.LU R16, [R1+0x35c] ;  /* 0x00035c0001107983 */ /* 0x000ea20000300800 */
[----:B------:R-:W-:Y:S02]  /*859f0*/  ISETP.LT.AND P6, PT, R26, c[0x0][0x178], !P1 ;  /* 0x00005e001a007a0c */ /* 0x000fe40004fc1270 */
[----:B------:R-:W-:Y:S01]  /*85a00*/  ISETP.LT.AND P2, PT, R27, c[0x0][0x178], !P1 ;  /* 0x00005e001b007a0c */ /* 0x000fe20004f41270 */
[----:B------:R-:W-:Y:S01]  /*85a10*/  IMAD.WIDE R8, R0, 0x2, R14 ;  /* 0x0000000200087825 */ /* 0x000fe200078e020e */
[----:B------:R-:W-:Y:S01]  /*85a20*/  IADD3 R3, R24, 0x7d, RZ ;  /* 0x0000007d18037810 */ /* 0x000fe20007ffe0ff */
[----:B------:R-:W4:Y:S02]  /*85a30*/  LDL.LU R23, [R1+0x37c] ;  /* 0x00037c0001177983 */ /* 0x000f240000300800 */
[----:B0-----:R-:W-:Y:S01]  /*85a40*/  IMAD.WIDE R10, R0, 0x2, R12 ;  /* 0x00000002000a7825 */ /* 0x001fe200078e020c */
[----:B------:R-:W-:Y:S02]  /*85a50*/  ISETP.GE.AND P5, PT, R3, c[0x0][0x17c], PT ;  /* 0x00005f0003007a0c */ /* 0x000fe40003fa6270 */
[----:B------:R-:W-:-:S02]  /*85a60*/  PRMT R3, R25, 0x7632, R3 ;  /* 0x0000763219037816 */ /* 0x000fc40000000003 */
[----:B------:R-:W4:Y:S01]  /*85a70*/  LDL.LU R25, [R1+0x34c] ;  /* 0x00034c0001197983 */ /* 0x000f220000300800 */
[----:B---3--:R-:W-:-:S03]  /*85a80*/  PRMT R18, R2, 0x7632, R18 ;  /* 0x0000763202127816 */ /* 0x008fc60000000012 */
[----:B--2---:R-:W-:Y:S04]  /*85a90*/  @P6 STG.E.U16 [R8.64], R16 ;  /* 0x0000001008006986 */ /* 0x004fe8000c101506 */
[----:B------:R0:W-:Y:S04]  /*85aa0*/  @P2 STG.E.U16 [R10.64], R2 ;  /* 0x000000020a002986 */ /* 0x0001e8000c101506 */
[----:B0-----:R-:W2:Y:S01]  /*85ab0*/  LDL.LU R2, [R1+0x1ec] ;  /* 0x0001ec0001027983 */ /* 0x001ea20000300800 */
[----:B------:R-:W-:Y:S01]  /*85ac0*/  ISETP.LT.AND P1, PT, R29, c[0x0][0x178], !P1 ;  /* 0x00005e001d007a0c */ /* 0x000fe20004f21270 */
[----:B------:R-:W-:Y:S01]  /*85ad0*/  IMAD.WIDE R8, R0, 0x2, R6 ;  /* 0x0000000200087825 */ /* 0x000fe200078e0206 */
[----:B------:R-:W-:-:S02]  /*85ae0*/  ISETP.LT.AND P6, PT, R28, c[0x0][0x178], !P0 ;  /* 0x00005e001c007a0c */ /* 0x000fc400047c1270 */
[----:B------:R-:W-:Y:S02]  /*85af0*/  IADD3 R0, R0, c[0x0][0x198], RZ ;  /* 0x0000660000007a10 */ /* 0x000fe40007ffe0ff */
[----:B------:R-:W-:-:S07]  /*85b00*/  ISETP.LT.AND P2, PT, R26, c[0x0][0x178], !P0 ;  /* 0x00005e001a007a0c */ /* 0x000fce0004741270 */
[----:B-----5:R0:W-:Y:S01]  /*85b10*/  @P1 STG.E.U16 [R8.64], R17 ;  /* 0x0000001108001986 */ /* 0x0201e2000c101506 */
[----:B------:R-:W-:Y:S02]  /*85b20*/  ISETP.LT.AND P1, PT, R29, c[0x0][0x178], !P0 ;  /* 0x00005e001d007a0c */ /* 0x000fe40004721270 */
[----:B------:R-:W-:Y:S01]  /*85b30*/  ISETP.LT.AND P0, PT, R27, c[0x0][0x178], !P0 ;  /* 0x00005e001b007a0c */ /* 0x000fe20004701270 */
[----:B------:R-:W-:Y:S01]  /*85b40*/  IMAD.WIDE R10, R0, 0x2, R14 ;  /* 0x00000002000a7825 */ /* 0x000fe200078e020e */
[----:B------:R-:W-:-:S03]  /*85b50*/  PRMT R20, R16, 0x7632, R20 ;  /* 0x0000763210147816 */ /* 0x000fc60000000014 */
[----:B0-----:R-:W-:Y:S01]  /*85b60*/  IMAD.WIDE R8, R0, 0x2, R4 ;  /* 0x0000000200087825 */ /* 0x001fe200078e0204 */
[----:B------:R-:W-:-:S04]  /*85b70*/  PRMT R19, R17, 0x7632, R19 ;  /* 0x0000763211137816 */ /* 0x000fc80000000013 */
[----:B------:R0:W-:Y:S01]  /*85b80*/  @P6 STG.E.U16 [R8.64], R3 ;  /* 0x0000000308006986 */ /* 0x0001e2000c101506 */
[----:B------:R-:W-:Y:S01]  /*85b90*/  IMAD.WIDE R16, R0, 0x2, R6 ;  /* 0x0000000200107825 */ /* 0x000fe200078e0206 */
[----:B------:R-:W-:Y:S02]  /*85ba0*/  ISETP.LT.AND P6, PT, R28, c[0x0][0x178], !P4 ;  /* 0x00005e001c007a0c */ /* 0x000fe400067c1270 */
[----:B------:R1:W-:Y:S01]  /*85bb0*/  @P2 STG.E.U16 [R10.64], R20 ;  /* 0x000000140a002986 */ /* 0x0003e2000c101506 */
[----:B------:R-:W-:Y:S01]  /*85bc0*/  ISETP.LT.AND P2, PT, R26, c[0x0][0x178], !P4 ;  /* 0x00005e001a007a0c */ /* 0x000fe20006741270 */
[C---:B0-----:R-:W-:Y:S01]  /*85bd0*/  IMAD.WIDE R8, R0.reuse, 0x2, R12 ;  /* 0x0000000200087825 */ /* 0x041fe200078e020c */
[----:B------:R-:W-:Y:S02]  /*85be0*/  IADD3 R0, R0, c[0x0][0x198], RZ ;  /* 0x0000660000007a10 */ /* 0x000fe40007ffe0ff */
[----:B------:R-:W-:Y:S01]  /*85bf0*/  IADD3 R3, R24, 0x7f, RZ ;  /* 0x0000007f18037810 */ /* 0x000fe20007ffe0ff */
[----:B-1----:R-:W3:Y:S04]  /*85c00*/  LDL.LU R20, [R1+0x54c] ;  /* 0x00054c0001147983 */ /* 0x002ee80000300800 */
[----:B------:R0:W-:Y:S04]  /*85c10*/  @P0 STG.E.U16 [R8.64], R18 ;  /* 0x0000001208000986 */ /* 0x0001e8000c101506 */
[----:B------:R1:W-:Y:S01]  /*85c20*/  @P1 STG.E.U16 [R16.64], R19 ;  /* 0x0000001310001986 */ /* 0x0003e2000c101506 */
[----:B------:R-:W-:-:S02]  /*85c30*/  ISETP.LT.AND P1, PT, R29, c[0x0][0x178], !P4 ;  /* 0x00005e001d007a0c */ /* 0x000fc40006721270 */
[----:B------:R-:W-:Y:S01]  /*85c40*/  ISETP.LT.AND P4, PT, R27, c[0x0][0x178], !P4 ;  /* 0x00005e001b007a0c */ /* 0x000fe20006781270 */
[----:B------:R-:W-:-:S04]  /*85c50*/  IMAD.WIDE R10, R0, 0x2, R14 ;  /* 0x00000002000a7825 */ /* 0x000fc800078e020e */
[----:B0-----:R-:W-:-:S05]  /*85c60*/  IMAD.WIDE R8, R0, 0x2, R4 ;  /* 0x0000000200087825 */ /* 0x001fca00078e0204 */
[----:B----4-:R0:W-:Y:S01]  /*85c70*/  @P6 STG.E.U16 [R8.64], R22 ;  /* 0x0000001608006986 */ /* 0x0101e2000c101506 */
[----:B------:R-:W-:-:S03]  /*85c80*/  ISETP.LT.AND P6, PT, R26, c[0x0][0x178], !P5 ;  /* 0x00005e001a007a0c */ /* 0x000fc60006fc1270 */
[----:B------:R4:W-:Y:S01]  /*85c90*/  @P2 STG.E.U16 [R10.64], R23 ;  /* 0x000000170a002986 */ /* 0x0009e2000c101506 */
[----:B------:R-:W-:Y:S02]  /*85ca0*/  ISETP.LT.AND P2, PT, R28, c[0x0][0x178], !P5 ;  /* 0x00005e001c007a0c */ /* 0x000fe40006f41270 */
[C---:B-1----:R-:W-:Y:S01]  /*85cb0*/  IADD3 R17, R0.reuse, c[0x0][0x198], RZ ;  /* 0x0000660000117a10 */ /* 0x042fe20007ffe0ff */
[----:B0-----:R-:W-:-:S04]  /*85cc0*/  IMAD.WIDE R8, R0, 0x2, R12 ;  /* 0x0000000200087825 */ /* 0x001fc800078e020c */
[----:B----4-:R-:W-:Y:S01]  /*85cd0*/  IMAD.WIDE R10, R0, 0x2, R6 ;  /* 0x00000002000a7825 */ /* 0x010fe200078e0206 */
[----:B------:R0:W-:Y:S01]  /*85ce0*/  @P4 STG.E.U16 [R8.64], R25 ;  /* 0x0000001908004986 */ /* 0x0001e2000c101506 */
[----:B------:R-:W-:Y:S02]  /*85cf0*/  ISETP.GE.AND P0, PT, R3, c[0x0][0x17c], PT ;  /* 0x00005f0003007a0c */ /* 0x000fe40003f06270 */
[----:B------:R-:W-:Y:S02]  /*85d00*/  PRMT R3, R22, 0x7632, R3 ;  /* 0x0000763216037816 */ /* 0x000fe40000000003 */
[----:B------:R-:W-:Y:S01]  /*85d10*/  PRMT R16, R23, 0x7632, R16 ;  /* 0x0000763217107816 */ /* 0x000fe20000000010 */
[----:B------:R-:W4:Y:S01]  /*85d20*/  LDL.LU R22, [R1+0x38c] ;  /* 0x00038c0001167983 */ /* 0x000f220000300800 */
[----:B------:R-:W-:-:S03]  /*85d30*/  PRMT R0, R25, 0x7632, R0 ;  /* 0x0000763219007816 */ /* 0x000fc60000000000 */
[----:B------:R-:W5:Y:S01]  /*85d40*/  LDL.LU R23, [R1+0x36c] ;  /* 0x00036c0001177983 */ /* 0x000f620000300800 */
[----:B0-----:R-:W-:-:S03]  /*85d50*/  IMAD.WIDE R8, R17, 0x2, R4 ;  /* 0x0000000211087825 */ /* 0x001fc600078e0204 */
[----:B------:R-:W3:Y:S04]  /*85d60*/  LDL.LU R25, [R1+0x3f0] ;  /* 0x0003f00001197983 */ /* 0x000ee80000300800 */
[----:B--2---:R0:W-:Y:S01]  /*85d70*/  @P1 STG.E.U16 [R10.64], R2 ;  /* 0x000000020a001986 */ /* 0x0041e2000c101506 */
[----:B------:R-:W-:Y:S02]  /*85d80*/  ISETP.LT.AND P1, PT, R29, c[0x0][0x178], !P5 ;  /* 0x00005e001d007a0c */ /* 0x000fe40006f21270 */
[----:B------:R-:W-:Y:S01]  /*85d90*/  ISETP.LT.AND P5, PT, R27, c[0x0][0x178], !P5 ;  /* 0x00005e001b007a0c */ /* 0x000fe20006fa1270 */
[----:B------:R1:W-:Y:S01]  /*85da0*/  @P2 STG.E.U16 [R8.64], R3 ;  /* 0x0000000308002986 */ /* 0x0003e2000c101506 */
[----:B------:R-:W-:Y:S01]  /*85db0*/  PRMT R18, R2, 0x7632, R18 ;  /* 0x0000763202127816 */ /* 0x000fe20000000012 */
[----:B0-----:R-:W-:-:S02]  /*85dc0*/  IMAD.WIDE R10, R17, 0x2, R14 ;  /* 0x00000002110a7825 */ /* 0x001fc400078e020e */
[----:B------:R-:W2:Y:S02]  /*85dd0*/  LDL.LU R2, [R1+0x3d0] ;  /* 0x0003d00001027983 */ /* 0x000ea40000300800 */
[C---:B-1----:R-:W-:Y:S02]  /*85de0*/  IMAD.WIDE R8, R17.reuse, 0x2, R12 ;  /* 0x0000000211087825 */ /* 0x042fe400078e020c */
[----:B------:R0:W-:Y:S04]  /*85df0*/  @P6 STG.E.U16 [R10.64], R16 ;  /* 0x000000100a006986 */ /* 0x0001e8000c101506 */
[----:B------:R-:W-:Y:S01]  /*85e00*/  @P5 STG.E.U16 [R8.64], R0 ;  /* 0x0000000008005986 */ /* 0x000fe2000c101506 */
[----:B0-----:R-:W-:-:S05]  /*85e10*/  IMAD.WIDE R10, R17, 0x2, R6 ;  /* 0x00000002110a7825 */ /* 0x001fca00078e0206 */
[----:B------:R0:W-:Y:S04]  /*85e20*/  @P1 STG.E.U16 [R10.64], R18 ;  /* 0x000000120a001986 */ /* 0x0001e8000c101506 */
[----:B0-----:R-:W2:Y:S01]  /*85e30*/  LDL.LU R11, [R1+0x55c] ;  /* 0x00055c00010b7983 */ /* 0x001ea20000300800 */
[----:B------:R-:W-:Y:S02]  /*85e40*/  ISETP.LT.AND P4, PT, R28, c[0x0][0x178], !P3 ;  /* 0x00005e001c007a0c */ /* 0x000fe40005f81270 */
[----:B------:R-:W-:Y:S02]  /*85e50*/  IADD3 R3, R17, c[0x0][0x198], RZ ;  /* 0x0000660011037a10 */ /* 0x000fe40007ffe0ff */
[----:B------:R-:W-:-:S03]  /*85e60*/  ISETP.LT.AND P6, PT, R26, c[0x0][0x178], !P3 ;  /* 0x00005e001a007a0c */ /* 0x000fc60005fc1270 */
[----:B------:R-:W-:-:S04]  /*85e70*/  IMAD.WIDE R16, R3, 0x2, R4 ;  /* 0x0000000203107825 */ /* 0x000fc800078e0204 */
[C---:B------:R-:W-:Y:S01]  /*85e80*/  IMAD.WIDE R8, R3.reuse, 0x2, R14 ;  /* 0x0000000203087825 */ /* 0x040fe200078e020e */
[----:B------:R-:W-:Y:S02]  /*85e90*/  ISETP.LT.AND P5, PT, R28, c[0x0][0x178], !P0 ;  /* 0x00005e001c007a0c */ /* 0x000fe400047a1270 */
[C---:B------:R-:W-:Y:S02]  /*85ea0*/  IADD3 R19, R24.reuse, 0x80, RZ ;  /* 0x0000008018137810 */ /* 0x040fe40007ffe0ff */
[----:B------:R-:W-:Y:S02]  /*85eb0*/  IADD3 R18, R3, c[0x0][0x198], RZ ;  /* 0x0000660003127a10 */ /* 0x000fe40007ffe0ff */
[----:B------:R-:W-:Y:S02]  /*85ec0*/  ISETP.GE.AND P2, PT, R19, c[0x0][0x17c], PT ;  /* 0x00005f0013007a0c */ /* 0x000fe40003f46270 */
[----:B------:R-:W-:-:S04]  /*85ed0*/  IADD3 R0, R24, 0x81, RZ ;  /* 0x0000008118007810 */ /* 0x000fc80007ffe0ff */
[----:B------:R-:W-:Y:S01]  /*85ee0*/  ISETP.GE.AND P1, PT, R0, c[0x0][0x17c], PT ;  /* 0x00005f0000007a0c */ /* 0x000fe20003f26270 */
[----:B------:R-:W-:Y:S01]  /*85ef0*/  STL [R1+0x23dc], R27 ;  /* 0x0023dc1b01007387 */ /* 0x000fe20000100800 */
[----:B----4-:R-:W-:-:S03]  /*85f00*/  PRMT R0, R22, 0x7632, R0 ;  /* 0x0000763216007816 */ /* 0x010fc60000000000 */
[----:B--2---:R-:W-:Y:S01]  /*85f10*/  @P4 STG.E.U16 [R16.64], R11 ;  /* 0x0000000b10004986 */ /* 0x004fe2000c101506 */
[----:B------:R-:W-:Y:S02]  /*85f20*/  ISETP.LT.AND P4, PT, R29, c[0x0][0x178], !P3 ;  /* 0x00005e001d007a0c */ /* 0x000fe40005f81270 */
[----:B------:R-:W-:Y:S01]  /*85f30*/  ISETP.LT.AND P3, PT, R27, c[0x0][0x178], !P3 ;  /* 0x00005e001b007a0c */ /* 0x000fe20005f61270 */
[----:B---3--:R0:W-:Y:S01]  /*85f40*/  @P6 STG.E.U16 [R8.64], R20 ;  /* 0x0000001408006986 */ /* 0x0081e2000c101506 */
[----:B------:R-:W-:Y:S02]  /*85f50*/  ISETP.LT.AND P6, PT, R26, c[0x0][0x178], !P0 ;  /* 0x00005e001a007a0c */ /* 0x000fe400047c1270 */
[----:B------:R-:W-:Y:S01]  /*85f60*/  PRMT R19, R11, 0x7632, R19 ;  /* 0x000076320b137816 */ /* 0x000fe20000000013 */
[----:B0-----:R-:W-:-:S08]  /*85f70*/  IMAD.WIDE R8, R3, 0x2, R12 ;  /* 0x0000000203087825 */ /* 0x001fd000078e020c */
[----:B------:R0:W-:Y:S01]  /*85f80*/  @P3 STG.E.U16 [R8.64], R22 ;  /* 0x0000001608003986 */ /* 0x0001e2000c101506 */
[----:B------:R-:W-:Y:S01]  /*85f90*/  ISETP.LT.AND P3, PT, R29, c[0x0][0x178], !P0 ;  /* 0x00005e001d007a0c */ /* 0x000fe20004761270 */
[----:B------:R-:W-:Y:S01]  /*85fa0*/  IMAD.WIDE R10, R3, 0x2, R6 ;  /* 0x00000002030a7825 */ /* 0x000fe200078e0206 */
[----:B------:R-:W-:Y:S02]  /*85fb0*/  ISETP.LT.AND P0, PT, R27, c[0x0][0x178], !P0 ;  /* 0x00005e001b007a0c */ /* 0x000fe40004701270 */
[----:B------:R-:W-:Y:S01]  /*85fc0*/  PRMT R3, R20, 0x7632, R3 ;  /* 0x0000763214037816 */ /* 0x000fe20000000003 */
[C---:B------:R-:W-:Y:S01]  /*85fd0*/  IMAD.WIDE R16, R18.reuse, 0x2, R4 ;  /* 0x0000000212107825 */ /* 0x040fe200078e0204 */
[----:B-----5:R-:W-:Y:S03]  /*85fe0*/  @P4 STG.E.U16 [R10.64], R23 ;  /* 0x000000170a004986 */ /* 0x020fe6000c101506 */
[C---:B0-----:R-:W-:Y:S01]  /*85ff0*/  IMAD.WIDE R8, R18.reuse, 0x2, R14 ;  /* 0x0000000212087825 */ /* 0x041fe200078e020e */
[----:B------:R-:W-:Y:S04]  /*86000*/  @P5 STG.E.U16 [R16.64], R19 ;  /* 0x0000001310005986 */ /* 0x000fe8000c101506 */
[----:B------:R0:W-:Y:S02]  /*86010*/  @P6 STG.E.U16 [R8.64], R3 ;  /* 0x0000000308006986 */ /* 0x0001e4000c101506 */
[----:B0-----:R-:W-:-:S05]  /*86020*/  IMAD.WIDE R8, R18, 0x2, R12 ;  /* 0x0000000212087825 */ /* 0x001fca00078e020c */
[----:B------:R0:W-:Y:S01]  /*86030*/  @P0 STG.E.U16 [R8.64], R0 ;  /* 0x0000000008000986 */ /* 0x0001e2000c101506 */
[----:B------:R-:W-:-:S03]  /*86040*/  ISETP.LT.AND P0, PT, R27, c[0x0][0x178], !P2 ;  /* 0x00005e001b007a0c */ /* 0x000fc60005701270 */
[----:B------:R-:W2:Y:S01]  /*86050*/  LDL R27, [R1+0x3c0] ;  /* 0x0003c000011b7983 */ /* 0x000ea20000100800 */
[----:B------:R-:W-:Y:S02]  /*86060*/  ISETP.LT.AND P5, PT, R28, c[0x0][0x178], !P2 ;  /* 0x00005e001c007a0c */ /* 0x000fe400057a1270 */
[----:B------:R-:W-:Y:S02]  /*86070*/  ISETP.LT.AND P4, PT, R26, c[0x0][0x178], !P2 ;  /* 0x00005e001a007a0c */ /* 0x000fe40005781270 */
[C---:B------:R-:W-:Y:S01]  /*86080*/  IADD3 R20, R18.reuse, c[0x0][0x198], RZ ;  /* 0x0000660012147a10 */ /* 0x040fe20007ffe0ff */
[----:B------:R-:W-:Y:S01]  /*86090*/  IMAD.WIDE R10, R18, 0x2, R6 ;  /* 0x00000002120a7825 */ /* 0x000fe200078e0206 */
[----:B------:R-:W-:Y:S02]  /*860a0*/  PRMT R21, R23, 0x7632, R21 ;  /* 0x0000763217157816 */ /* 0x000fe40000000015 */
[----:B------:R-:W-:Y:S01]  /*860b0*/  IADD3 R3, R24, 0x82, RZ ;  /* 0x0000008218037810 */ /* 0x000fe20007ffe0ff */
[----:B------:R-:W-:Y:S01]  /*860c0*/  IMAD.WIDE R16, R20, 0x2, R4 ;  /* 0x0000000214107825 */ /* 0x000fe200078e0204 */
[----:B------:R-:W-:-:S03]  /*860d0*/  IADD3 R22, R24, 0x83, RZ ;  /* 0x0000008318167810 */ /* 0x000fc60007ffe0ff */
[C---:B------:R-:W-:Y:S01]  /*860e0*/  IMAD.WIDE R18, R20.reuse, 0x2, R14 ;  /* 0x0000000214127825 */ /* 0x040fe200078e020e */
[----:B------:R-:W-:Y:S01]  /*860f0*/  ISETP.GE.AND P6, PT, R3, c[0x0][0x17c], PT ;  /* 0x00005f0003007a0c */ /* 0x000fe20003fc6270 */
[----:B------:R1:W-:Y:S02]  /*86100*/  @P3 STG.E.U16 [R10.64], R21 ;  /* 0x000000150a003986 */ /* 0x0003e4000c101506 */
[----:B0-----:R-:W-:Y:S01]  /*86110*/  IMAD.WIDE R8, R20, 0x2, R12 ;  /* 0x0000000214087825 */ /* 0x001fe200078e020c */
[----:B------:R-:W-:Y:S01]  /*86120*/  PRMT R3, R25, 0x7632, R3 ;  /* 0x0000763219037816 */ /* 0x000fe20000000003 */
[----:B------:R0:W-:Y:S01]  /*86130*/  @P5 STG.E.U16 [R16.64], R25 ;  /* 0x0000001910005986 */ /* 0x0001e2000c101506 */
[----:B------:R-:W-:-:S03]  /*86140*/  ISETP.GE.AND P3, PT, R22, c[0x0][0x17c], PT ;  /* 0x00005f0016007a0c */ /* 0x000fc60003f66270 */
[----:B------:R-:W3:Y:S04]  /*86150*/  LDL.LU R23, [R1+0x400] ;  /* 0x0004000001177983 */ /* 0x000ee80000300800 */
[----:B------:R4:W-:Y:S01]  /*86160*/  @P4 STG.E.U16 [R18.64], R2 ;  /* 0x0000000212004986 */ /* 0x0009e2000c101506 */
[----:B-1----:R-:W-:-:S03]  /*86170*/  PRMT R21, R2, 0x7632, R21 ;  /* 0x0000763202157816 */ /* 0x002fc60000000015 */
[----:B0-----:R-:W5:Y:S04]  /*86180*/  LDL.LU R25, [R1+0x3e0] ;  /* 0x0003e00001197983 */ /* 0x001f680000300800 */
[----:B----4-:R-:W4:Y:S04]  /*86190*/  LDL.LU R2, [R1+0x3b0] ;  /* 0x0003b00001027983 */ /* 0x010f280000300800 */
[----:B------:R-:W3:Y:S04]  /*861a0*/  LDL.LU R22, [R1+0x3a0] ;  /* 0x0003a00001167983 */ /* 0x000ee80000300800 */
[----:B--2---:R0:W-:Y:S04]  /*861b0*/  @P0 STG.E.U16 [R8.64], R27 ;  /* 0x0000001b08000986 */ /* 0x0041e8000c101506 */
[----:B0-----:R-:W2:Y:S04]  /*861c0*/  LDL.LU R27, [R1+0x23dc] ;  /* 0x0023dc00011b7983 */ /* 0x001ea80000300800 */
[----:B------:R-:W2:Y:S01]  /*861d0*/  LDL.LU R9, [R1+0x3c0] ;  /* 0x0003c00001097983 */ /* 0x000ea20000300800 */
[----:B------:R-:W-:-:S02]  /*861e0*/  ISETP.LT.AND P2, PT, R29, c[0x0][0x178], !P2 ;  /* 0x00005e001d007a0c */ /* 0x000fc40005741270 */
[----:B------:R-:W-:Y:S02]  /*861f0*/  ISETP.LT.AND P5, PT, R28, c[0x0][0x178], !P1 ;  /* 0x00005e001c007a0c */ /* 0x000fe40004fa1270 */
[C---:B------:R-:W-:Y:S01]  /*86200*/  IADD3 R0, R20.reuse, c[0x0][0x198], RZ ;  /* 0x0000660014007a10 */ /* 0x040fe20007ffe0ff */
[----:B------:R-:W-:-:S04]  /*86210*/  IMAD.WIDE R10, R20, 0x2, R6 ;  /* 0x00000002140a7825 */ /* 0x000fc800078e0206 */
[----:B------:R-:W-:-:S04]  /*86220*/  IMAD.WIDE R16, R0, 0x2, R4 ;  /* 0x0000000200107825 */ /* 0x000fc800078e0204 */
[C---:B------:R-:W-:Y:S01]  /*86230*/  IMAD.WIDE R18, R0.reuse, 0x2, R14 ;  /* 0x0000000200127825 */ /* 0x040fe200078e020e */
[----:B---3--:R0:W-:Y:S04]  /*86240*/  @P2 STG.E.U16 [R10.64], R22 ;  /* 0x000000160a002986 */ /* 0x0081e8000c101506 */
[----:B------:R1:W-:Y:S01]  /*86250*/  @P5 STG.E.U16 [R16.64], R3 ;  /* 0x0000000310005986 */ /* 0x0003e2000c101506 */
[C---:B0-----:R-:W-:Y:S01]  /*86260*/  IMAD.WIDE R10, R0.reuse, 0x2, R6 ;  /* 0x00000002000a7825 */ /* 0x041fe200078e0206 */
[C---:B-1----:R-:W-:Y:S02]  /*86270*/  IADD3 R3, R0.reuse, c[0x0][0x198], RZ ;  /* 0x0000660000037a10 */ /* 0x042fe40007ffe0ff */
[----:B--2---:R-:W-:Y:S01]  /*86280*/  PRMT R20, R9, 0x7632, R20 ;  /* 0x0000763209147816 */ /* 0x004fe20000000014 */
[----:B------:R-:W-:-:S02]  /*86290*/  IMAD.WIDE R8, R0, 0x2, R12 ;  /* 0x0000000200087825 */ /* 0x000fc400078e020c */
[----:B------:R-:W2:Y:S01]  /*862a0*/  LDL.LU R0, [R1+0x430] ;  /* 0x0004300001007983 */ /* 0x000ea20000300800 */
[----:B------:R-:W-:Y:S02]  /*862b0*/  ISETP.LT.AND P4, PT, R26, c[0x0][0x178], !P1 ;  /* 0x00005e001a007a0c */ /* 0x000fe40004f81270 */
[----:B------:R-:W-:Y:S02]  /*862c0*/  ISETP.LT.AND P2, PT, R27, c[0x0][0x178], !P1 ;  /* 0x00005e001b007a0c */ /* 0x000fe40004f41270 */
[----:B------:R-:W-:Y:S02]  /*862d0*/  ISETP.LT.AND P1, PT, R29, c[0x0][0x178], !P1 ;  /* 0x00005e001d007a0c */ /* 0x000fe40004f21270 */
[----:B------:R-:W-:-:S07]  /*862e0*/  ISETP.LT.AND P5, PT, R28, c[0x0][0x178], !P6 ;  /* 0x00005e001c007a0c */ /* 0x000fce00077a1270 */
[----:B------:R0:W-:Y:S01]  /*862f0*/  @P4 STG.E.U16 [R18.64], R21 ;  /* 0x0000001512004986 */ /* 0x0001e2000c101506 */
[----:B------:R-:W-:Y:S01]  /*86300*/  ISETP.LT.AND P4, PT, R26, c[0x0][0x178], !P6 ;  /* 0x00005e001a007a0c */ /* 0x000fe20007781270 */
[C---:B------:R-:W-:Y:S02]  /*86310*/  IMAD.WIDE R16, R3.reuse, 0x2, R4 ;  /* 0x0000000203107825 */ /* 0x040fe400078e0204 */
[----:B------:R1:W-:Y:S01]  /*86320*/  @P2 STG.E.U16 [R8.64], R20 ;  /* 0x0000001408002986 */ /* 0x0003e2000c101506 */
[----:B0-----:R-:W-:Y:S01]  /*86330*/  PRMT R21, R22, 0x7632, R21 ;  /* 0x0000763216157816 */ /* 0x001fe20000000015 */
[----:B------:R-:W-:-:S04]  /*86340*/  IMAD.WIDE R18, R3, 0x2, R14 ;  /* 0x0000000203127825 */ /* 0x000fc800078e020e */
[----:B------:R0:W-:Y:S01]  /*86350*/  @P1 STG.E.U16 [R10.64], R21 ;  /* 0x000000150a001986 */ /* 0x0001e2000c101506 */
[----:B------:R-:W-:Y:S02]  /*86360*/  ISETP.LT.AND P1, PT, R27, c[0x0][0x178], !P6 ;  /* 0x00005e001b007a0c */ /* 0x000fe40007721270 */
[----:B------:R-:W-:Y:S01]  /*86370*/  ISETP.LT.AND P6, PT, R29, c[0x0][0x178], !P6 ;  /* 0x00005e001d007a0c */ /* 0x000fe200077c1270 */
[----:B-1----:R-:W-:-:S04]  /*86380*/  IMAD.WIDE R8, R3, 0x2, R12 ;  /* 0x0000000203087825 */ /* 0x002fc800078e020c */
[----:B0-----:R-:W-:Y:S01]  /*86390*/  IMAD.WIDE R10, R3, 0x2, R6 ;  /* 0x00000002030a7825 */ /* 0x001fe200078e0206 */
[----:B------:R-:W-:Y:S01]  /*863a0*/  PRMT R21, R23, 0x7632, R21 ;  /* 0x0000763217157816 */ /* 0x000fe20000000015 */
[----:B--2---:R0:W-:Y:S01]  /*863b0*/  @P5 STG.E.U16 [R16.64], R0 ;  /* 0x0000000010005986 */ /* 0x0041e2000c101506 */
[----:B------:R-:W-:-:S03]  /*863c0*/  ISETP.LT.AND P5, PT, R28, c[0x0][0x178], !P3 ;  /* 0x00005e001c007a0c */ /* 0x000fc60005fa1270 */
[----:B------:R1:W-:Y:S01]  /*863d0*/  @P4 STG.E.U16 [R18.64], R23 ;  /* 0x0000001712004986 */ /* 0x0003e2000c101506 */
[----:B------:R-:W-:Y:S02]  /*863e0*/  ISETP.LT.AND P4, PT, R26, c[0x0][0x178], !P3 ;  /* 0x00005e001a007a0c */ /* 0x000fe40005f81270 */
[----:B------:R-:W-:Y:S02]  /*863f0*/  PRMT R20, R0, 0x7632, R20 ;  /* 0x0000763200147816 */ /* 0x000fe40000000014 */
[----:B0-----:R-:W-:Y:S01]  /*86400*/  IADD3 R0, R3, c[0x0][0x198], RZ ;  /* 0x0000660003007a10 */ /* 0x001fe20007ffe0ff */
[----:B-----5:R0:W-:Y:S04]  /*86410*/  @P1 STG.E.U16 [R8.64], R25 ;  /* 0x0000001908001986 */ /* 0x0201e8000c101506 */
[C---:B------:R-:W-:Y:S01]  /*86420*/  IMAD.WIDE R16, R0.reuse, 0x2, R4 ;  /* 0x0000000200107825 */ /* 0x040fe200078e0204 */
[----:B----4-:R2:W-:Y:S03]  /*86430*/  @P6 STG.E.U16 [R10.64], R2 ;  /* 0x000000020a006986 */ /* 0x0105e6000c101506 */
[C---:B-1----:R-:W-:Y:S01]  /*86440*/  IMAD.WIDE R18, R0.reuse, 0x2, R14 ;  /* 0x0000000200127825 */ /* 0x042fe200078e020e */
[----:B------:R1:W-:Y:S01]  /*86450*/  @P5 STG.E.U16 [R16.64], R20 ;  /* 0x0000001410005986 */ /* 0x0003e2000c101506 */
[----:B------:R-:W-:-:S03]  /*86460*/  IADD3 R3, R0, c[0x0][0x198], RZ ;  /* 0x0000660000037a10 */ /* 0x000fc60007ffe0ff */
[----:B------:R-:W3:Y:S01]  /*86470*/  LDL.LU R23, [R1+0x390] ;  /* 0x0003900001177983 */ /* 0x000ee20000300800 */
[----:B0-----:R-:W-:-:S03]  /*86480*/  IMAD.WIDE R8, R0, 0x2, R12 ;  /* 0x0000000200087825 */ /* 0x001fc600078e020c */
[----:B------:R0:W-:Y:S01]  /*86490*/  @P4 STG.E.U16 [R18.64], R21 ;  /* 0x0000001512004986 */ /* 0x0001e2000c101506 */
[----:B--2---:R-:W-:Y:S01]  /*864a0*/  IMAD.WIDE R10, R0, 0x2, R6 ;  /* 0x00000002000a7825 */ /* 0x004fe200078e0206 */
[----:B-1----:R-:W-:Y:S02]  /*864b0*/  PRMT R20, R25, 0x7632, R20 ;  /* 0x0000763219147816 */ /* 0x002fe40000000014 */
[----:B------:R-:W2:Y:S01]  /*864c0*/  LDL.LU R25, [R1+0x4e0] ;  /* 0x0004e00001197983 */ /* 0x000ea20000300800 */
[----:B0-----:R-:W-:-:S03]  /*864d0*/  PRMT R21, R2, 0x7632, R21 ;  /* 0x0000763202157816 */ /* 0x001fc60000000015 */
[----:B------:R-:W4:Y:S04]  /*864e0*/  LDL.LU R2, [R1+0x4c0] ;  /* 0x0004c00001027983 */ /* 0x000f280000300800 */
[----:B------:R-:W5:Y:S01]  /*864f0*/  LDL.LU R0, [R1+0x480] ;  /* 0x0004800001007983 */ /* 0x000f620000300800 */
[----:B------:R-:W-:-:S04]  /*86500*/  IADD3 R22, R24, 0x84, RZ ;  /* 0x0000008418167810 */ /* 0x000fc80007ffe0ff */
[----:B------:R-:W-:Y:S02]  /*86510*/  ISETP.GE.AND P0, PT, R22, c[0x0][0x17c], PT ;  /* 0x00005f0016007a0c */ /* 0x000fe40003f06270 */
[----:B------:R-:W-:Y:S02]  /*86520*/  IADD3 R22, R24, 0x85, RZ ;  /* 0x0000008518167810 */ /* 0x000fe40007ffe0ff */
[----:B------:R-:W-:Y:S02]  /*86530*/  ISETP.LT.AND P4, PT, R27, c[0x0][0x178], !P3 ;  /* 0x00005e001b007a0c */ /* 0x000fe40005f81270 */
[----:B------:R-:W-:Y:S02]  /*86540*/  ISETP.GE.AND P2, PT, R22, c[0x0][0x17c], PT ;  /* 0x00005f0016007a0c */ /* 0x000fe40003f46270 */
[----:B------:R-:W-:Y:S02]  /*86550*/  IADD3 R22, R24, 0x86, RZ ;  /* 0x0000008618167810 */ /* 0x000fe40007ffe0ff */
[----:B------:R-:W-:-:S02]  /*86560*/  ISETP.LT.AND P3, PT, R29, c[0x0][0x178], !P3 ;  /* 0x00005e001d007a0c */ /* 0x000fc40005f61270 */
[----:B------:R-:W-:Y:S02]  /*86570*/  ISETP.LT.AND P6, PT, R28, c[0x0][0x178], !P0 ;  /* 0x00005e001c007a0c */ /* 0x000fe400047c1270 */
[----:B------:R-:W-:Y:S02]  /*86580*/  ISETP.GE.AND P1, PT, R22, c[0x0][0x17c], PT ;  /* 0x00005f0016007a0c */ /* 0x000fe40003f26270 */
[----:B------:R-:W2:Y:S01]  /*86590*/  LDL.LU R22, [R1+0x440] ;  /* 0x0004400001167983 */ /* 0x000ea20000300800 */
[----:B------:R-:W-:-:S03]  /*865a0*/  IMAD.WIDE R16, R3, 0x2, R4 ;  /* 0x0000000203107825 */ /* 0x000fc600078e0204 */
[----:B------:R0:W-:Y:S01]  /*865b0*/  @P4 STG.E.U16 [R8.64], R20 ;  /* 0x0000001408004986 */ /* 0x0001e2000c101506 */
[----:B------:R-:W-:-:S03]  /*865c0*/  IMAD.WIDE R18, R3, 0x2, R14 ;  /* 0x0000000203127825 */ /* 0x000fc600078e020e */
[----:B------:R1:W-:Y:S01]  /*865d0*/  @P3 STG.E.U16 [R10.64], R21 ;  /* 0x000000150a003986 */ /* 0x0003e2000c101506 */
[----:B0-----:R-:W-:-:S04]  /*865e0*/  IMAD.WIDE R8, R3, 0x2, R12 ;  /* 0x0000000203087825 */ /* 0x001fc800078e020c */
[C---:B-1----:R-:W-:Y:S01]  /*865f0*/  IMAD.WIDE R10, R3.reuse, 0x2, R6 ;  /* 0x00000002030a7825 */ /* 0x042fe200078e0206 */
[----:B-----5:R0:W-:Y:S01]  /*86600*/  @P6 STG.E.U16 [R16.64], R0 ;  /* 0x0000000010006986 */ /* 0x0201e2000c101506 */
[----:B------:R-:W-:Y:S02]  /*86610*/  PRMT R20, R0, 0x7632, R20 ;  /* 0x0000763200147816 */ /* 0x000fe40000000014 */
[----:B0-----:R-:W-:Y:S02]  /*86620*/  IADD3 R0, R3, c[0x0][0x198], RZ ;  /* 0x0000660003007a10 */ /* 0x001fe40007ffe0ff */
[----:B------:R-:W5:Y:S01]  /*86630*/  LDL.LU R3, [R1+0x410] ;  /* 0x0004100001037983 */ /* 0x000f620000300800 */
[----:B------:R-:W-:Y:S02]  /*86640*/  ISETP.LT.AND P5, PT, R26, c[0x0][0x178], !P0 ;  /* 0x00005e001a007a0c */ /* 0x000fe400047a1270 */
[----:B------:R-:W-:Y:S02]  /*86650*/  ISETP.LT.AND P4, PT, R27, c[0x0][0x178], !P0 ;  /* 0x00005e001b007a0c */ /* 0x000fe40004781270 */
[----:B------:R-:W-:-:S02]  /*86660*/  ISETP.LT.AND P3, PT, R29, c[0x0][0x178], !P0 ;  /* 0x00005e001d007a0c */ /* 0x000fc40004761270 */
[----:B------:R-:W-:-:S07]  /*86670*/  ISETP.LT.AND P6, PT, R28, c[0x0][0x178], !P2 ;  /* 0x00005e001c007a0c */ /* 0x000fce00057c1270 */
[----:B--2---:R0:W-:Y:S01]  /*86680*/  @P5 STG.E.U16 [R18.64], R22 ;  /* 0x0000001612005986 */ /* 0x0041e2000c101506 */
[----:B------:R-:W-:Y:S01]  /*86690*/  ISETP.LT.AND P5, PT, R26, c[0x0][0x178], !P2 ;  /* 0x00005e001a007a0c */ /* 0x000fe200057a1270 */
[----:B------:R-:W-:Y:S01]  /*866a0*/  IMAD.WIDE R16, R0, 0x2, R4 ;  /* 0x0000000200107825 */ /* 0x000fe200078e0204 */
[----:B------:R-:W-:-:S03]  /*866b0*/  PRMT R21, R22, 0x7632, R21 ;  /* 0x0000763216157816 */ /* 0x000fc60000000015 */
[----:B0-----:R-:W-:Y:S01]  /*866c0*/  IMAD.WIDE R18, R0, 0x2, R14 ;  /* 0x0000000200127825 */ /* 0x001fe200078e020e */
[----:B------:R-:W-:-:S04]  /*866d0*/  IADD3 R22, R24, 0x87, RZ ;  /* 0x0000008718167810 */ /* 0x000fc80007ffe0ff */
[----:B------:R-:W-:Y:S02]  /*866e0*/  ISETP.GE.AND P0, PT, R22, c[0x0][0x17c], PT ;  /* 0x00005f0016007a0c */ /* 0x000fe40003f06270 */
[----:B------:R-:W-:Y:S01]  /*866f0*/  IADD3 R22, R24, 0x88, RZ ;  /* 0x0000008818167810 */ /* 0x000fe20007ffe0ff */
[----:B-----5:R0:W-:Y:S01]  /*86700*/  @P4 STG.E.U16 [R8.64], R3 ;  /* 0x0000000308004986 */ /* 0x0201e2000c101506 */
[----:B------:R-:W-:-:S03]  /*86710*/  ISETP.LT.AND P4, PT, R27, c[0x0][0x178], !P2 ;  /* 0x00005e001b007a0c */ /* 0x000fc60005781270 */
[----:B---3--:R-:W-:Y:S01]  /*86720*/  @P3 STG.E.U16 [R10.64], R23 ;  /* 0x000000170a003986 */ /* 0x008fe2000c101506 */
[----:B------:R-:W-:-:S03]  /*86730*/  ISETP.LT.AND P3, PT, R29, c[0x0][0x178], !P2 ;  /* 0x00005e001d007a0c */ /* 0x000fc60005761270 */
[----:B------:R1:W-:Y:S01]  /*86740*/  @P6 STG.E.U16 [R16.64], R20 ;  /* 0x0000001410006986 */ /* 0x0003e2000c101506 */
[----:B------:R-:W-:-:S03]  /*86750*/  ISETP.LT.AND P6, PT, R28, c[0x0][0x178], !P1 ;  /* 0x00005e001c007a0c */ /* 0x000fc60004fc1270 */
[----:B------:R2:W-:Y:S01]  /*86760*/  @P5 STG.E.U16 [R18.64], R21 ;  /* 0x0000001512005986 */ /* 0x0005e2000c101506 */
[----:B------:R-:W-:Y:S01]  /*86770*/  ISETP.LT.AND P5, PT, R26, c[0x0][0x178], !P1 ;  /* 0x00005e001a007a0c */ /* 0x000fe20004fa1270 */
[C---:B0-----:R-:W-:Y:S01]  /*86780*/  IMAD.WIDE R8, R0.reuse, 0x2, R12 ;  /* 0x0000000200087825 */ /* 0x041fe200078e020c */
[----:B-1----:R-:W-:Y:S02]  /*86790*/  PRMT R20, R3, 0x7632, R20 ;  /* 0x0000763203147816 */ /* 0x002fe40000000014 */
[C---:B------:R-:W-:Y:S01]  /*867a0*/  IADD3 R3, R0.reuse, c[0x0][0x198], RZ ;  /* 0x0000660000037a10 */ /* 0x040fe20007ffe0ff */
[----:B------:R-:W-:Y:S01]  /*867b0*/  IMAD.WIDE R10, R0, 0x2, R6 ;  /* 0x00000002000a7825 */ /* 0x000fe200078e0206 */
[----:B--2---:R-:W-:Y:S01]  /*867c0*/  PRMT R21, R23, 0x7632, R21 ;  /* 0x0000763217157816 */ /* 0x004fe20000000015 */
[----:B------:R0:W-:Y:S02]  /*867d0*/  @P4 STG.E.U16 [R8.64], R20 ;  /* 0x0000001408004986 */ /* 0x0001e4000c101506 */
[----:B------:R-:W-:Y:S01]  /*867e0*/  IMAD.WIDE R16, R3, 0x2, R4 ;  /* 0x0000000203107825 */ /* 0x000fe200078e0204 */
[----:B------:R-:W-:-:S03]  /*867f0*/  ISETP.GE.AND P2, PT, R22, c[0x0][0x17c], PT ;  /* 0x00005f0016007a0c */ /* 0x000fc60003f46270 */
[----:B------:R-:W-:Y:S01]  /*86800*/  IMAD.WIDE R18, R3, 0x2, R14 ;  /* 0x0000000203127825 */ /* 0x000fe200078e020e */
[----:B------:R-:W-:Y:S01]  /*86810*/  IADD3 R22, R24, 0x89, RZ ;  /* 0x0000008918167810 */ /* 0x000fe20007ffe0ff */
[----:B------:R1:W-:Y:S01]  /*86820*/  @P3 STG.E.U16 [R10.64], R21 ;  /* 0x000000150a003986 */ /* 0x0003e2000c101506 */
[----:B------:R-:W-:-:S03]  /*86830*/  ISETP.LT.AND P4, PT, R27, c[0x0][0x178], !P1 ;  /* 0x00005e001b007a0c */ /* 0x000fc60004f81270 */
[----:B------:R2:W-:Y:S01]  /*86840*/  @P6 STG.E.U16 [R16.64], R25 ;  /* 0x0000001910006986 */ /* 0x0005e2000c101506 */
[----:B0-----:R-:W-:Y:S01]  /*86850*/  PRMT R20, R25, 0x7632, R20 ;  /* 0x0000763219147816 */ /* 0x001fe20000000014 */
[----:B------:R-:W-:Y:S02]  /*86860*/  IMAD.WIDE R8, R3, 0x2, R12 ;  /* 0x0000000203087825 */ /* 0x000fe400078e020c */
[----:B------:R-:W3:Y:S01]  /*86870*/  LDL.LU R23, [R1+0x500] ;  /* 0x0005000001177983 */ /* 0x000ee20000300800 */
[----:B------:R-:W-:Y:S02]  /*86880*/  ISETP.LT.AND P3, PT, R29, c[0x0][0x178], !P1 ;  /* 0x00005e001d007a0c */ /* 0x000fe40004f61270 */
[C---:B------:R-:W-:Y:S01]  /*86890*/  IADD3 R0, R3.reuse, c[0x0][0x198], RZ ;  /* 0x0000660003007a10 */ /* 0x040fe20007ffe0ff */
[----:B----4-:R0:W-:Y:S01]  /*868a0*/  @P5 STG.E.U16 [R18.64], R2 ;  /* 0x0000000212005986 */ /* 0x0101e2000c101506 */
[----:B-1----:R-:W-:Y:S01]  /*868b0*/  PRMT R21, R2, 0x7632, R21 ;  /* 0x0000763202157816 */ /* 0x002fe20000000015 */
[----:B------:R-:W-:-:S02]  /*868c0*/  IMAD.WIDE R10, R3, 0x2, R6 ;  /* 0x00000002030a7825 */ /* 0x000fc400078e0206 */
[----:B--2---:R-:W2:Y:S01]  /*868d0*/  LDL.LU R25, [R1+0x4d0] ;  /* 0x0004d00001197983 */ /* 0x004ea20000300800 */
[----:B------:R-:W-:-:S03]  /*868e0*/  ISETP.GE.AND P1, PT, R22, c[0x0][0x17c], PT ;  /* 0x00005f0016007a0c */ /* 0x000fc60003f26270 */
[----:B0-----:R-:W4:Y:S04]  /*868f0*/  LDL.LU R2, [R1+0x470] ;  /* 0x0004700001027983 */ /* 0x001f280000300800 */
[----:B------:R-:W5:Y:S04]  /*86900*/  LDL.LU R3, [R1+0x490] ;  /* 0x0004900001037983 */ /* 0x000f680000300800 */
[----:B------:R-:W2:Y:S01]  /*86910*/  LDL.LU R22, [R1+0x450] ;  /* 0x0004500001167983 */ /* 0x000ea20000300800 */
[----:B------:R-:W-:Y:S01]  /*86920*/  ISETP.LT.AND P6, PT, R28, c[0x0][0x178], !P0 ;  /* 0x00005e001c007a0c */ /* 0x000fe200047c1270 */
[----:B------:R-:W-:-:S04]  /*86930*/  IMAD.WIDE R16, R0, 0x2, R4 ;  /* 0x0000000200107825 */ /* 0x000fc800078e0204 */
[----:B------:R-:W-:Y:S01]  /*86940*/  IMAD.WIDE R18, R0, 0x2, R14 ;  /* 0x0000000200127825 */ /* 0x000fe200078e020e */
[----:B------:R-:W-:Y:S01]  /*86950*/  ISETP.LT.AND P5, PT, R26, c[0x0][0x178], !P0 ;  /* 0x00005e001a007a0c */ /* 0x000fe200047a1270 */
[----:B-----5:R0:W-:Y:S04]  /*86960*/  @P4 STG.E.U16 [R8.64], R3 ;  /* 0x0000000308004986 */ /* 0x0201e8000c101506 */
[----:B--2---:R1:W-:Y:S04]  /*86970*/  @P3 STG.E.U16 [R10.64], R22 ;  /* 0x000000160a003986 */ /* 0x0043e8000c101506 */
[----:B------:R2:W-:Y:S01]  /*86980*/  @P6 STG.E.U16 [R16.64], R20 ;  /* 0x0000001410006986 */ /* 0x0005e2000c101506 */
[----:B0-----:R-:W-:-:S04]  /*86990*/  IMAD.WIDE R8, R0, 0x2, R12 ;  /* 0x0000000200087825 */ /* 0x001fc800078e020c */
[C---:B-1----:R-:W-:Y:S01]  /*869a0*/  IMAD.WIDE R10, R0.reuse, 0x2, R6 ;  /* 0x00000002000a7825 */ /* 0x042fe200078e0206 */
[----:B--2---:R-:W-:Y:S02]  /*869b0*/  PRMT R20, R3, 0x7632, R20 ;  /* 0x0000763203147816 */ /* 0x004fe40000000014 */
[----:B------:R-:W-:Y:S02]  /*869c0*/  IADD3 R3, R0, c[0x0][0x198], RZ ;  /* 0x0000660000037a10 */ /* 0x000fe40007ffe0ff */
[----:B------:R-:W2:Y:S01]  /*869d0*/  LDL.LU R0, [R1+0x520] ;  /* 0x0005200001007983 */ /* 0x000ea20000300800 */
[----:B------:R-:W-:Y:S02]  /*869e0*/  ISETP.LT.AND P4, PT, R27, c[0x0][0x178], !P0 ;  /* 0x00005e001b007a0c */ /* 0x000fe40004781270 */
[----:B------:R-:W-:Y:S01]  /*869f0*/  ISETP.LT.AND P3, PT, R29, c[0x0][0x178], !P0 ;  /* 0x00005e001d007a0c */ /* 0x000fe20004761270 */
[----:B------:R0:W-:Y:S01]  /*86a00*/  @P5 STG.E.U16 [R18.64], R21 ;  /* 0x0000001512005986 */ /* 0x0001e2000c101506 */
[----:B------:R-:W-:-:S02]  /*86a10*/  ISETP.LT.AND P6, PT, R28, c[0x0][0x178], !P2 ;  /* 0x00005e001c007a0c */ /* 0x000fc400057c1270 */
[----:B------:R-:W-:Y:S01]  /*86a20*/  ISETP.LT.AND P5, PT, R26, c[0x0][0x178], !P2 ;  /* 0x00005e001a007a0c */ /* 0x000fe200057a1270 */
[----:B------:R-:W-:Y:S01]  /*86a30*/  IMAD.WIDE R16, R3, 0x2, R4 ;  /* 0x0000000203107825 */ /* 0x000fe200078e0204 */
[----:B0-----:R-:W-:-:S03]  /*86a40*/  PRMT R21, R22, 0x7632, R21 ;  /* 0x0000763216157816 */ /* 0x001fc60000000015 */
[----:B------:R-:W-:Y:S02]  /*86a50*/  IMAD.WIDE R18, R3, 0x2, R14 ;  /* 0x0000000203127825 */ /* 0x000fe400078e020e */
[----:B------:R0:W-:Y:S01]  /*86a60*/  @P4 STG.E.U16 [R8.64], R20 ;  /* 0x0000001408004986 */ /* 0x0001e2000c101506 */
[----:B------:R-:W-:-:S03]  /*86a70*/  ISETP.LT.AND P4, PT, R27, c[0x0][0x178], !P2 ;  /* 0x00005e001b007a0c */ /* 0x000fc60005781270 */
[----:B------:R1:W-:Y:S01]  /*86a80*/  @P3 STG.E.U16 [R10.64], R21 ;  /* 0x000000150a003986 */ /* 0x0003e2000c101506 */
[----:B------:R-:W-:Y:S01]  /*86a90*/  ISETP.LT.AND P3, PT, R29, c[0x0][0x178], !P2 ;  /* 0x00005e001d007a0c */ /* 0x000fe20005761270 */
[----:B0-----:R-:W-:-:S04]  /*86aa0*/  IMAD.WIDE R8, R3, 0x2, R12 ;  /* 0x0000000203087825 */ /* 0x001fc800078e020c */
[----:B-1----:R-:W-:Y:S01]  /*86ab0*/  IMAD.WIDE R10, R3, 0x2, R6 ;  /* 0x00000002030a7825 */ /* 0x002fe200078e0206 */
[----:B---3--:R-:W-:Y:S01]  /*86ac0*/  PRMT R21, R23, 0x7632, R21 ;  /* 0x0000763217157816 */ /* 0x008fe20000000015 */
[----:B--2---:R0:W-:Y:S01]  /*86ad0*/  @P6 STG.E.U16 [R16.64], R0 ;  /* 0x0000000010006986 */ /* 0x0041e2000c101506 */
[----:B------:R-:W-:-:S03]  /*86ae0*/  ISETP.LT.AND P6, PT, R28, c[0x0][0x178], !P1 ;  /* 0x00005e001c007a0c */ /* 0x000fc60004fc1270 */
[----:B------:R1:W-:Y:S01]  /*86af0*/  @P5 STG.E.U16 [R18.64], R23 ;  /* 0x0000001712005986 */ /* 0x0003e2000c101506 */
[----:B------:R-:W-:Y:S02]  /*86b00*/  ISETP.LT.AND P5, PT, R26, c[0x0][0x178], !P1 ;  /* 0x00005e001a007a0c */ /* 0x000fe40004fa1270 */
[----:B------:R-:W-:Y:S02]  /*86b10*/  PRMT R20, R0, 0x7632, R20 ;  /* 0x0000763200147816 */ /* 0x000fe40000000014 */
[----:B0-----:R-:W-:Y:S01]  /*86b20*/  IADD3 R0, R3, c[0x0][0x198], RZ ;  /* 0x0000660003007a10 */ /* 0x001fe20007ffe0ff */
[----:B------:R0:W-:Y:S04]  /*86b30*/  @P4 STG.E.U16 [R8.64], R25 ;  /* 0x0000001908004986 */ /* 0x0001e8000c101506 */
        /* <DEDUP_REMOVED lines=404> */
[C---:B------:R-:W-:Y:S01]  /*88480*/  IMAD.WIDE R18, R3.reuse, 0x2, R14 ;  /* 0x0000000203127825 */ /* 0x040fe200078e020e */
[----:B------:R-:W-:Y:S01]  /*88490*/  IADD3 R22, R24, 0xff, RZ ;  /* 0x000000ff18167810 */ /* 0x000fe20007ffe0ff */
[----:B------:R1:W-:Y:S01]  /*884a0*/  @P0 STG.E.U16 [R10.64], R21 ;  /* 0x000000150a000986 */ /* 0x0003e2000c101506 */
[----:B------:R-:W-:-:S03]  /*884b0*/  IADD3 R0, R3, c[0x0][0x198], RZ ;  /* 0x0000660003007a10 */ /* 0x000fc60007ffe0ff */
[----:B------:R2:W-:Y:S01]  /*884c0*/  @P5 STG.E.U16 [R16.64], R25 ;  /* 0x0000001910005986 */ /* 0x0005e2000c101506 */
[----:B0-----:R-:W-:Y:S01]  /*884d0*/  PRMT R20, R25, 0x7632, R20 ;  /* 0x0000763219147816 */ /* 0x001fe20000000014 */
[----:B------:R-:W-:Y:S02]  /*884e0*/  IMAD.WIDE R8, R3, 0x2, R12 ;  /* 0x0000000203087825 */ /* 0x000fe400078e020c */
[----:B------:R-:W3:Y:S01]  /*884f0*/  LDL.LU R23, [R1+0x3d8] ;  /* 0x0003d80001177983 */ /* 0x000ee20000300800 */
[----:B------:R-:W-:-:S03]  /*88500*/  ISETP.GE.AND P0, PT, R22, c[0x0][0x17c], PT ;  /* 0x00005f0016007a0c */ /* 0x000fc60003f06270 */
[----:B----4-:R0:W-:Y:S01]  /*88510*/  @P6 STG.E.U16 [R18.64], R2 ;  /* 0x0000000212006986 */ /* 0x0101e2000c101506 */
[----:B-1----:R-:W-:Y:S01]  /*88520*/  PRMT R21, R2, 0x7632, R21 ;  /* 0x0000763202157816 */ /* 0x002fe20000000015 */
[----:B------:R-:W-:Y:S02]  /*88530*/  IMAD.WIDE R10, R3, 0x2, R6 ;  /* 0x00000002030a7825 */ /* 0x000fe400078e0206 */
[----:B--2---:R-:W2:Y:S04]  /*88540*/  LDL.LU R25, [R1+0x3c8] ;  /* 0x0003c80001197983 */ /* 0x004ea80000300800 */
[----:B0-----:R-:W4:Y:S04]  /*88550*/  LDL.LU R2, [R1+0x3a8] ;  /* 0x0003a80001027983 */ /* 0x001f280000300800 */
[----:B------:R-:W5:Y:S04]  /*88560*/  LDL.LU R3, [R1+0x5c4] ;  /* 0x0005c40001037983 */ /* 0x000f680000300800 */
[----:B------:R-:W2:Y:S01]  /*88570*/  LDL.LU R22, [R1+0x5a4] ;  /* 0x0005a40001167983 */ /* 0x000ea20000300800 */
[----:B------:R-:W-:-:S02]  /*88580*/  ISETP.LT.AND P4, PT, R27, c[0x0][0x178], !P1 ;  /* 0x00005e001b007a0c */ /* 0x000fc40004f81270 */
[----:B------:R-:W-:Y:S02]  /*88590*/  ISETP.LT.AND P1, PT, R29, c[0x0][0x178], !P1 ;  /* 0x00005e001d007a0c */ /* 0x000fe40004f21270 */
[----:B------:R-:W-:Y:S01]  /*885a0*/  ISETP.LT.AND P5, PT, R28, c[0x0][0x178], !P3 ;  /* 0x00005e001c007a0c */ /* 0x000fe20005fa1270 */
[----:B------:R-:W-:-:S04]  /*885b0*/  IMAD.WIDE R16, R0, 0x2, R4 ;  /* 0x0000000200107825 */ /* 0x000fc800078e0204 */
[----:B------:R-:W-:Y:S01]  /*885c0*/  IMAD.WIDE R18, R0, 0x2, R14 ;  /* 0x0000000200127825 */ /* 0x000fe200078e020e */
[----:B------:R-:W-:-:S03]  /*885d0*/  ISETP.LT.AND P6, PT, R26, c[0x0][0x178], !P3 ;  /* 0x00005e001a007a0c */ /* 0x000fc60005fc1270 */
        /* <DEDUP_REMOVED lines=13> */
[C---:B------:R-:W-:Y:S01]  /*886b0*/  IMAD.WIDE R16, R3.reuse, 0x2, R4 ;  /* 0x0000000203107825 */ /* 0x040fe200078e0204 */
[----:B0-----:R-:W-:Y:S02]  /*886c0*/  PRMT R21, R22, 0x7632, R21 ;  /* 0x0000763216157816 */ /* 0x001fe40000000015 */
[----:B------:R-:W-:Y:S01]  /*886d0*/  IADD3 R22, R24, 0xa1, RZ ;  /* 0x000000a118167810 */ /* 0x000fe20007ffe0ff */
[----:B------:R-:W-:Y:S02]  /*886e0*/  IMAD.WIDE R18, R3, 0x2, R14 ;  /* 0x0000000203127825 */ /* 0x000fe400078e020e */
[----:B------:R0:W-:Y:S01]  /*886f0*/  @P4 STG.E.U16 [R8.64], R20 ;  /* 0x0000001408004986 */ /* 0x0001e2000c101506 */
[----:B------:R-:W-:-:S03]  /*88700*/  ISETP.GE.AND P1, PT, R22, c[0x0][0x17c], PT ;  /* 0x00005f0016007a0c */ /* 0x000fc60003f26270 */
[----:B------:R1:W-:Y:S01]  /*88710*/  @P3 STG.E.U16 [R10.64], R21 ;  /* 0x000000150a003986 */ /* 0x0003e2000c101506 */
[----:B------:R-:W-:Y:S02]  /*88720*/  ISETP.LT.AND P4, PT, R27, c[0x0][0x178], !P2 ;  /* 0x00005e001b007a0c */ /* 0x000fe40005781270 */
        /* <DEDUP_REMOVED lines=25> */
[----:B------:R-:W-:Y:S02]  /*888c0*/  IADD3 R22, R24, 0xa2, RZ ;  /* 0x000000a218167810 */ /* 0x000fe40007ffe0ff */
[----:B------:R-:W-:Y:S02]  /*888d0*/  ISETP.LT.AND P4, PT, R27, c[0x0][0x178], !P1 ;  /* 0x00005e001b007a0c */ /* 0x000fe40004f81270 */
[----:B------:R-:W-:Y:S02]  /*888e0*/  ISETP.GE.AND P2, PT, R22, c[0x0][0x17c], PT ;  /* 0x00005f0016007a0c */ /* 0x000fe40003f46270 */
[----:B------:R-:W-:-:S02]  /*888f0*/  IADD3 R22, R24, 0xa3, RZ ;  /* 0x000000a318167810 */ /* 0x000fc40007ffe0ff */
[----:B------:R-:W-:Y:S02]  /*88900*/  ISETP.LT.AND P3, PT, R29, c[0x0][0x178], !P1 ;  /* 0x00005e001d007a0c */ /* 0x000fe40004f61270 */
        /* <DEDUP_REMOVED lines=16> */
[----:B------:R-:W-:Y:S02]  /*88a10*/  ISETP.LT.AND P5, PT, R28, c[0x0][0x178], !P1 ;  /* 0x00005e001c007a0c */ /* 0x000fe40004fa1270 */
[----:B--2---:R-:W-:-:S05]  /*88a20*/  PRMT R21, R22, 0x7632, R21 ;  /* 0x0000763216157816 */ /* 0x004fca0000000015 */
[----:B------:R0:W-:Y:S01]  /*88a30*/  @P6 STG.E.U16 [R18.64], R22 ;  /* 0x0000001612006986 */ /* 0x0001e2000c101506 */
[----:B------:R-:W-:Y:S01]  /*88a40*/  ISETP.LT.AND P6, PT, R26, c[0x0][0x178], !P1 ;  /* 0x00005e001a007a0c */ /* 0x000fe20004fc1270 */
[----:B------:R-:W-:Y:S01]  /*88a50*/  IMAD.WIDE R16, R0, 0x2, R4 ;  /* 0x0000000200107825 */ /* 0x000fe200078e0204 */
[----:B0-----:R-:W-:-:S03]  /*88a60*/  IADD3 R22, R24, 0xa4, RZ ;  /* 0x000000a418167810 */ /* 0x001fc60007ffe0ff */
[----:B------:R-:W-:Y:S01]  /*88a70*/  IMAD.WIDE R18, R0, 0x2, R14 ;  /* 0x0000000200127825 */ /* 0x000fe200078e020e */
        /* <DEDUP_REMOVED lines=89> */
[----:B------:R-:W-:-:S02]  /*89010*/  ISETP.LT.AND P3, PT, R29, c[0x0][0x178], !P1 ;  /* 0x00005e001d007a0c */ /* 0x000fc40004f61270 */
[----:B------:R-:W-:Y:S02]  /*89020*/  IADD3 R22, R24, 0xa9, RZ ;  /* 0x000000a918167810 */ /* 0x000fe40007ffe0ff */
        /* <DEDUP_REMOVED lines=23> */
[----:B------:R-:W-:Y:S01]  /*891a0*/  ISETP.GE.AND P4, PT, R22, c[0x0][0x17c], PT ;  /* 0x00005f0016007a0c */ /* 0x000fe20003f86270 */
[----:B-----5:R0:W-:Y:S01]  /*891b0*/  @P3 STG.E.U16 [R8.64], R3 ;  /* 0x0000000308003986 */ /* 0x0201e2000c101506 */
[----:B------:R-:W-:Y:S02]  /*891c0*/  ISETP.LT.AND P3, PT, R27, c[0x0][0x178], !P1 ;  /* 0x00005e001b007a0c */ /* 0x000fe40004f61270 */
[----:B------:R-:W-:Y:S01]  /*891d0*/  ISETP.LT.AND P1, PT, R29, c[0x0][0x178], !P1 ;  /* 0x00005e001d007a0c */ /* 0x000fe20004f21270 */
[----:B---3--:R-:W-:Y:S04]  /*891e0*/  @P2 STG.E.U16 [R10.64], R23 ;  /* 0x000000170a002986 */ /* 0x008fe8000c101506 */
        /* <DEDUP_REMOVED lines=8> */
[----:B--2---:R-:W-:-:S03]  /*89270*/  PRMT R21, R23, 0x7632, R21 ;  /* 0x0000763217157816 */ /* 0x004fc60000000015 */
[C---:B------:R-:W-:Y:S01]  /*89280*/  IMAD.WIDE R16, R3.reuse, 0x2, R4 ;  /* 0x0000000203107825 */ /* 0x040fe200078e0204 */
[----:B------:R0:W-:Y:S03]  /*89290*/  @P3 STG.E.U16 [R8.64], R20 ;  /* 0x0000001408003986 */ /* 0x0001e6000c101506 */
[C---:B------:R-:W-:Y:S01]  /*892a0*/  IMAD.WIDE R18, R3.reuse, 0x2, R14 ;  /* 0x0000000203127825 */ /* 0x040fe200078e020e */
[----:B------:R1:W-:Y:S01]  /*892b0*/  @P1 STG.E.U16 [R10.64], R21 ;  /* 0x000000150a001986 */ /* 0x0003e2000c101506 */
[----:B------:R-:W-:-:S03]  /*892c0*/  IADD3 R0, R3, c[0x0][0x198], RZ ;  /* 0x0000660003007a10 */ /* 0x000fc60007ffe0ff */
[----:B------:R2:W-:Y:S01]  /*892d0*/  @P5 STG.E.U16 [R16.64], R25 ;  /* 0x0000001910005986 */ /* 0x0005e2000c101506 */
[----:B0-----:R-:W-:-:S03]  /*892e0*/  PRMT R20, R25, 0x7632, R20 ;  /* 0x0000763219147816 */ /* 0x001fc60000000014 */
[----:B----4-:R0:W-:Y:S01]  /*892f0*/  @P6 STG.E.U16 [R18.64], R2 ;  /* 0x0000000212006986 */ /* 0x0101e2000c101506 */
[----:B------:R-:W-:Y:S01]  /*89300*/  IMAD.WIDE R8, R3, 0x2, R12 ;  /* 0x0000000203087825 */ /* 0x000fe200078e020c */
[----:B-1----:R-:W-:-:S03]  /*89310*/  PRMT R21, R2, 0x7632, R21 ;  /* 0x0000763202157816 */ /* 0x002fc60000000015 */
[----:B------:R-:W-:Y:S01]  /*89320*/  IMAD.WIDE R10, R3, 0x2, R6 ;  /* 0x00000002030a7825 */ /* 0x000fe200078e0206 */
[----:B--2---:R-:W2:Y:S04]  /*89330*/  LDL.LU R25, [R1+0x5b8] ;  /* 0x0005b80001197983 */ /* 0x004ea80000300800 */
[----:B------:R-:W3:Y:S04]  /*89340*/  LDL.LU R23, [R1+0x598] ;  /* 0x0005980001177983 */ /* 0x000ee80000300800 */
[----:B0-----:R-:W4:Y:S04]  /*89350*/  LDL.LU R2, [R1+0x578] ;  /* 0x0005780001027983 */ /* 0x001f280000300800 */
[----:B------:R-:W5:Y:S01]  /*89360*/  LDL.LU R3, [R1+0x4f8] ;  /* 0x0004f80001037983 */ /* 0x000f620000300800 */
[----:B------:R-:W-:-:S02]  /*89370*/  ISETP.LT.AND P1, PT, R27, c[0x0][0x178], !P4 ;  /* 0x00005e001b007a0c */ /* 0x000fc40006721270 */
[----:B------:R-:W-:-:S11]  /*89380*/  ISETP.LT.AND P4, PT, R29, c[0x0][0x178], !P4 ;  /* 0x00005e001d007a0c */ /* 0x000fd60006781270 */
[----:B-----5:R0:W-:Y:S04]  /*89390*/  @P1 STG.E.U16 [R8.64], R3 ;  /* 0x0000000308001986 */ /* 0x0201e8000c101506 */
[----:B0-----:R-:W5:Y:S01]  /*893a0*/  LDL R9, [R1+0x468] ;  /* 0x0004680001097983 */ /* 0x001f620000100800 */
[----:B------:R-:W-:-:S04]  /*893b0*/  IADD3 R22, R24, 0xab, RZ ;  /* 0x000000ab18167810 */ /* 0x000fc80007ffe0ff */
[----:B------:R-:W-:-:S04]  /*893c0*/  ISETP.GE.AND P2, PT, R22, c[0x0][0x17c], PT ;  /* 0x00005f0016007a0c */ /* 0x000fc80003f46270 */
[----:B------:R-:W-:Y:S02]  /*893d0*/  ISETP.LT.AND P5, PT, R28, c[0x0][0x178], !P2 ;  /* 0x00005e001c007a0c */ /* 0x000fe400057a1270 */
[----:B------:R-:W-:Y:S02]  /*893e0*/  ISETP.LT.AND P6, PT, R26, c[0x0][0x178], !P2 ;  /* 0x00005e001a007a0c */ /* 0x000fe400057c1270 */
[----:B------:R-:W-:Y:S01]  /*893f0*/  IADD3 R22, R24, 0xac, RZ ;  /* 0x000000ac18167810 */ /* 0x000fe20007ffe0ff */
[----:B-----5:R0:W-:Y:S04]  /*89400*/  @P4 STG.E.U16 [R10.64], R9 ;  /* 0x000000090a004986 */ /* 0x0201e8000c101506 */
[----:B0-----:R-:W5:Y:S01]  /*89410*/  LDL.LU R11, [R1+0x468] ;  /* 0x00046800010b7983 */ /* 0x001f620000300800 */
[----:B------:R-:W-:Y:S01]  /*89420*/  ISETP.LT.AND P3, PT, R27, c[0x0][0x178], !P2 ;  /* 0x00005e001b007a0c */ /* 0x000fe20005761270 */
[----:B------:R-:W-:Y:S01]  /*89430*/  IMAD.WIDE R16, R0, 0x2, R4 ;  /* 0x0000000200107825 */ /* 0x000fe200078e0204 */
[----:B------:R-:W-:-:S03]  /*89440*/  ISETP.GE.AND P1, PT, R22, c[0x0][0x17c], PT ;  /* 0x00005f0016007a0c */ /* 0x000fc60003f26270 */
[----:B------:R-:W-:Y:S01]  /*89450*/  IMAD.WIDE R18, R0, 0x2, R14 ;  /* 0x0000000200127825 */ /* 0x000fe200078e020e */
[----:B------:R-:W-:Y:S01]  /*89460*/  ISETP.LT.AND P2, PT, R29, c[0x0][0x178], !P2 ;  /* 0x00005e001d007a0c */ /* 0x000fe20005741270 */
[----:B------:R0:W-:Y:S01]  /*89470*/  @P5 STG.E.U16 [R16.64], R20 ;  /* 0x0000001410005986 */ /* 0x0001e2000c101506 */
[----:B------:R-:W-:Y:S01]  /*89480*/  ISETP.LT.AND P4, PT, R28, c[0x0][0x178], !P1 ;  /* 0x00005e001c007a0c */ /* 0x000fe20004f81270 */
[----:B------:R-:W-:Y:S01]  /*89490*/  IMAD.WIDE R8, R0, 0x2, R12 ;  /* 0x0000000200087825 */ /* 0x000fe200078e020c */
[----:B------:R-:W-:Y:S01]  /*894a0*/  PRMT R10, R3, 0x7632, R10 ;  /* 0x00007632030a7816 */ /* 0x000fe2000000000a */
[----:B------:R1:W-:Y:S01]  /*894b0*/  @P6 STG.E.U16 [R18.64], R21 ;  /* 0x0000001512006986 */ /* 0x0003e2000c101506 */
[----:B------:R-:W-:Y:S02]  /*894c0*/  ISETP.LT.AND P5, PT, R26, c[0x0][0x178], !P1 ;  /* 0x00005e001a007a0c */ /* 0x000fe40004fa1270 */
[----:B------:R-:W-:Y:S02]  /*894d0*/  ISETP.LT.AND P6, PT, R27, c[0x0][0x178], !P1 ;  /* 0x00005e001b007a0c */ /* 0x000fe40004fc1270 */
[----:B------:R-:W-:Y:S01]  /*894e0*/  IADD3 R3, R0, c[0x0][0x198], RZ ;  /* 0x0000660000037a10 */ /* 0x000fe20007ffe0ff */
[----:B------:R2:W-:Y:S04]  /*894f0*/  @P3 STG.E.U16 [R8.64], R10 ;  /* 0x0000000a08003986 */ /* 0x0005e8000c101506 */
[----:B0-----:R-:W-:-:S04]  /*89500*/  IMAD.WIDE R16, R3, 0x2, R14 ;  /* 0x0000000203107825 */ /* 0x001fc800078e020e */
[----:B-1----:R-:W-:-:S04]  /*89510*/  IMAD.WIDE R18, R3, 0x2, R12 ;  /* 0x0000000203127825 */ /* 0x002fc800078e020c */
[----:B--2---:R-:W-:Y:S01]  /*89520*/  IMAD.WIDE R8, R0, 0x2, R6 ;  /* 0x0000000200087825 */ /* 0x004fe200078e0206 */
[----:B----4-:R-:W-:Y:S02]  /*89530*/  PRMT R22, R2, 0x7632, R22 ;  /* 0x0000763202167816 */ /* 0x010fe40000000016 */
[----:B------:R-:W-:Y:S02]  /*89540*/  IADD3 R0, R3, c[0x0][0x198], RZ ;  /* 0x0000660003007a10 */ /* 0x000fe40007ffe0ff */
[----:B-----5:R-:W-:Y:S01]  /*89550*/  PRMT R20, R11, 0x7632, R20 ;  /* 0x000076320b147816 */ /* 0x020fe20000000014 */
[----:B------:R-:W-:-:S04]  /*89560*/  IMAD.WIDE R10, R3, 0x2, R4 ;  /* 0x00000002030a7825 */ /* 0x000fc800078e0204 */
[----:B------:R0:W-:Y:S04]  /*89570*/  @P2 STG.E.U16 [R8.64], R20 ;  /* 0x0000001408002986 */ /* 0x0001e8000c101506 */
[----:B------:R1:W-:Y:S04]  /*89580*/  @P4 STG.E.U16 [R10.64], R25 ;  /* 0x000000190a004986 */ /* 0x0003e8000c101506 */
[----:B---3--:R-:W-:Y:S01]  /*89590*/  @P5 STG.E.U16 [R16.64], R23 ;  /* 0x0000001710005986 */ /* 0x008fe2000c101506 */
[----:B0-----:R-:W-:-:S03]  /*895a0*/  PRMT R20, R25, 0x7632, R20 ;  /* 0x0000763219147816 */ /* 0x001fc60000000014 */
[----:B------:R0:W-:Y:S01]  /*895b0*/  @P6 STG.E.U16 [R18.64], R2 ;  /* 0x0000000212006986 */ /* 0x0001e2000c101506 */
[----:B------:R-:W-:-:S03]  /*895c0*/  IMAD.WIDE R8, R3, 0x2, R6 ;  /* 0x0000000203087825 */ /* 0x000fc600078e0206 */
[----:B-1----:R-:W2:Y:S04]  /*895d0*/  LDL.LU R25, [R1+0x5c8] ;  /* 0x0005c80001197983 */ /* 0x002ea80000300800 */
[----:B0-----:R-:W3:Y:S04]  /*895e0*/  LDL.LU R2, [R1+0x5a8] ;  /* 0x0005a80001027983 */ /* 0x001ee80000300800 */
[----:B------:R-:W4:Y:S01]  /*895f0*/  LDL R3, [R1+0x568] ;  /* 0x0005680001037983 */ /* 0x000f220000100800 */
[----:B------:R-:W-:Y:S02]  /*89600*/  IADD3 R21, R24, 0xad, RZ ;  /* 0x000000ad18157810 */ /* 0x000fe40007ffe0ff */
[----:B------:R-:W-:-:S02]  /*89610*/  ISETP.LT.AND P2, PT, R29, c[0x0][0x178], !P1 ;  /* 0x00005e001d007a0c */ /* 0x000fc40004f41270 */
[----:B------:R-:W-:Y:S02]  /*89620*/  ISETP.GE.AND P3, PT, R21, c[0x0][0x17c], PT ;  /* 0x00005f0015007a0c */ /* 0x000fe40003f66270 */
[----:B------:R-:W-:Y:S02]  /*89630*/  PRMT R21, R23, 0x7632, R21 ;  /* 0x0000763217157816 */ /* 0x000fe40000000015 */
[----:B------:R-:W-:Y:S02]  /*89640*/  ISETP.LT.AND P4, PT, R28, c[0x0][0x178], !P3 ;  /* 0x00005e001c007a0c */ /* 0x000fe40005f81270 */
[----:B------:R-:W-:Y:S02]  /*89650*/  ISETP.LT.AND P5, PT, R26, c[0x0][0x178], !P3 ;  /* 0x00005e001a007a0c */ /* 0x000fe40005fa1270 */
[----:B------:R-:W-:Y:S01]  /*89660*/  IADD3 R23, R24, 0xae, RZ ;  /* 0x000000ae18177810 */ /* 0x000fe20007ffe0ff */
[----:B------:R-:W-:-:S03]  /*89670*/  IMAD.WIDE R10, R0, 0x2, R4 ;  /* 0x00000002000a7825 */ /* 0x000fc600078e0204 */
[----:B------:R-:W-:Y:S02]  /*89680*/  ISETP.GE.AND P1, PT, R23, c[0x0][0x17c], PT ;  /* 0x00005f0017007a0c */ /* 0x000fe40003f26270 */
[----:B------:R-:W5:Y:S01]  /*89690*/  LDL.LU R23, [R1+0x5d8] ;  /* 0x0005d80001177983 */ /* 0x000f620000300800 */
[----:B------:R-:W-:-:S03]  /*896a0*/  IMAD.WIDE R16, R0, 0x2, R14 ;  /* 0x0000000200107825 */ /* 0x000fc600078e020e */
[----:B----4-:R0:W-:Y:S04]  /*896b0*/  @P2 STG.E.U16 [R8.64], R3 ;  /* 0x0000000308002986 */ /* 0x0101e8000c101506 */
[----:B------:R-:W-:Y:S04]  /*896c0*/  @P4 STG.E.U16 [R10.64], R20 ;  /* 0x000000140a004986 */ /* 0x000fe8000c101506 */
[----:B0-----:R-:W4:Y:S04]  /*896d0*/  LDL.LU R9, [R1+0x568] ;  /* 0x0005680001097983 */ /* 0x001f280000300800 */
[----:B------:R0:W-:Y:S04]  /*896e0*/  @P5 STG.E.U16 [R16.64], R21 ;  /* 0x0000001510005986 */ /* 0x0001e8000c101506 */
[----:B0-----:R-:W2:Y:S01]  /*896f0*/  LDL.LU R21, [R1+0x5e8] ;  /* 0x0005e80001157983 */ /* 0x001ea20000300800 */
[----:B------:R-:W-:Y:S01]  /*89700*/  ISETP.LT.AND P6, PT, R27, c[0x0][0x178], !P3 ;  /* 0x00005e001b007a0c */ /* 0x000fe20005fc1270 */
[----:B------:R-:W-:Y:S01]  /*89710*/  IMAD.WIDE R18, R0, 0x2, R12 ;  /* 0x0000000200127825 */ /* 0x000fe200078e020c */
[----:B------:R-:W-:-:S02]  /*89720*/  ISETP.LT.AND P2, PT, R29, c[0x0][0x178], !P3 ;  /* 0x00005e001d007a0c */ /* 0x000fc40005f41270 */
[----:B------:R-:W-:Y:S02]  /*89730*/  ISETP.LT.AND P3, PT, R28, c[0x0][0x178], !P1 ;  /* 0x00005e001c007a0c */ /* 0x000fe40004f61270 */
[----:B------:R-:W-:Y:S02]  /*89740*/  ISETP.LT.AND P5, PT, R26, c[0x0][0x178], !P1 ;  /* 0x00005e001a007a0c */ /* 0x000fe40004fa1270 */
[----:B------:R-:W-:Y:S02]  /*89750*/  IADD3 R8, R24, 0xaf, RZ ;  /* 0x000000af18087810 */ /* 0x000fe40007ffe0ff */
[----:B------:R-:W-:-:S03]  /*89760*/  IADD3 R3, R0, c[0x0][0x198], RZ ;  /* 0x0000660000037a10 */ /* 0x000fc60007ffe0ff */
[----:B------:R0:W-:Y:S01]  /*89770*/  @P6 STG.E.U16 [R18.64], R22 ;  /* 0x0000001612006986 */ /* 0x0001e2000c101506 */
[----:B------:R-:W-:Y:S02]  /*89780*/  ISETP.LT.AND P6, PT, R27, c[0x0][0x178], !P1 ;  /* 0x00005e001b007a0c */ /* 0x000fe40004fc1270 */
[----:B------:R-:W-:Y:S01]  /*89790*/  ISETP.GE.AND P4, PT, R8, c[0x0][0x17c], PT ;  /* 0x00005f0008007a0c */ /* 0x000fe20003f86270 */
[----:B------:R-:W-:-:S04]  /*897a0*/  IMAD.WIDE R10, R3, 0x2, R4 ;  /* 0x00000002030a7825 */ /* 0x000fc800078e0204 */
[----:B------:R-:W-:-:S04]  /*897b0*/  IMAD.WIDE R16, R3, 0x2, R14 ;  /* 0x0000000203107825 */ /* 0x000fc800078e020e */
[----:B0-----:R-:W-:Y:S01]  /*897c0*/  IMAD.WIDE R18, R3, 0x2, R12 ;  /* 0x0000000203127825 */ /* 0x001fe200078e020c */
[----:B----4-:R-:W-:-:S03]  /*897d0*/  PRMT R20, R9, 0x7632, R20 ;  /* 0x0000763209147816 */ /* 0x010fc60000000014 */
[----:B------:R-:W-:-:S05]  /*897e0*/  IMAD.WIDE R8, R0, 0x2, R6 ;  /* 0x0000000200087825 */ /* 0x000fca00078e0206 */
[----:B------:R-:W-:Y:S04]  /*897f0*/  @P2 STG.E.U16 [R8.64], R20 ;  /* 0x0000001408002986 */ /* 0x000fe8000c101506 */
[----:B--2---:R0:W-:Y:S01]  /*89800*/  @P3 STG.E.U16 [R10.64], R21 ;  /* 0x000000150a003986 */ /* 0x0041e2000c101506 */
[----:B------:R-:W-:-:S03]  /*89810*/  ISETP.LT.AND P3, PT, R29, c[0x0][0x178], !P1 ;  /* 0x00005e001d007a0c */ /* 0x000fc60004f61270 */
[----:B-----5:R-:W-:Y:S01]  /*89820*/  @P5 STG.E.U16 [R16.64], R23 ;  /* 0x0000001710005986 */ /* 0x020fe2000c101506 */
[----:B------:R-:W-:Y:S02]  /*89830*/  ISETP.LT.AND P1, PT, R28, c[0x0][0x178], !P4 ;  /* 0x00005e001c007a0c */ /* 0x000fe40006721270 */
[----:B------:R-:W-:Y:S01]  /*89840*/  ISETP.LT.AND P5, PT, R26, c[0x0][0x178], !P4 ;  /* 0x00005e001a007a0c */ /* 0x000fe200067a1270 */
[----:B------:R-:W-:Y:S01]  /*89850*/  @P6 STG.E.U16 [R18.64], R25 ;  /* 0x0000001912006986 */ /* 0x000fe2000c101506 */
[----:B------:R-:W-:Y:S02]  /*89860*/  ISETP.LT.AND P6, PT, R27, c[0x0][0x178], !P4 ;  /* 0x00005e001b007a0c */ /* 0x000fe400067c1270 */
[----:B------:R-:W-:Y:S02]  /*89870*/  ISETP.LT.AND P4, PT, R29, c[0x0][0x178], !P4 ;  /* 0x00005e001d007a0c */ /* 0x000fe40006781270 */
[----:B------:R-:W2:Y:S01]  /*89880*/  LDL.LU R29, [R1+0x3dc] ;  /* 0x0003dc00011d7983 */ /* 0x000ea20000300800 */
[----:B------:R-:W-:-:S04]  /*89890*/  IADD3 R0, R24, 0xb0, RZ ;  /* 0x000000b018007810 */ /* 0x000fc80007ffe0ff */
[----:B------:R-:W-:Y:S02]  /*898a0*/  ISETP.GE.AND P2, PT, R0, c[0x0][0x17c], PT ;  /* 0x00005f0000007a0c */ /* 0x000fe40003f46270 */
[----:B------:R-:W-:Y:S02]  /*898b0*/  PRMT R0, R21, 0x7632, R0 ;  /* 0x0000763215007816 */ /* 0x000fe40000000000 */
[C---:B0-----:R-:W-:Y:S01]  /*898c0*/  IADD3 R21, R3.reuse, c[0x0][0x198], RZ ;  /* 0x0000660003157a10 */ /* 0x041fe20007ffe0ff */
[----:B------:R-:W-:-:S04]  /*898d0*/  IMAD.WIDE R8, R3, 0x2, R6 ;  /* 0x0000000203087825 */ /* 0x000fc800078e0206 */
[----:B------:R-:W-:Y:S01]  /*898e0*/  IMAD.WIDE R10, R21, 0x2, R4 ;  /* 0x00000002150a7825 */ /* 0x000fe200078e0204 */
[----:B--2---:R0:W-:Y:S04]  /*898f0*/  STL [R1+0x23d8], R29 ;  /* 0x0023d81d01007387 */ /* 0x0041e80000100800 */
[----:B0-----:R-:W2:Y:S04]  /*89900*/  LDL R29, [R1+0x3fc] ;  /* 0x0003fc00011d7983 */ /* 0x001ea80000100800 */
[----:B---3--:R-:W-:Y:S01]  /*89910*/  @P3 STG.E.U16 [R8.64], R2 ;  /* 0x0000000208003986 */ /* 0x008fe2000c101506 */
[----:B------:R-:W-:-:S03]  /*89920*/  PRMT R20, R23, 0x7632, R20 ;  /* 0x0000763217147816 */ /* 0x000fc60000000014 */
[----:B------:R0:W-:Y:S01]  /*89930*/  @P1 STG.E.U16 [R10.64], R0 ;  /* 0x000000000a001986 */ /* 0x0001e2000c101506 */
[----:B------:R-:W-:Y:S01]  /*89940*/  ISETP.LT.AND P1, PT, R28, c[0x0][0x178], !P2 ;  /* 0x00005e001c007a0c */ /* 0x000fe20005721270 */
[----:B------:R-:W-:Y:S01]  /*89950*/  IMAD.WIDE R16, R21, 0x2, R14 ;  /* 0x0000000215107825 */ /* 0x000fe200078e020e */
[----:B------:R-:W-:Y:S02]  /*89960*/  PRMT R22, R25, 0x7632, R22 ;  /* 0x0000763219167816 */ /* 0x000fe40000000016 */
[----:B------:R-:W-:Y:S01]  /*89970*/  IADD3 R23, R24, 0xb1, RZ ;  /* 0x000000b118177810 */ /* 0x000fe20007ffe0ff */
[C---:B------:R-:W-:Y:S01]  /*89980*/  IMAD.WIDE R18, R21.reuse, 0x2, R12 ;  /* 0x0000000215127825 */ /* 0x040fe200078e020c */
[----:B------:R1:W-:Y:S01]  /*89990*/  @P5 STG.E.U16 [R16.64], R20 ;  /* 0x0000001410005986 */ /* 0x0003e2000c101506 */
[C---:B0-----:R-:W-:Y:S02]  /*899a0*/  IADD3 R0, R21.reuse, c[0x0][0x198], RZ ;  /* 0x0000660015007a10 */ /* 0x041fe40007ffe0ff */
[----:B------:R-:W-:Y:S01]  /*899b0*/  IMAD.WIDE R8, R21, 0x2, R6 ;  /* 0x0000000215087825 */ /* 0x000fe200078e0206 */
[----:B------:R-:W-:Y:S01]  /*899c0*/  PRMT R10, R2, 0x7632, R10 ;  /* 0x00007632020a7816 */ /* 0x000fe2000000000a */
[----:B------:R-:W3:Y:S01]  /*899d0*/  LDL.LU R25, [R1+0x3ac] ;  /* 0x0003ac0001197983 */ /* 0x000ee20000300800 */
[----:B------:R-:W-:Y:S01]  /*899e0*/  ISETP.GE.AND P3, PT, R23, c[0x0][0x17c], PT ;  /* 0x00005f0017007a0c */ /* 0x000fe20003f66270 */
[----:B-1----:R-:W-:-:S02]  /*899f0*/  IMAD.WIDE R16, R0, 0x2, R4 ;  /* 0x0000000200107825 */ /* 0x002fc400078e0204 */
[----:B------:R0:W-:Y:S04]  /*89a00*/  STL [R1+0x239c], R23 ;  /* 0x00239c1701007387 */ /* 0x0001e80000100800 */
[----:B------:R1:W-:Y:S04]  /*89a10*/  @P6 STG.E.U16 [R18.64], R22 ;  /* 0x0000001612006986 */ /* 0x0003e8000c101506 */
[----:B------:R-:W-:Y:S04]  /*89a20*/  @P4 STG.E.U16 [R8.64], R10 ;  /* 0x0000000a08004986 */ /* 0x000fe8000c101506 */
[----:B0-----:R-:W4:Y:S04]  /*89a30*/  LDL R23, [R1+0x1770] ;  /* 0x0017700001177983 */ /* 0x001f280000100800 */
[----:B-1----:R-:W5:Y:S04]  /*89a40*/  LDL R22, [R1+0x1740] ;  /* 0x0017400001167983 */ /* 0x002f680000100800 */
[----:B------:R-:W3:Y:S04]  /*89a50*/  LDL.LU R24, [R1+0x43c] ;  /* 0x00043c0001187983 */ /* 0x000ee80000300800 */
[----:B------:R-:W3:Y:S04]  /*89a60*/  LDL.LU R2, [R1+0x40c] ;  /* 0x00040c0001027983 */ /* 0x000ee80000300800 */
[----:B------:R-:W3:Y:S04]  /*89a70*/  LDL.LU R21, [R1+0x3cc] ;  /* 0x0003cc0001157983 */ /* 0x000ee80000300800 */
[----:B--2---:R0:W-:Y:S04]  /*89a80*/  @P1 STG.E.U16 [R16.64], R29 ;  /* 0x0000001d10001986 */ /* 0x0041e8000c101506 */
[----:B0-----:R-:W2:Y:S01]  /*89a90*/  LDL.LU R29, [R1+0x23d8] ;  /* 0x0023d800011d7983 */ /* 0x001ea20000300800 */
[----:B------:R-:W-:Y:S01]  /*89aa0*/  ISETP.LT.AND P5, PT, R26, c[0x0][0x178], !P2 ;  /* 0x00005e001a007a0c */ /* 0x000fe200057a1270 */
[----:B------:R-:W-:Y:S01]  /*89ab0*/  IMAD.WIDE R10, R0, 0x2, R14 ;  /* 0x00000002000a7825 */ /* 0x000fe200078e020e */
[----:B------:R-:W-:-:S03]  /*89ac0*/  ISETP.LT.AND P6, PT, R27, c[0x0][0x178], !P2 ;  /* 0x00005e001b007a0c */ /* 0x000fc600057c1270 */
[----:B------:R-:W-:-:S08]  /*89ad0*/  IMAD.WIDE R8, R0, 0x2, R12 ;  /* 0x0000000200087825 */ /* 0x000fd000078e020c */
[----:B--2---:R0:W-:Y:S04]  /*89ae0*/  @P5 STG.E.U16 [R10.64], R29 ;  /* 0x0000001d0a005986 */ /* 0x0041e8000c101506 */
[----:B0-----:R-:W2:Y:S01]  /*89af0*/  LDL.LU R11, [R1+0x3fc] ;  /* 0x0003fc00010b7983 */ /* 0x001ea20000300800 */
[----:B----4-:R-:W-:Y:S01]  /*89b00*/  ISETP.LT.AND P2, PT, R23, c[0x0][0x178], !P2 ;  /* 0x00005e0017007a0c */ /* 0x010fe20005741270 */
[----:B------:R-:W-:Y:S01]  /*89b10*/  IMAD.WIDE R16, R0, 0x2, R6 ;  /* 0x0000000200107825 */ /* 0x000fe200078e0206 */
[----:B------:R-:W-:Y:S01]  /*89b20*/  ISETP.LT.AND P5, PT, R28, c[0x0][0x178], !P3 ;  /* 0x00005e001c007a0c */ /* 0x000fe20005fa1270 */
[----:B---3--:R0:W-:Y:S01]  /*89b30*/  @P6 STG.E.U16 [R8.64], R21 ;  /* 0x0000001508006986 */ /* 0x0081e2000c101506 */
[----:B------:R-:W-:Y:S02]  /*89b40*/  ISETP.LT.AND P6, PT, R26, c[0x0][0x178], !P3 ;  /* 0x00005e001a007a0c */ /* 0x000fe40005fc1270 */
[----:B------:R-:W-:-:S02]  /*89b50*/  IADD3 R0, R0, c[0x0][0x198], RZ ;  /* 0x0000660000007a10 */ /* 0x000fc40007ffe0ff */
[----:B------:R-:W-:Y:S02]  /*89b60*/  PRMT R20, R29, 0x7632, R20 ;  /* 0x000076321d147816 */ /* 0x000fe40000000014 */
[----:B-----5:R-:W-:Y:S01]  /*89b70*/  IADD3 R3, R22, 0xb2, RZ ;  /* 0x000000b216037810 */ /* 0x020fe20007ffe0ff */
[----:B------:R-:W3:Y:S04]  /*89b80*/  LDL.LU R29, [R1+0x3ec] ;  /* 0x0003ec00011d7983 */ /* 0x000ee80000300800 */
[----:B------:R1:W-:Y:S01]  /*89b90*/  @P2 STG.E.U16 [R16.64], R25 ;  /* 0x0000001910002986 */ /* 0x0003e2000c101506 */
[----:B------:R-:W-:Y:S02]  /*89ba0*/  ISETP.LT.AND P2, PT, R27, c[0x0][0x178], !P3 ;  /* 0x00005e001b007a0c */ /* 0x000fe40005f41270 */
[----:B------:R-:W-:-:S02]  /*89bb0*/  PRMT R18, R21, 0x7632, R18 ;  /* 0x0000763215127816 */ /* 0x000fc40000000012 */
[----:B0-----:R-:W4:Y:S01]  /*89bc0*/  LDL.LU R21, [R1+0x3bc] ;  /* 0x0003bc0001157983 */ /* 0x001f220000300800 */
[----:B------:R-:W-:Y:S01]  /*89bd0*/  ISETP.LT.AND P3, PT, R23, c[0x0][0x178], !P3 ;  /* 0x00005e0017007a0c */ /* 0x000fe20005f61270 */
[----:B------:R-:W-:Y:S01]  /*89be0*/  IMAD.WIDE R8, R0, 0x2, R14 ;  /* 0x0000000200087825 */ /* 0x000fe200078e020e */
[----:B------:R-:W-:Y:S02]  /*89bf0*/  ISETP.GE.AND P4, PT, R3, c[0x0][0x17c], PT ;  /* 0x00005f0003007a0c */ /* 0x000fe40003f86270 */
[----:B------:R-:W-:Y:S01]  /*89c00*/  IADD3 R3, R22, 0xb3, RZ ;  /* 0x000000b316037810 */ /* 0x000fe20007ffe0ff */
[----:B-1----:R-:W-:-:S03]  /*89c10*/  IMAD.WIDE R16, R0, 0x2, R12 ;  /* 0x0000000200107825 */ /* 0x002fc600078e020c */
[----:B------:R-:W-:Y:S02]  /*89c20*/  ISETP.GE.AND P1, PT, R3, c[0x0][0x17c], PT ;  /* 0x00005f0003007a0c */ /* 0x000fe40003f26270 */
[----:B------:R-:W-:Y:S02]  /*89c30*/  PRMT R3, R25, 0x7632, R3 ;  /* 0x0000763219037816 */ /* 0x000fe40000000003 */
[----:B------:R-:W5:Y:S01]  /*89c40*/  LDL.LU R25, [R1+0x48c] ;  /* 0x00048c0001197983 */ /* 0x000f620000300800 */
[----:B--2---:R-:W-:Y:S01]  /*89c50*/  PRMT R19, R11, 0x7632, R19 ;  /* 0x000076320b137816 */ /* 0x004fe20000000013 */
[----:B------:R-:W-:-:S05]  /*89c60*/  IMAD.WIDE R10, R0, 0x2, R4 ;  /* 0x00000002000a7825 */ /* 0x000fca00078e0204 */
[----:B------:R-:W-:Y:S01]  /*89c70*/  @P5 STG.E.U16 [R10.64], R19 ;  /* 0x000000130a005986 */ /* 0x000fe2000c101506 */
[----:B------:R-:W-:-:S03]  /*89c80*/  ISETP.LT.AND P5, PT, R28, c[0x0][0x178], !P4 ;  /* 0x00005e001c007a0c */ /* 0x000fc600067a1270 */
[----:B------:R0:W-:Y:S04]  /*89c90*/  @P6 STG.E.U16 [R8.64], R20 ;  /* 0x0000001408006986 */ /* 0x0001e8000c101506 */
[----:B------:R1:W-:Y:S01]  /*89ca0*/  @P2 STG.E.U16 [R16.64], R18 ;  /* 0x0000001210002986 */ /* 0x0003e2000c101506 */
[C---:B0-----:R-:W-:Y:S01]  /*89cb0*/  IMAD.WIDE R8, R0.reuse, 0x2, R6 ;  /* 0x0000000200087825 */ /* 0x041fe200078e0206 */
[----:B-1----:R-:W-:-:S04]  /*89cc0*/  IADD3 R16, R0, c[0x0][0x198], RZ ;  /* 0x0000660000107a10 */ /* 0x002fc80007ffe0ff */
[----:B------:R0:W-:Y:S01]  /*89cd0*/  @P3 STG.E.U16 [R8.64], R3 ;  /* 0x0000000308003986 */ /* 0x0001e2000c101506 */
[----:B------:R-:W-:-:S04]  /*89ce0*/  IADD3 R0, R22, 0xb4, RZ ;  /* 0x000000b416007810 */ /* 0x000fc80007ffe0ff */
[----:B------:R-:W-:Y:S02]  /*89cf0*/  ISETP.GE.AND P6, PT, R0, c[0x0][0x17c], PT ;  /* 0x00005f0000007a0c */ /* 0x000fe40003fc6270 */
[----:B------:R-:W-:Y:S01]  /*89d00*/  PRMT R0, R24, 0x7632, R0 ;  /* 0x0000763218007816 */ /* 0x000fe20000000000 */
[----:B0-----:R-:W-:-:S05]  /*89d10*/  IMAD.WIDE R8, R16, 0x2, R4 ;  /* 0x0000000210087825 */ /* 0x001fca00078e0204 */
[----:B------:R0:W-:Y:S04]  /*89d20*/  @P5 STG.E.U16 [R8.64], R24 ;  /* 0x0000001808005986 */ /* 0x0001e8000c101506 */
[----:B0-----:R-:W2:Y:S01]  /*89d30*/  LDL.LU R24, [R1+0x44c] ;  /* 0x00044c0001187983 */ /* 0x001ea20000300800 */
[----:B------:R-:W-:Y:S01]  /*89d40*/  ISETP.LT.AND P2, PT, R26, c[0x0][0x178], !P4 ;  /* 0x00005e001a007a0c */ /* 0x000fe20006741270 */
[----:B------:R-:W-:Y:S01]  /*89d50*/  IMAD.WIDE R10, R16, 0x2, R14 ;  /* 0x00000002100a7825 */ /* 0x000fe200078e020e */
[----:B------:R-:W-:Y:S02]  /*89d60*/  ISETP.LT.AND P3, PT, R27, c[0x0][0x178], !P4 ;  /* 0x00005e001b007a0c */ /* 0x000fe40006761270 */
[----:B------:R-:W-:Y:S02]  /*89d70*/  ISETP.LT.AND P4, PT, R23, c[0x0][0x178], !P4 ;  /* 0x00005e0017007a0c */ /* 0x000fe40006781270 */
[----:B------:R-:W-:Y:S01]  /*89d80*/  ISETP.LT.AND P5, PT, R28, c[0x0][0x178], !P1 ;  /* 0x00005e001c007a0c */ /* 0x000fe20004fa1270 */
[C---:B------:R-:W-:Y:S01]  /*89d90*/  IMAD.WIDE R8, R16.reuse, 0x2, R12 ;  /* 0x0000000210087825 */ /* 0x040fe200078e020c */
[----:B------:R-:W-:-:S05]  /*89da0*/  IADD3 R17, R16, c[0x0][0x198], RZ ;  /* 0x0000660010117a10 */ /* 0x000fca0007ffe0ff */
[----:B------:R0:W-:Y:S01]  /*89db0*/  @P2 STG.E.U16 [R10.64], R2 ;  /* 0x000000020a002986 */ /* 0x0001e2000c101506 */
[----:B------:R-:W-:Y:S02]  /*89dc0*/  ISETP.LT.AND P2, PT, R26, c[0x0][0x178], !P1 ;  /* 0x00005e001a007a0c */ /* 0x000fe40004f41270 */
[----:B------:R-:W-:Y:S01]  /*89dd0*/  PRMT R3, R2, 0x7632, R3 ;  /* 0x0000763202037816 */ /* 0x000fe20000000003 */
[----:B---3--:R1:W-:Y:S01]  /*89de0*/  @P3 STG.E.U16 [R8.64], R29 ;  /* 0x0000001d08003986 */ /* 0x0083e2000c101506 */
[----:B------:R-:W-:Y:S01]  /*89df0*/  ISETP.LT.AND P3, PT, R27, c[0x0][0x178], !P1 ;  /* 0x00005e001b007a0c */ /* 0x000fe20004f61270 */
[----:B0-----:R-:W-:Y:S02]  /*89e00*/  IMAD.WIDE R10, R16, 0x2, R6 ;  /* 0x00000002100a7825 */ /* 0x001fe400078e0206 */
[----:B------:R-:W3:Y:S01]  /*89e10*/  LDL.LU R2, [R1+0x41c] ;  /* 0x00041c0001027983 */ /* 0x000ee20000300800 */
[----:B------:R-:W-:Y:S01]  /*89e20*/  IADD3 R16, R22, 0xb5, RZ ;  /* 0x000000b516107810 */ /* 0x000fe20007ffe0ff */
[----:B-1----:R-:W-:-:S02]  /*89e30*/  IMAD.WIDE R8, R17, 0x2, R4 ;  /* 0x0000000211087825 */ /* 0x002fc400078e0204 */
[----:B----4-:R0:W-:Y:S01]  /*89e40*/  @P4 STG.E.U16 [R10.64], R21 ;  /* 0x000000150a004986 */ /* 0x0101e2000c101506 */
[----:B------:R-:W-:Y:S02]  /*89e50*/  ISETP.GE.AND P4, PT, R16, c[0x0][0x17c], PT ;  /* 0x00005f0010007a0c */ /* 0x000fe40003f86270 */
[----:B------:R-:W-:Y:S01]  /*89e60*/  PRMT R16, R29, 0x7632, R16 ;  /* 0x000076321d107816 */ /* 0x000fe20000000010 */
[----:B------:R1:W-:Y:S01]  /*89e70*/  @P5 STG.E.U16 [R8.64], R0 ;  /* 0x0000000008005986 */ /* 0x0003e2000c101506 */
[----:B------:R-:W-:-:S03]  /*89e80*/  ISETP.LT.AND P1, PT, R23, c[0x0][0x178], !P1 ;  /* 0x00005e0017007a0c */ /* 0x000fc60004f21270 */
[----:B------:R-:W4:Y:S01]  /*89e90*/  LDL.LU R29, [R1+0x39c] ;  /* 0x00039c00011d7983 */ /* 0x000f220000300800 */
[----:B0-----:R-:W-:Y:S01]  /*89ea0*/  IMAD.WIDE R10, R17, 0x2, R14 ;  /* 0x00000002110a7825 */ /* 0x001fe200078e020e */
[----:B------:R-:W-:-:S04]  /*89eb0*/  ISETP.LT.AND P5, PT, R26, c[0x0][0x178], !P6 ;  /* 0x00005e001a007a0c */ /* 0x000fc800077a1270 */
[----:B------:R0:W-:Y:S01]  /*89ec0*/  @P2 STG.E.U16 [R10.64], R3 ;  /* 0x000000030a002986 */ /* 0x0001e2000c101506 */
[----:B------:R-:W-:Y:S01]  /*89ed0*/  ISETP.LT.AND P2, PT, R28, c[0x0][0x178], !P6 ;  /* 0x00005e001c007a0c */ /* 0x000fe20007741270 */
[----:B-1----:R-:W-:Y:S01]  /*89ee0*/  IMAD.WIDE R8, R17, 0x2, R12 ;  /* 0x0000000211087825 */ /* 0x002fe200078e020c */
[----:B------:R-:W-:-:S04]  /*89ef0*/  PRMT R0, R21, 0x7632, R0 ;  /* 0x0000763215007816 */ /* 0x000fc80000000000 */
[----:B------:R1:W-:Y:S01]  /*89f00*/  @P3 STG.E.U16 [R8.64], R16 ;  /* 0x0000001008003986 */ /* 0x0003e2000c101506 */
[----:B0-----:R-:W-:-:S05]  /*89f10*/  IADD3 R3, R17, c[0x0][0x198], RZ ;  /* 0x0000660011037a10 */ /* 0x001fca0007ffe0ff */
[----:B------:R-:W-:-:S04]  /*89f20*/  IMAD.WIDE R10, R3, 0x2, R14 ;  /* 0x00000002030a7825 */ /* 0x000fc800078e020e */
[----:B-1----:R-:W-:-:S04]  /*89f30*/  IMAD.WIDE R16, R17, 0x2, R6 ;  /* 0x0000000211107825 */ /* 0x002fc800078e0206 */
[----:B------:R-:W-:Y:S01]  /*89f40*/  IMAD.WIDE R8, R3, 0x2, R4 ;  /* 0x0000000203087825 */ /* 0x000fe200078e0204 */
[----:B------:R0:W-:Y:S04]  /*89f50*/  @P1 STG.E.U16 [R16.64], R0 ;  /* 0x0000000010001986 */ /* 0x0001e8000c101506 */
[----:B-----5:R1:W-:Y:S01]  /*89f60*/  @P2 STG.E.U16 [R8.64], R25 ;  /* 0x0000001908002986 */ /* 0x0203e2000c101506 */
[----:B0-----:R-:W-:-:S03]  /*89f70*/  PRMT R0, R25, 0x7632, R0 ;  /* 0x0000763219007816 */ /* 0x001fc60000000000 */
[----:B-1----:R-:W5:Y:S04]  /*89f80*/  LDL.LU R25, [R1+0x4ec] ;  /* 0x0004ec0001197983 */ /* 0x002f680000300800 */
[----:B--2---:R0:W-:Y:S01]  /*89f90*/  @P5 STG.E.U16 [R10.64], R24 ;  /* 0x000000180a005986 */ /* 0x0041e2000c101506 */
[----:B------:R-:W-:-:S03]  /*89fa0*/  PRMT R20, R24, 0x7632, R20 ;  /* 0x0000763218147816 */ /* 0x000fc60000000014 */
[----:B0-----:R-:W2:Y:S01]  /*89fb0*/  LDL.LU R24, [R1+0x4cc] ;  /* 0x0004cc0001187983 */ /* 0x001ea20000300800 */
[----:B------:R-:W-:Y:S01]  /*89fc0*/  ISETP.LT.AND P3, PT, R27, c[0x0][0x178], !P6 ;  /* 0x00005e001b007a0c */ /* 0x000fe20007761270 */
[----:B------:R-:W-:Y:S01]  /*89fd0*/  IMAD.WIDE R8, R3, 0x2, R12 ;  /* 0x0000000203087825 */ /* 0x000fe200078e020c */
[----:B------:R-:W-:Y:S02]  /*89fe0*/  ISETP.LT.AND P6, PT, R23, c[0x0][0x178], !P6 ;  /* 0x00005e0017007a0c */ /* 0x000fe400077c1270 */
[----:B------:R-:W-:Y:S02]  /*89ff0*/  ISETP.LT.AND P2, PT, R28, c[0x0][0x178], !P4 ;  /* 0x00005e001c007a0c */ /* 0x000fe40006741270 */
[----:B------:R-:W-:Y:S02]  /*8a000*/  ISETP.LT.AND P5, PT, R26, c[0x0][0x178], !P4 ;  /* 0x00005e001a007a0c */ /* 0x000fe400067a1270 */
[----:B------:R-:W-:Y:S02]  /*8a010*/  IADD3 R19, R3, c[0x0][0x198], RZ ;  /* 0x0000660003137a10 */ /* 0x000fe40007ffe0ff */
[----:B------:R-:W-:-:S03]  /*8a020*/  IADD3 R18, R22, 0xb6, RZ ;  /* 0x000000b616127810 */ /* 0x000fc60007ffe0ff */
[----:B---3--:R0:W-:Y:S01]  /*8a030*/  @P3 STG.E.U16 [R8.64], R2 ;  /* 0x0000000208003986 */ /* 0x0081e2000c101506 */
[----:B------:R-:W-:Y:S01]  /*8a040*/  ISETP.LT.AND P3, PT, R27, c[0x0][0x178], !P4 ;  /* 0x00005e001b007a0c */ /* 0x000fe20006761270 */
[----:B------:R-:W-:Y:S01]  /*8a050*/  IMAD.WIDE R10, R19, 0x2, R4 ;  /* 0x00000002130a7825 */ /* 0x000fe200078e0204 */
[----:B------:R-:W-:Y:S02]  /*8a060*/  ISETP.LT.AND P4, PT, R23, c[0x0][0x178], !P4 ;  /* 0x00005e0017007a0c */ /* 0x000fe40006781270 */
[----:B------:R-:W-:Y:S01]  /*8a070*/  ISETP.GE.AND P1, PT, R18, c[0x0][0x17c], PT ;  /* 0x00005f0012007a0c */ /* 0x000fe20003f26270 */
[----:B------:R-:W-:-:S04]  /*8a080*/  IMAD.WIDE R16, R19, 0x2, R14 ;  /* 0x0000000213107825 */ /* 0x000fc800078e020e */
[----:B0-----:R-:W-:Y:S01]  /*8a090*/  IMAD.WIDE R8, R3, 0x2, R6 ;  /* 0x0000000203087825 */ /* 0x001fe200078e0206 */
[----:B------:R-:W-:Y:S02]  /*8a0a0*/  PRMT R18, R2, 0x7632, R18 ;  /* 0x0000763202127816 */ /* 0x000fe40000000012 */
[----:B----4-:R-:W-:Y:S01]  /*8a0b0*/  PRMT R3, R29, 0x7632, R3 ;  /* 0x000076321d037816 */ /* 0x010fe20000000003 */
[----:B------:R-:W3:Y:S04]  /*8a0c0*/  LDL.LU R2, [R1+0x49c] ;  /* 0x00049c0001027983 */ /* 0x000ee80000300800 */
[----:B------:R0:W-:Y:S04]  /*8a0d0*/  @P6 STG.E.U16 [R8.64], R29 ;  /* 0x0000001d08006986 */ /* 0x0001e8000c101506 */
[----:B------:R1:W-:Y:S01]  /*8a0e0*/  @P2 STG.E.U16 [R10.64], R0 ;  /* 0x000000000a002986 */ /* 0x0003e2000c101506 */
[----:B------:R-:W-:-:S03]  /*8a0f0*/  ISETP.LT.AND P2, PT, R28, c[0x0][0x178], !P1 ;  /* 0x00005e001c007a0c */ /* 0x000fc60004f41270 */
[----:B------:R4:W-:Y:S01]  /*8a100*/  @P5 STG.E.U16 [R16.64], R20 ;  /* 0x0000001410005986 */ /* 0x0009e2000c101506 */
[----:B------:R-:W-:Y:S01]  /*8a110*/  ISETP.LT.AND P5, PT, R26, c[0x0][0x178], !P1 ;  /* 0x00005e001a007a0c */ /* 0x000fe20004fa1270 */
[C---:B0-----:R-:W-:Y:S02]  /*8a120*/  IMAD.WIDE R8, R19.reuse, 0x2, R12 ;  /* 0x0000000213087825 */ /* 0x041fe400078e020c */
[----:B------:R-:W3:Y:S02]  /*8a130*/  LDL.LU R29, [R1+0x45c] ;  /* 0x00045c00011d7983 */ /* 0x000ee40000300800 */
[C---:B-1----:R-:W-:Y:S01]  /*8a140*/  IMAD.WIDE R10, R19.reuse, 0x2, R6 ;  /* 0x00000002130a7825 */ /* 0x042fe200078e0206 */
[----:B------:R-:W-:Y:S01]  /*8a150*/  IADD3 R0, R19, c[0x0][0x198], RZ ;  /* 0x0000660013007a10 */ /* 0x000fe20007ffe0ff */
[----:B------:R0:W-:Y:S01]  /*8a160*/  @P3 STG.E.U16 [R8.64], R18 ;  /* 0x0000001208003986 */ /* 0x0001e2000c101506 */
[C---:B----4-:R-:W-:Y:S02]  /*8a170*/  IADD3 R16, R22.reuse, 0xb7, RZ ;  /* 0x000000b716107810 */ /* 0x050fe40007ffe0ff */
[----:B------:R-:W-:Y:S01]  /*8a180*/  IADD3 R17, R22, 0xb8, RZ ;  /* 0x000000b816117810 */ /* 0x000fe20007ffe0ff */
[----:B------:R-:W-:Y:S01]  /*8a190*/  @P4 STG.E.U16 [R10.64], R3 ;  /* 0x000000030a004986 */ /* 0x000fe2000c101506 */
[----:B------:R-:W-:-:S02]  /*8a1a0*/  ISETP.GE.AND P3, PT, R16, c[0x0][0x17c], PT ;  /* 0x00005f0010007a0c */ /* 0x000fc40003f66270 */
[----:B------:R-:W-:Y:S01]  /*8a1b0*/  ISETP.GE.AND P4, PT, R17, c[0x0][0x17c], PT ;  /* 0x00005f0011007a0c */ /* 0x000fe20003f86270 */
[----:B------:R-:W-:-:S04]  /*8a1c0*/  IMAD.WIDE R16, R0, 0x2, R4 ;  /* 0x0000000200107825 */ /* 0x000fc800078e0204 */
[----:B0-----:R-:W-:Y:S01]  /*8a1d0*/  IMAD.WIDE R8, R0, 0x2, R14 ;  /* 0x0000000200087825 */ /* 0x001fe200078e020e */
[----:B-----5:R-:W-:Y:S01]  /*8a1e0*/  @P2 STG.E.U16 [R16.64], R25 ;  /* 0x0000001910002986 */ /* 0x020fe2000c101506 */
[----:B--2---:R-:W-:-:S03]  /*8a1f0*/  PRMT R18, R24, 0x7632, R18 ;  /* 0x0000763218127816 */ /* 0x004fc60000000012 */
[----:B------:R0:W-:Y:S04]  /*8a200*/  @P5 STG.E.U16 [R8.64], R24 ;  /* 0x0000001808005986 */ /* 0x0001e8000c101506 */
[----:B0-----:R-:W2:Y:S01]  /*8a210*/  LDL.LU R24, [R1+0x50c] ;  /* 0x00050c0001187983 */ /* 0x001ea20000300800 */
[----:B------:R-:W-:Y:S02]  /*8a220*/  ISETP.LT.AND P6, PT, R27, c[0x0][0x178], !P1 ;  /* 0x00005e001b007a0c */ /* 0x000fe40004fc1270 */
[----:B------:R-:W-:Y:S01]  /*8a230*/  ISETP.LT.AND P1, PT, R23, c[0x0][0x178], !P1 ;  /* 0x00005e0017007a0c */ /* 0x000fe20004f21270 */
[----:B------:R-:W-:Y:S01]  /*8a240*/  IMAD.WIDE R10, R0, 0x2, R12 ;  /* 0x00000002000a7825 */ /* 0x000fe200078e020c */
[----:B------:R-:W-:-:S03]  /*8a250*/  ISETP.LT.AND P2, PT, R28, c[0x0][0x178], !P3 ;  /* 0x00005e001c007a0c */ /* 0x000fc60005f41270 */
[C---:B------:R-:W-:Y:S01]  /*8a260*/  IMAD.WIDE R8, R0.reuse, 0x2, R6 ;  /* 0x0000000200087825 */ /* 0x040fe200078e0206 */
[----:B------:R-:W-:Y:S02]  /*8a270*/  IADD3 R0, R0, c[0x0][0x198], RZ ;  /* 0x0000660000007a10 */ /* 0x000fe40007ffe0ff */
[----:B------:R-:W-:Y:S02]  /*8a280*/  ISETP.LT.AND P5, PT, R26, c[0x0][0x178], !P3 ;  /* 0x00005e001a007a0c */ /* 0x000fe40005fa1270 */
[----:B------:R-:W-:Y:S01]  /*8a290*/  PRMT R3, R25, 0x7632, R3 ;  /* 0x0000763219037816 */ /* 0x000fe20000000003 */
[----:B---3--:R-:W-:Y:S04]  /*8a2a0*/  @P6 STG.E.U16 [R10.64], R2 ;  /* 0x000000020a006986 */ /* 0x008fe8000c101506 */
[----:B--2---:R0:W-:Y:S04]  /*8a2b0*/  STL [R1+0x23d4], R24 ;  /* 0x0023d41801007387 */ /* 0x0041e80000100800 */
[----:B0-----:R-:W2:Y:S01]  /*8a2c0*/  LDL R24, [R1+0x52c] ;  /* 0x00052c0001187983 */ /* 0x001ea20000100800 */
[----:B------:R-:W-:-:S03]  /*8a2d0*/  ISETP.LT.AND P6, PT, R27, c[0x0][0x178], !P3 ;  /* 0x00005e001b007a0c */ /* 0x000fc60005fc1270 */
[----:B------:R0:W-:Y:S01]  /*8a2e0*/  @P1 STG.E.U16 [R8.64], R29 ;  /* 0x0000001d08001986 */ /* 0x0001e2000c101506 */
[----:B------:R-:W-:Y:S01]  /*8a2f0*/  ISETP.LT.AND P3, PT, R23, c[0x0][0x178], !P3 ;  /* 0x00005e0017007a0c */ /* 0x000fe20005f61270 */
[----:B------:R-:W-:Y:S01]  /*8a300*/  IMAD.WIDE R10, R0, 0x2, R14 ;  /* 0x00000002000a7825 */ /* 0x000fe200078e020e */
[----:B------:R-:W-:Y:S02]  /*8a310*/  PRMT R19, R2, 0x7632, R19 ;  /* 0x0000763202137816 */ /* 0x000fe40000000013 */
[----:B------:R-:W-:Y:S01]  /*8a320*/  IADD3 R20, R22, 0xb9, RZ ;  /* 0x000000b916147810 */ /* 0x000fe20007ffe0ff */
[C---:B------:R-:W-:Y:S01]  /*8a330*/  IMAD.WIDE R16, R0.reuse, 0x2, R12 ;  /* 0x0000000200107825 */ /* 0x040fe200078e020c */
[----:B------:R-:W3:Y:S03]  /*8a340*/  LDL.LU R2, [R1+0x4dc] ;  /* 0x0004dc0001027983 */ /* 0x000ee60000300800 */
[----:B0-----:R-:W-:Y:S01]  /*8a350*/  IMAD.WIDE R8, R0, 0x2, R4 ;  /* 0x0000000200087825 */ /* 0x001fe200078e0204 */
[----:B------:R-:W-:Y:S01]  /*8a360*/  ISETP.GE.AND P1, PT, R20, c[0x0][0x17c], PT ;  /* 0x00005f0014007a0c */ /* 0x000fe20003f26270 */
[----:B------:R-:W4:Y:S04]  /*8a370*/  LDL.LU R21, [R1+0x47c] ;  /* 0x00047c0001157983 */ /* 0x000f280000300800 */
[----:B------:R0:W-:Y:S01]  /*8a380*/  @P2 STG.E.U16 [R8.64], R3 ;  /* 0x0000000308002986 */ /* 0x0001e2000c101506 */
[----:B------:R-:W-:-:S02]  /*8a390*/  ISETP.LT.AND P2, PT, R28, c[0x0][0x178], !P4 ;  /* 0x00005e001c007a0c */ /* 0x000fc40006741270 */
[----:B------:R-:W-:Y:S01]  /*8a3a0*/  PRMT R20, R29, 0x7632, R20 ;  /* 0x000076321d147816 */ /* 0x000fe20000000014 */
[----:B------:R-:W-:Y:S04]  /*8a3b0*/  @P5 STG.E.U16 [R10.64], R18 ;  /* 0x000000120a005986 */ /* 0x000fe8000c101506 */
[----:B------:R-:W5:Y:S01]  /*8a3c0*/  LDL.LU R25, [R1+0x58c] ;  /* 0x00058c0001197983 */ /* 0x000f620000300800 */
[C---:B0-----:R-:W-:Y:S01]  /*8a3d0*/  IMAD.WIDE R8, R0.reuse, 0x2, R6 ;  /* 0x0000000200087825 */ /* 0x041fe200078e0206 */
[----:B------:R-:W-:Y:S02]  /*8a3e0*/  IADD3 R0, R0, c[0x0][0x198], RZ ;  /* 0x0000660000007a10 */ /* 0x000fe40007ffe0ff */
[----:B------:R0:W-:Y:S04]  /*8a3f0*/  @P6 STG.E.U16 [R16.64], R19 ;  /* 0x0000001310006986 */ /* 0x0001e8000c101506 */
[----:B------:R-:W-:Y:S04]  /*8a400*/  @P3 STG.E.U16 [R8.64], R20 ;  /* 0x0000001408003986 */ /* 0x000fe8000c101506 */
[----:B------:R-:W3:Y:S01]  /*8a410*/  LDL.LU R29, [R1+0x51c] ;  /* 0x00051c00011d7983 */ /* 0x000ee20000300800 */
[----:B0-----:R-:W-:-:S05]  /*8a420*/  IMAD.WIDE R16, R0, 0x2, R4 ;  /* 0x0000000200107825 */ /* 0x001fca00078e0204 */
[----:B--2---:R0:W-:Y:S04]  /*8a430*/  @P2 STG.E.U16 [R16.64], R24 ;  /* 0x0000001810002986 */ /* 0x0041e8000c101506 */
[----:B0-----:R-:W2:Y:S01]  /*8a440*/  LDL.LU R24, [R1+0x23d4] ;  /* 0x0023d40001187983 */ /* 0x001ea20000300800 */
[----:B------:R-:W-:Y:S01]  /*8a450*/  ISETP.LT.AND P5, PT, R26, c[0x0][0x178], !P4 ;  /* 0x00005e001a007a0c */ /* 0x000fe200067a1270 */
[----:B------:R-:W-:Y:S01]  /*8a460*/  IMAD.WIDE R10, R0, 0x2, R14 ;  /* 0x00000002000a7825 */ /* 0x000fe200078e020e */
[----:B------:R-:W-:Y:S02]  /*8a470*/  ISETP.LT.AND P6, PT, R27, c[0x0][0x178], !P4 ;  /* 0x00005e001b007a0c */ /* 0x000fe400067c1270 */
[----:B------:R-:W-:-:S09]  /*8a480*/  ISETP.LT.AND P4, PT, R23, c[0x0][0x178], !P4 ;  /* 0x00005e0017007a0c */ /* 0x000fd20006781270 */
[----:B--2---:R0:W-:Y:S04]  /*8a490*/  @P5 STG.E.U16 [R10.64], R24 ;  /* 0x000000180a005986 */ /* 0x0041e8000c101506 */
[----:B0-----:R-:W2:Y:S01]  /*8a4a0*/  LDL.LU R11, [R1+0x52c] ;  /* 0x00052c00010b7983 */ /* 0x001ea20000300800 */
[----:B------:R-:W-:Y:S01]  /*8a4b0*/  ISETP.LT.AND P5, PT, R28, c[0x0][0x178], !P1 ;  /* 0x00005e001c007a0c */ /* 0x000fe20004fa1270 */
[----:B------:R-:W-:-:S04]  /*8a4c0*/  IMAD.WIDE R8, R0, 0x2, R12 ;  /* 0x0000000200087825 */ /* 0x000fc800078e020c */
[C---:B------:R-:W-:Y:S01]  /*8a4d0*/  IMAD.WIDE R16, R0.reuse, 0x2, R6 ;  /* 0x0000000200107825 */ /* 0x040fe200078e0206 */
[----:B------:R-:W-:Y:S01]  /*8a4e0*/  IADD3 R0, R0, c[0x0][0x198], RZ ;  /* 0x0000660000007a10 */ /* 0x000fe20007ffe0ff */
[----:B---3--:R0:W-:Y:S01]  /*8a4f0*/  @P6 STG.E.U16 [R8.64], R2 ;  /* 0x0000000208006986 */ /* 0x0081e2000c101506 */
[----:B------:R-:W-:Y:S02]  /*8a500*/  PRMT R20, R24, 0x7632, R20 ;  /* 0x0000763218147816 */ /* 0x000fe40000000014 */
[----:B------:R-:W-:Y:S01]  /*8a510*/  PRMT R18, R2, 0x7632, R18 ;  /* 0x0000763202127816 */ /* 0x000fe20000000012 */
[----:B----4-:R-:W-:Y:S04]  /*8a520*/  @P4 STG.E.U16 [R16.64], R21 ;  /* 0x0000001510004986 */ /* 0x010fe8000c101506 */
[----:B------:R-:W3:Y:S01]  /*8a530*/  LDL.LU R24, [R1+0x4fc] ;  /* 0x0004fc0001187983 */ /* 0x000ee20000300800 */
[----:B0-----:R-:W-:-:S03]  /*8a540*/  IMAD.WIDE R8, R0, 0x2, R4 ;  /* 0x0000000200087825 */ /* 0x001fc600078e0204 */
[----:B------:R-:W4:Y:S01]  /*8a550*/  LDL.LU R2, [R1+0x23d0] ;  /* 0x0023d00001027983 */ /* 0x000f220000300800 */
[----:B------:R-:W-:Y:S02]  /*8a560*/  ISETP.LT.AND P6, PT, R26, c[0x0][0x178], !P1 ;  /* 0x00005e001a007a0c */ /* 0x000fe40004fc1270 */
[----:B------:R-:W-:Y:S02]  /*8a570*/  ISETP.LT.AND P4, PT, R27, c[0x0][0x178], !P1 ;  /* 0x00005e001b007a0c */ /* 0x000fe40004f81270 */
[----:B------:R-:W-:Y:S02]  /*8a580*/  IADD3 R3, R22, 0xba, RZ ;  /* 0x000000ba16037810 */ /* 0x000fe40007ffe0ff */
[----:B--2---:R-:W-:-:S05]  /*8a590*/  PRMT R19, R11, 0x7632, R19 ;  /* 0x000076320b137816 */ /* 0x004fca0000000013 */
[----:B------:R0:W-:Y:S04]  /*8a5a0*/  @P5 STG.E.U16 [R8.64], R19 ;  /* 0x0000001308005986 */ /* 0x0001e8000c101506 */
[----:B0-----:R-:W2:Y:S01]  /*8a5b0*/  LDL.LU R19, [R1+0x46c] ;  /* 0x00046c0001137983 */ /* 0x001ea20000300800 */
[----:B------:R-:W-:Y:S01]  /*8a5c0*/  ISETP.LT.AND P1, PT, R23, c[0x0][0x178], !P1 ;  /* 0x00005e0017007a0c */ /* 0x000fe20004f21270 */
[----:B------:R-:W-:Y:S01]  /*8a5d0*/  IMAD.WIDE R10, R0, 0x2, R14 ;  /* 0x00000002000a7825 */ /* 0x000fe200078e020e */
[----:B------:R-:W-:-:S03]  /*8a5e0*/  ISETP.GE.AND P3, PT, R3, c[0x0][0x17c], PT ;  /* 0x00005f0003007a0c */ /* 0x000fc60003f66270 */
[----:B------:R-:W-:Y:S01]  /*8a5f0*/  IMAD.WIDE R16, R0, 0x2, R12 ;  /* 0x0000000200107825 */ /* 0x000fe200078e020c */
[----:B------:R-:W-:Y:S01]  /*8a600*/  IADD3 R3, R22, 0xbb, RZ ;  /* 0x000000bb16037810 */ /* 0x000fe20007ffe0ff */
[----:B------:R-:W-:Y:S01]  /*8a610*/  @P6 STG.E.U16 [R10.64], R20 ;  /* 0x000000140a006986 */ /* 0x000fe2000c101506 */
[----:B------:R-:W-:Y:S01]  /*8a620*/  ISETP.LT.AND P5, PT, R28, c[0x0][0x178], !P3 ;  /* 0x00005e001c007a0c */ /* 0x000fe20005fa1270 */
[----:B------:R-:W-:Y:S01]  /*8a630*/  IMAD.WIDE R8, R0, 0x2, R6 ;  /* 0x0000000200087825 */ /* 0x000fe200078e0206 */
[----:B------:R-:W-:Y:S01]  /*8a640*/  ISETP.GE.AND P2, PT, R3, c[0x0][0x17c], PT ;  /* 0x00005f0003007a0c */ /* 0x000fe20003f46270 */
[----:B------:R0:W-:Y:S01]  /*8a650*/  @P4 STG.E.U16 [R16.64], R18 ;  /* 0x0000001210004986 */ /* 0x0001e2000c101506 */
[----:B------:R-:W-:Y:S02]  /*8a660*/  ISETP.LT.AND P4, PT, R26, c[0x0][0x178], !P3 ;  /* 0x00005e001a007a0c */ /* 0x000fe40005f81270 */
[----:B------:R-:W-:Y:S02]  /*8a670*/  PRMT R3, R21, 0x7632, R3 ;  /* 0x0000763215037816 */ /* 0x000fe40000000003 */
[----:B------:R-:W4:Y:S01]  /*8a680*/  LDL.LU R21, [R1+0x5bc] ;  /* 0x0005bc0001157983 */ /* 0x000f220000300800 */
[----:B0-----:R-:W-:-:S03]  /*8a690*/  IADD3 R16, R0, c[0x0][0x198], RZ ;  /* 0x0000660000107a10 */ /* 0x001fc60007ffe0ff */
[----:B------:R0:W-:Y:S01]  /*8a6a0*/  @P1 STG.E.U16 [R8.64], R3 ;  /* 0x0000000308001986 */ /* 0x0001e2000c101506 */
[----:B------:R-:W-:Y:S01]  /*8a6b0*/  ISETP.LT.AND P1, PT, R27, c[0x0][0x178], !P3 ;  /* 0x00005e001b007a0c */ /* 0x000fe20005f21270 */
[----:B------:R-:W-:Y:S01]  /*8a6c0*/  IMAD.WIDE R10, R16, 0x2, R14 ;  /* 0x00000002100a7825 */ /* 0x000fe200078e020e */
[----:B------:R-:W-:-:S03]  /*8a6d0*/  ISETP.LT.AND P3, PT, R23, c[0x0][0x178], !P3 ;  /* 0x00005e0017007a0c */ /* 0x000fc60005f61270 */
[----:B0-----:R-:W-:Y:S01]  /*8a6e0*/  IMAD.WIDE R8, R16, 0x2, R4 ;  /* 0x0000000210087825 */ /* 0x001fe200078e0204 */
[----:B------:R-:W-:-:S04]  /*8a6f0*/  PRMT R3, R29, 0x7632, R3 ;  /* 0x000076321d037816 */ /* 0x000fc80000000003 */
[----:B-----5:R0:W-:Y:S01]  /*8a700*/  @P5 STG.E.U16 [R8.64], R25 ;  /* 0x0000001908005986 */ /* 0x0201e2000c101506 */
[----:B------:R-:W-:-:S03]  /*8a710*/  IADD3 R0, R22, 0xbc, RZ ;  /* 0x000000bc16007810 */ /* 0x000fc60007ffe0ff */
[----:B------:R1:W-:Y:S01]  /*8a720*/  @P4 STG.E.U16 [R10.64], R29 ;  /* 0x0000001d0a004986 */ /* 0x0003e2000c101506 */
[----:B------:R-:W-:Y:S02]  /*8a730*/  IADD3 R17, R16, c[0x0][0x198], RZ ;  /* 0x0000660010117a10 */ /* 0x000fe40007ffe0ff */
[----:B------:R-:W-:Y:S01]  /*8a740*/  ISETP.GE.AND P6, PT, R0, c[0x0][0x17c], PT ;  /* 0x00005f0000007a0c */ /* 0x000fe20003fc6270 */
[C---:B0-----:R-:W-:Y:S01]  /*8a750*/  IMAD.WIDE R8, R16.reuse, 0x2, R12 ;  /* 0x0000000210087825 */ /* 0x041fe200078e020c */
[----:B-1----:R-:W5:Y:S03]  /*8a760*/  LDL.LU R29, [R1+0x59c] ;  /* 0x00059c00011d7983 */ /* 0x002f660000300800 */
[----:B------:R-:W-:Y:S01]  /*8a770*/  IMAD.WIDE R10, R16, 0x2, R6 ;  /* 0x00000002100a7825 */ /* 0x000fe200078e0206 */
[----:B------:R-:W-:Y:S02]  /*8a780*/  IADD3 R16, R22, 0xbd, RZ ;  /* 0x000000bd16107810 */ /* 0x000fe40007ffe0ff */
[----:B------:R-:W-:Y:S01]  /*8a790*/  PRMT R0, R25, 0x7632, R0 ;  /* 0x0000763219007816 */ /* 0x000fe20000000000 */
[----:B---3--:R0:W-:Y:S04]  /*8a7a0*/  @P1 STG.E.U16 [R8.64], R24 ;  /* 0x0000001808001986 */ /* 0x0081e8000c101506 */
[----:B------:R-:W3:Y:S04]  /*8a7b0*/  LDL.LU R25, [R1+0x57c] ;  /* 0x00057c0001197983 */ /* 0x000ee80000300800 */
[----:B--2---:R1:W-:Y:S01]  /*8a7c0*/  @P3 STG.E.U16 [R10.64], R19 ;  /* 0x000000130a003986 */ /* 0x0043e2000c101506 */
[----:B------:R-:W-:-:S02]  /*8a7d0*/  ISETP.GE.AND P3, PT, R16, c[0x0][0x17c], PT ;  /* 0x00005f0010007a0c */ /* 0x000fc40003f66270 */
[----:B------:R-:W-:Y:S02]  /*8a7e0*/  PRMT R16, R24, 0x7632, R16 ;  /* 0x0000763218107816 */ /* 0x000fe40000000010 */
[----:B0-----:R-:W2:Y:S01]  /*8a7f0*/  LDL.LU R24, [R1+0x56c] ;  /* 0x00056c0001187983 */ /* 0x001ea20000300800 */
[----:B------:R-:W-:Y:S02]  /*8a800*/  ISETP.LT.AND P5, PT, R28, c[0x0][0x178], !P2 ;  /* 0x00005e001c007a0c */ /* 0x000fe400057a1270 */
[----:B------:R-:W-:Y:S01]  /*8a810*/  ISETP.LT.AND P4, PT, R26, c[0x0][0x178], !P2 ;  /* 0x00005e001a007a0c */ /* 0x000fe20005781270 */
[----:B------:R-:W-:Y:S01]  /*8a820*/  IMAD.WIDE R8, R17, 0x2, R4 ;  /* 0x0000000211087825 */ /* 0x000fe200078e0204 */
[----:B------:R-:W-:-:S03]  /*8a830*/  ISETP.LT.AND P1, PT, R27, c[0x0][0x178], !P2 ;  /* 0x00005e001b007a0c */ /* 0x000fc60005721270 */
[----:B-1----:R-:W-:Y:S01]  /*8a840*/  IMAD.WIDE R10, R17, 0x2, R14 ;  /* 0x00000002110a7825 */ /* 0x002fe200078e020e */
[----:B------:R-:W-:-:S05]  /*8a850*/  ISETP.LT.AND P2, PT, R23, c[0x0][0x178], !P2 ;  /* 0x00005e0017007a0c */ /* 0x000fca0005741270 */
[----:B------:R0:W-:Y:S01]  /*8a860*/  @P5 STG.E.U16 [R8.64], R0 ;  /* 0x0000000008005986 */ /* 0x0001e2000c101506 */
[----:B------:R-:W-:-:S03]  /*8a870*/  ISETP.LT.AND P5, PT, R26, c[0x0][0x178], !P6 ;  /* 0x00005e001a007a0c */ /* 0x000fc600077a1270 */
[----:B------:R1:W-:Y:S01]  /*8a880*/  @P4 STG.E.U16 [R10.64], R3 ;  /* 0x000000030a004986 */ /* 0x0003e2000c101506 */
[----:B------:R-:W-:Y:S01]  /*8a890*/  ISETP.LT.AND P4, PT, R28, c[0x0][0x178], !P6 ;  /* 0x00005e001c007a0c */ /* 0x000fe20007781270 */
[C---:B0-----:R-:W-:Y:S01]  /*8a8a0*/  IMAD.WIDE R8, R17.reuse, 0x2, R12 ;  /* 0x0000000211087825 */ /* 0x041fe200078e020c */
[----:B-1----:R-:W-:-:S04]  /*8a8b0*/  IADD3 R3, R17, c[0x0][0x198], RZ ;  /* 0x0000660011037a10 */ /* 0x002fc80007ffe0ff */
[----:B------:R0:W-:Y:S01]  /*8a8c0*/  @P1 STG.E.U16 [R8.64], R16 ;  /* 0x0000001008001986 */ /* 0x0001e2000c101506 */
[----:B------:R-:W-:Y:S02]  /*8a8d0*/  PRMT R0, R19, 0x7632, R0 ;  /* 0x0000763213007816 */ /* 0x000fe40000000000 */
[----:B------:R-:W-:Y:S01]  /*8a8e0*/  ISETP.LT.AND P1, PT, R27, c[0x0][0x178], !P6 ;  /* 0x00005e001b007a0c */ /* 0x000fe20007721270 */
[----:B------:R-:W-:Y:S01]  /*8a8f0*/  IMAD.WIDE R10, R3, 0x2, R14 ;  /* 0x00000002030a7825 */ /* 0x000fe200078e020e */
[----:B------:R-:W-:-:S03]  /*8a900*/  ISETP.LT.AND P6, PT, R23, c[0x0][0x178], !P6 ;  /* 0x00005e0017007a0c */ /* 0x000fc600077c1270 */
[----:B0-----:R-:W-:-:S04]  /*8a910*/  IMAD.WIDE R16, R17, 0x2, R6 ;  /* 0x0000000211107825 */ /* 0x001fc800078e0206 */
[----:B------:R-:W-:Y:S01]  /*8a920*/  IMAD.WIDE R8, R3, 0x2, R4 ;  /* 0x0000000203087825 */ /* 0x000fe200078e0204 */
[----:B------:R-:W-:Y:S04]  /*8a930*/  @P2 STG.E.U16 [R16.64], R0 ;  /* 0x0000000010002986 */ /* 0x000fe8000c101506 */
[----:B----4-:R0:W-:Y:S01]  /*8a940*/  @P4 STG.E.U16 [R8.64], R21 ;  /* 0x0000001508004986 */ /* 0x0101e2000c101506 */
[----:B------:R-:W-:-:S03]  /*8a950*/  ISETP.LT.AND P4, PT, R28, c[0x0][0x178], !P3 ;  /* 0x00005e001c007a0c */ /* 0x000fc60005f81270 */
[----:B-----5:R1:W-:Y:S01]  /*8a960*/  @P5 STG.E.U16 [R10.64], R29 ;  /* 0x0000001d0a005986 */ /* 0x0203e2000c101506 */
[----:B------:R-:W-:Y:S02]  /*8a970*/  ISETP.LT.AND P5, PT, R26, c[0x0][0x178], !P3 ;  /* 0x00005e001a007a0c */ /* 0x000fe40005fa1270 */
[----:B------:R-:W-:Y:S02]  /*8a980*/  IADD3 R18, R22, 0xbe, RZ ;  /* 0x000000be16127810 */ /* 0x000fe40007ffe0ff */
[C---:B------:R-:W-:Y:S01]  /*8a990*/  IADD3 R19, R3.reuse, c[0x0][0x198], RZ ;  /* 0x0000660003137a10 */ /* 0x040fe20007ffe0ff */
[----:B0-----:R-:W-:Y:S01]  /*8a9a0*/  IMAD.WIDE R8, R3, 0x2, R12 ;  /* 0x0000000203087825 */ /* 0x001fe200078e020c */
[----:B------:R-:W-:Y:S02]  /*8a9b0*/  ISETP.GE.AND P2, PT, R18, c[0x0][0x17c], PT ;  /* 0x00005f0012007a0c */ /* 0x000fe40003f46270 */
[----:B------:R-:W-:Y:S01]  /*8a9c0*/  PRMT R18, R21, 0x7632, R18 ;  /* 0x0000763215127816 */ /* 0x000fe20000000012 */
[----:B------:R-:W-:Y:S01]  /*8a9d0*/  IMAD.WIDE R16, R3, 0x2, R6 ;  /* 0x0000000203107825 */ /* 0x000fe200078e0206 */
[----:B---3--:R0:W-:Y:S01]  /*8a9e0*/  @P1 STG.E.U16 [R8.64], R25 ;  /* 0x0000001908001986 */ /* 0x0081e2000c101506 */
[----:B------:R-:W-:-:S02]  /*8a9f0*/  PRMT R20, R29, 0x7632, R20 ;  /* 0x000076321d147816 */ /* 0x000fc40000000014 */
[----:B-1----:R-:W-:Y:S01]  /*8aa00*/  IMAD.WIDE R10, R19, 0x2, R4 ;  /* 0x00000002130a7825 */ /* 0x002fe200078e0204 */
[----:B------:R-:W3:Y:S01]  /*8aa10*/  LDL.LU R29, [R1+0x5ec] ;  /* 0x0005ec00011d7983 */ /* 0x000ee20000300800 */
[----:B------:R-:W-:-:S03]  /*8aa20*/  PRMT R0, R25, 0x7632, R0 ;  /* 0x0000763219007816 */ /* 0x000fc60000000000 */
[----:B------:R-:W4:Y:S01]  /*8aa30*/  LDL.LU R21, [R1+0x5cc] ;  /* 0x0005cc0001157983 */ /* 0x000f220000300800 */
[----:B0-----:R-:W-:-:S03]  /*8aa40*/  IMAD.WIDE R8, R19, 0x2, R14 ;  /* 0x0000000213087825 */ /* 0x001fc600078e020e */
[----:B------:R-:W5:Y:S04]  /*8aa50*/  LDL.LU R25, [R1+0x5ac] ;  /* 0x0005ac0001197983 */ /* 0x000f680000300800 */
[----:B--2---:R-:W-:Y:S04]  /*8aa60*/  @P6 STG.E.U16 [R16.64], R24 ;  /* 0x0000001810006986 */ /* 0x004fe8000c101506 */
[----:B------:R-:W-:Y:S04]  /*8aa70*/  @P4 STG.E.U16 [R10.64], R18 ;  /* 0x000000120a004986 */ /* 0x000fe8000c101506 */
[----:B------:R0:W-:Y:S04]  /*8aa80*/  @P5 STG.E.U16 [R8.64], R20 ;  /* 0x0000001408005986 */ /* 0x0001e8000c101506 */
[----:B0-----:R-:W2:Y:S01]  /*8aa90*/  LDL.LU R20, [R1+0x5dc] ;  /* 0x0005dc0001147983 */ /* 0x001ea20000300800 */
[----:B------:R-:W-:-:S02]  /*8aaa0*/  ISETP.LT.AND P1, PT, R27, c[0x0][0x178], !P3 ;  /* 0x00005e001b007a0c */ /* 0x000fc40005f21270 */
[----:B------:R-:W-:Y:S02]  /*8aab0*/  ISETP.LT.AND P3, PT, R23, c[0x0][0x178], !P3 ;  /* 0x00005e0017007a0c */ /* 0x000fe40005f61270 */
[----:B------:R-:W-:Y:S01]  /*8aac0*/  ISETP.LT.AND P5, PT, R28, c[0x0][0x178], !P2 ;  /* 0x00005e001c007a0c */ /* 0x000fe200057a1270 */
[C---:B------:R-:W-:Y:S01]  /*8aad0*/  IMAD.WIDE R8, R19.reuse, 0x2, R12 ;  /* 0x0000000213087825 */ /* 0x040fe200078e020c */
[----:B------:R-:W-:Y:S02]  /*8aae0*/  ISETP.LT.AND P6, PT, R26, c[0x0][0x178], !P2 ;  /* 0x00005e001a007a0c */ /* 0x000fe400057c1270 */
[----:B------:R-:W-:Y:S01]  /*8aaf0*/  PRMT R3, R24, 0x7632, R3 ;  /* 0x0000763218037816 */ /* 0x000fe20000000003 */
[C---:B------:R-:W-:Y:S01]  /*8ab00*/  IMAD.WIDE R10, R19.reuse, 0x2, R6 ;  /* 0x00000002130a7825 */ /* 0x040fe200078e0206 */
[----:B------:R-:W-:-:S03]  /*8ab10*/  IADD3 R19, R19, c[0x0][0x198], RZ ;  /* 0x0000660013137a10 */ /* 0x000fc60007ffe0ff */
[----:B------:R0:W-:Y:S04]  /*8ab20*/  @P1 STG.E.U16 [R8.64], R0 ;  /* 0x0000000008001986 */ /* 0x0001e8000c101506 */
[----:B------:R1:W-:Y:S01]  /*8ab30*/  @P3 STG.E.U16 [R10.64], R3 ;  /* 0x000000030a003986 */ /* 0x0003e2000c101506 */
[----:B0-----:R-:W-:-:S04]  /*8ab40*/  IMAD.WIDE R8, R19, 0x2, R4 ;  /* 0x0000000213087825 */ /* 0x001fc800078e0204 */
[----:B-1----:R-:W-:Y:S01]  /*8ab50*/  IMAD.WIDE R10, R19, 0x2, R14 ;  /* 0x00000002130a7825 */ /* 0x002fe200078e020e */
[----:B---3--:R-:W-:Y:S04]  /*8ab60*/  @P5 STG.E.U16 [R8.64], R29 ;  /* 0x0000001d08005986 */ /* 0x008fe8000c101506 */
[----:B--2---:R-:W-:Y:S04]  /*8ab70*/  @P6 STG.E.U16 [R10.64], R20 ;  /* 0x000000140a006986 */ /* 0x004fe8000c101506 */
[----:B------:R-:W0:Y:S04]  /*8ab80*/  LDS.128 R8, [R2] ;  /* 0x0000000002087984 */ /* 0x000e280000000c00 */
[----:B0-----:R-:W-:Y:S04]  /*8ab90*/  STL [R1+0x54], R9 ;  /* 0x0000540901007387 */ /* 0x001fe80000100800 */
[----:B------:R-:W-:Y:S04]  /*8aba0*/  STL.64 [R1+0x58], R10 ;  /* 0x0000580a01007387 */ /* 0x000fe80000100a00 */
[----:B------:R-:W2:Y:S01]  /*8abb0*/  LDL R24, [R1+0x610] ;  /* 0x0006100001187983 */ /* 0x000ea20000100800 */
[----:B------:R-:W-:-:S02]  /*8abc0*/  ISETP.LT.AND P4, PT, R27, c[0x0][0x178], !P2 ;  /* 0x00005e001b007a0c */ /* 0x000fc40005781270 */
[----:B------:R-:W-:Y:S02]  /*8abd0*/  IADD3 R16, R22, 0xbf, RZ ;  /* 0x000000bf16107810 */ /* 0x000fe40007ffe0ff */
[----:B------:R-:W-:Y:S02]  /*8abe0*/  ISETP.LT.AND P2, PT, R23, c[0x0][0x178], !P2 ;  /* 0x00005e0017007a0c */ /* 0x000fe40005741270 */
[----:B------:R-:W-:Y:S01]  /*8abf0*/  ISETP.GE.AND P1, PT, R16, c[0x0][0x17c], PT ;  /* 0x00005f0010007a0c */ /* 0x000fe20003f26270 */
[----:B------:R-:W-:Y:S01]  /*8ac00*/  IMAD.WIDE R16, R19, 0x2, R12 ;  /* 0x0000000213107825 */ /* 0x000fe200078e020c */
[----:B------:R-:W-:Y:S02]  /*8ac10*/  IADD3 R0, R22, 0xc0, RZ ;  /* 0x000000c016007810 */ /* 0x000fe40007ffe0ff */
[----:B------:R-:W-:Y:S02]  /*8ac20*/  ISETP.LT.AND P5, PT, R28, c[0x0][0x178], !P1 ;  /* 0x00005e001c007a0c */ /* 0x000fe40004fa1270 */
[----:B------:R-:W-:Y:S01]  /*8ac30*/  ISETP.LT.AND P6, PT, R26, c[0x0][0x178], !P1 ;  /* 0x00005e001a007a0c */ /* 0x000fe20004fc1270 */
[----:B----4-:R0:W-:Y:S01]  /*8ac40*/  @P4 STG.E.U16 [R16.64], R21 ;  /* 0x0000001510004986 */ /* 0x0101e2000c101506 */
[----:B------:R-:W-:-:S02]  /*8ac50*/  ISETP.LT.AND P4, PT, R27, c[0x0][0x178], !P1 ;  /* 0x00005e001b007a0c */ /* 0x000fc40004f81270 */
[----:B------:R-:W-:Y:S02]  /*8ac60*/  IADD3 R3, R19, c[0x0][0x198], RZ ;  /* 0x0000660013037a10 */ /* 0x000fe40007ffe0ff */
[----:B------:R-:W-:Y:S02]  /*8ac70*/  ISETP.GE.AND P3, PT, R0, c[0x0][0x17c], PT ;  /* 0x00005f0000007a0c */ /* 0x000fe40003f66270 */
[----:B------:R-:W-:Y:S01]  /*8ac80*/  PRMT R0, R29, 0x7632, R0 ;  /* 0x000076321d007816 */ /* 0x000fe20000000000 */
[----:B------:R-:W-:Y:S02]  /*8ac90*/  IMAD.MOV.U32 R29, RZ, RZ, R8 ;  /* 0x000000ffff1d7224 */ /* 0x000fe400078e0008 */
[----:B0-----:R-:W-:Y:S01]  /*8aca0*/  IMAD.WIDE R16, R19, 0x2, R6 ;  /* 0x0000000213107825 */ /* 0x001fe200078e0206 */
[----:B------:R-:W-:-:S03]  /*8acb0*/  PRMT R18, R20, 0x7632, R18 ;  /* 0x0000763214127816 */ /* 0x000fc60000000012 */
[----:B------:R-:W-:Y:S01]  /*8acc0*/  IMAD.WIDE R10, R3, 0x2, R4 ;  /* 0x00000002030a7825 */ /* 0x000fe200078e0204 */
[----:B-----5:R0:W-:Y:S01]  /*8acd0*/  @P2 STG.E.U16 [R16.64], R25 ;  /* 0x0000001910002986 */ /* 0x0201e2000c101506 */
[----:B------:R-:W-:Y:S02]  /*8ace0*/  PRMT R19, R21, 0x7632, R19 ;  /* 0x0000763215137816 */ /* 0x000fe40000000013 */
[----:B------:R-:W-:Y:S01]  /*8acf0*/  IMAD.WIDE R8, R3, 0x2, R14 ;  /* 0x0000000203087825 */ /* 0x000fe200078e020e */
[----:B------:R1:W-:Y:S01]  /*8ad00*/  @P5 STG.E.U16 [R10.64], R0 ;  /* 0x000000000a005986 */ /* 0x0003e2000c101506 */
[----:B------:R-:W-:-:S03]  /*8ad10*/  ISETP.LT.AND P1, PT, R23, c[0x0][0x178], !P1 ;  /* 0x00005e0017007a0c */ /* 0x000fc60004f21270 */
[----:B------:R3:W-:Y:S01]  /*8ad20*/  @P6 STG.E.U16 [R8.64], R18 ;  /* 0x0000001208006986 */ /* 0x0007e2000c101506 */
[----:B0-----:R-:W-:Y:S01]  /*8ad30*/  IMAD.WIDE R16, R3, 0x2, R12 ;  /* 0x0000000203107825 */ /* 0x001fe200078e020c */
[----:B------:R-:W-:-:S04]  /*8ad40*/  IADD3 R20, R22, 0xc1, RZ ;  /* 0x000000c116147810 */ /* 0x000fc80007ffe0ff */
[----:B------:R-:W-:Y:S01]  /*8ad50*/  @P4 STG.E.U16 [R16.64], R19 ;  /* 0x0000001310004986 */ /* 0x000fe2000c101506 */
[----:B------:R-:W-:Y:S02]  /*8ad60*/  ISETP.LT.AND P4, PT, R28, c[0x0][0x178], !P3 ;  /* 0x00005e001c007a0c */ /* 0x000fe40005f81270 */
[C---:B-1----:R-:W-:Y:S01]  /*8ad70*/  IADD3 R0, R3.reuse, c[0x0][0x198], RZ ;  /* 0x0000660003007a10 */ /* 0x042fe20007ffe0ff */
[----:B---3--:R-:W-:Y:S01]  /*8ad80*/  IMAD.WIDE R8, R3, 0x2, R6 ;  /* 0x0000000203087825 */ /* 0x008fe200078e0206 */
[----:B------:R-:W-:Y:S02]  /*8ad90*/  ISETP.GE.AND P2, PT, R20, c[0x0][0x17c], PT ;  /* 0x00005f0014007a0c */ /* 0x000fe40003f46270 */
[----:B------:R-:W-:Y:S01]  /*8ada0*/  PRMT R20, R25, 0x7632, R20 ;  /* 0x0000763219147816 */ /* 0x000fe20000000014 */
[----:B------:R-:W-:Y:S01]  /*8adb0*/  IMAD.WIDE R10, R0, 0x2, R4 ;  /* 0x00000002000a7825 */ /* 0x000fe200078e0204 */
[----:B------:R0:W-:Y:S04]  /*8adc0*/  STL [R1+0x23b4], R2 ;  /* 0x0023b40201007387 */ /* 0x0001e80000100800 */
[----:B------:R-:W-:Y:S04]  /*8add0*/  @P1 STG.E.U16 [R8.64], R20 ;  /* 0x0000001408001986 */ /* 0x000fe8000c101506 */
[----:B0-----:R-:W3:Y:S04]  /*8ade0*/  LDL.LU R2, [R1+0x5f0] ;  /* 0x0005f00001027983 */ /* 0x001ee80000300800 */
[----:B------:R-:W4:Y:S04]  /*8adf0*/  LDL.LU R28, [R1+0x23cc] ;  /* 0x0023cc00011c7983 */ /* 0x000f280000300800 */
[----:B--2---:R0:W-:Y:S04]  /*8ae00*/  @P4 STG.E.U16 [R10.64], R24 ;  /* 0x000000180a004986 */ /* 0x0041e8000c101506 */
[----:B0-----:R-:W2:Y:S04]  /*8ae10*/  LDL.LU R10, [R1+0x610] ;  /* 0x00061000010a7983 */ /* 0x001ea80000300800 */
[----:B------:R-:W5:Y:S01]  /*8ae20*/  LDL.LU R11, [R1+0x600] ;  /* 0x00060000010b7983 */ /* 0x000f620000300800 */
[----:B------:R-:W-:-:S02]  /*8ae30*/  ISETP.LT.AND P5, PT, R26, c[0x0][0x178], !P3 ;  /* 0x00005e001a007a0c */ /* 0x000fc40005fa1270 */
[----:B------:R-:W-:Y:S01]  /*8ae40*/  ISETP.LT.AND P6, PT, R27, c[0x0][0x178], !P3 ;  /* 0x00005e001b007a0c */ /* 0x000fe20005fc1270 */
[----:B------:R-:W-:-:S04]  /*8ae50*/  IMAD.WIDE R16, R0, 0x2, R14 ;  /* 0x0000000200107825 */ /* 0x000fc800078e020e */
[----:B------:R-:W-:-:S06]  /*8ae60*/  IMAD.WIDE R18, R0, 0x2, R12 ;  /* 0x0000000200127825 */ /* 0x000fcc00078e020c */
[----:B-----5:R-:W-:Y:S04]  /*8ae70*/  @P5 STG.E.U16 [R16.64], R11 ;  /* 0x0000000b10005986 */ /* 0x020fe8000c101506 */
[----:B---3--:R-:W-:Y:S04]  /*8ae80*/  @P6 STG.E.U16 [R18.64], R2 ;  /* 0x0000000212006986 */ /* 0x008fe8000c101506 */
[----:B----4-:R-:W0:Y:S04]  /*8ae90*/  LDS.128 R16, [R28] ;  /* 0x000000001c107984 */ /* 0x010e280000000c00 */
[----:B0-----:R-:W-:Y:S04]  /*8aea0*/  STL [R1+0x4], R17 ;  /* 0x0000041101007387 */ /* 0x001fe80000100800 */
[----:B------:R-:W-:Y:S04]  /*8aeb0*/  STL.64 [R1+0x8], R18 ;  /* 0x0000081201007387 */ /* 0x000fe80000100a00 */
[----:B------:R-:W3:Y:S04]  /*8aec0*/  LDL R25, [R1+0x650] ;  /* 0x0006500001197983 */ /* 0x000ee80000100800 */
[----:B------:R-:W4:Y:S04]  /*8aed0*/  LDL.LU R24, [R1+0x620] ;  /* 0x0006200001187983 */ /* 0x000f280000300800 */
[----:B------:R0:W-:Y:S04]  /*8aee0*/  STL [R1+0x23a8], R28 ;  /* 0x0023a81c01007387 */ /* 0x0001e80000100800 */
[----:B0-----:R-:W5:Y:S01]  /*8aef0*/  LDL R28, [R1+0x1760] ;  /* 0x00176000011c7983 */ /* 0x001f620000100800 */
[----:B------:R-:W-:Y:S01]  /*8af00*/  ISETP.LT.AND P3, PT, R23, c[0x0][0x178], !P3 ;  /* 0x00005e0017007a0c */ /* 0x000fe20005f61270 */
[----:B------:R-:W-:Y:S01]  /*8af10*/  IMAD.WIDE R8, R0, 0x2, R6 ;  /* 0x0000000200087825 */ /* 0x000fe200078e0206 */
[----:B------:R-:W-:-:S02]  /*8af20*/  ISETP.LT.AND P6, PT, R26, c[0x0][0x178], !P2 ;  /* 0x00005e001a007a0c */ /* 0x000fc400057c1270 */
[----:B------:R-:W-:Y:S02]  /*8af30*/  IADD3 R18, R0, c[0x0][0x198], RZ ;  /* 0x0000660000127a10 */ /* 0x000fe40007ffe0ff */
[----:B--2---:R-:W-:Y:S02]  /*8af40*/  PRMT R0, R10, 0x7632, R0 ;  /* 0x000076320a007816 */ /* 0x004fe40000000000 */
[----:B------:R-:W-:Y:S01]  /*8af50*/  PRMT R3, R11, 0x7632, R3 ;  /* 0x000076320b037816 */ /* 0x000fe20000000003 */
[----:B------:R-:W-:-:S04]  /*8af60*/  IMAD.WIDE R10, R18, 0x2, R14 ;  /* 0x00000002120a7825 */ /* 0x000fc800078e020e */
[----:B------:R0:W-:Y:S02]  /*8af70*/  @P3 STG.E.U16 [R8.64], R29 ;  /* 0x0000001d08003986 */ /* 0x0001e4000c101506 */
[----:B0-----:R-:W-:Y:S01]  /*8af80*/  IMAD.WIDE R8, R18, 0x2, R4 ;  /* 0x0000000212087825 */ /* 0x001fe200078e0204 */
[----:B-----5:R-:W-:-:S13]  /*8af90*/  ISETP.LT.AND P5, PT, R28, c[0x0][0x178], !P2 ;  /* 0x00005e001c007a0c */ /* 0x020fda00057a1270 */
[----:B------:R-:W-:Y:S04]  /*8afa0*/  @P5 STG.E.U16 [R8.64], R0 ;  /* 0x0000000008005986 */ /* 0x000fe8000c101506 */
[----:B------:R0:W-:Y:S02]  /*8afb0*/  @P6 STG.E.U16 [R10.64], R3 ;  /* 0x000000030a006986 */ /* 0x0001e4000c101506 */
[----:B0-----:R-:W-:Y:S02]  /*8afc0*/  PRMT R3, R29, 0x7632, R3 ;  /* 0x000076321d037816 */ /* 0x001fe40000000003 */
[----:B------:R-:W2:Y:S01]  /*8afd0*/  LDL.LU R29, [R1+0x23c8] ;  /* 0x0023c800011d7983 */ /* 0x000ea20000300800 */
[C---:B------:R-:W-:Y:S01]  /*8afe0*/  IADD3 R0, R18.reuse, c[0x0][0x198], RZ ;  /* 0x0000660012007a10 */ /* 0x040fe20007ffe0ff */
[----:B------:R-:W-:-:S02]  /*8aff0*/  IMAD.WIDE R8, R18, 0x2, R6 ;  /* 0x0000000212087825 */ /* 0x000fc400078e0206 */
[----:B------:R-:W-:Y:S01]  /*8b000*/  STL.64 [R1+0x23c0], R6 ;  /* 0x0023c00601007387 */ /* 0x000fe20000100a00 */
[----:B------:R-:W-:Y:S01]  /*8b010*/  ISETP.LT.AND P4, PT, R27, c[0x0][0x178], !P2 ;  /* 0x00005e001b007a0c */ /* 0x000fe20005781270 */
[----:B------:R-:W-:Y:S02]  /*8b020*/  IMAD.WIDE R10, R0, 0x2, R4 ;  /* 0x00000002000a7825 */ /* 0x000fe400078e0204 */
[----:B------:R-:W-:Y:S01]  /*8b030*/  STL.64 [R1+0x23b8], R4 ;  /* 0x0023b80401007387 */ /* 0x000fe20000100a00 */
[----:B------:R-:W-:Y:S02]  /*8b040*/  IADD3 R21, R22, 0xc2, RZ ;  /* 0x000000c216157810 */ /* 0x000fe40007ffe0ff */
[----:B------:R-:W-:Y:S02]  /*8b050*/  PRMT R20, R2, 0x7632, R20 ;  /* 0x0000763202147816 */ /* 0x000fe40000000014 */
[----:B------:R-:W-:Y:S01]  /*8b060*/  ISETP.GE.AND P1, PT, R21, c[0x0][0x17c], PT ;  /* 0x00005f0015007a0c */ /* 0x000fe20003f26270 */
[----:B------:R-:W-:-:S02]  /*8b070*/  IMAD.MOV.U32 R21, RZ, RZ, R16 ;  /* 0x000000ffff157224 */ /* 0x000fc400078e0010 */
[----:B------:R-:W-:Y:S01]  /*8b080*/  IMAD.WIDE R16, R18, 0x2, R12 ;  /* 0x0000000212107825 */ /* 0x000fe200078e020c */
[----:B------:R-:W-:-:S04]  /*8b090*/  ISETP.LT.AND P2, PT, R23, c[0x0][0x178], !P2 ;  /* 0x00005e0017007a0c */ /* 0x000fc80005741270 */
[----:B------:R-:W-:Y:S01]  /*8b0a0*/  @P4 STG.E.U16 [R16.64], R20 ;  /* 0x0000001410004986 */ /* 0x000fe2000c101506 */
[----:B------:R-:W-:-:S08]  /*8b0b0*/  ISETP.LT.AND P4, PT, R28, c[0x0][0x178], !P1 ;  /* 0x00005e001c007a0c */ /* 0x000fd00004f81270 */
[----:B------:R-:W-:Y:S05]  /*8b0c0*/  @P2 STG.E.U16 [R8.64], R3 ;  /* 0x0000000308002986 */ /* 0x000fea000c101506 */
[----:B---3--:R0:W-:Y:S04]  /*8b0d0*/  @P4 STG.E.U16 [R10.64], R25 ;  /* 0x000000190a004986 */ /* 0x0081e8000c101506 */
[----:B0-----:R-:W3:Y:S04]  /*8b0e0*/  LDL.LU R10, [R1+0x650] ;  /* 0x00065000010a7983 */ /* 0x001ee80000300800 */
[----:B------:R-:W5:Y:S04]  /*8b0f0*/  LDL.LU R11, [R1+0x630] ;  /* 0x00063000010b7983 */ /* 0x000f680000300800 */
[----:B--2---:R-:W0:Y:S04]  /*8b100*/  LDS.128 R4, [R29] ;  /* 0x000000001d047984 */ /* 0x004e280000000c00 */
[----:B0-----:R-:W-:Y:S04]  /*8b110*/  STL [R1+0x44], R5 ;  /* 0x0000440501007387 */ /* 0x001fe80000100800 */
[----:B------:R0:W-:Y:S01]  /*8b120*/  STL.64 [R1+0x48], R6 ;  /* 0x0000480601007387 */ /* 0x0001e20000100a00 */
[----:B------:R-:W-:-:S03]  /*8b130*/  IMAD.MOV.U32 R25, RZ, RZ, R4 ;  /* 0x000000ffff197224 */ /* 0x000fc600078e0004 */
[----:B0-----:R-:W2:Y:S04]  /*8b140*/  LDL.LU.64 R6, [R1+0x23c0] ;  /* 0x0023c00001067983 */ /* 0x001ea80000300a00 */
[----:B------:R-:W2:Y:S04]  /*8b150*/  LDL.LU.64 R4, [R1+0x23b8] ;  /* 0x0023b80001047983 */ /* 0x000ea80000300a00 */
[----:B------:R-:W2:Y:S01]  /*8b160*/  LDL.LU R2, [R1+0x680] ;  /* 0x0006800001027983 */ /* 0x000ea20000300800 */
[----:B------:R-:W-:Y:S02]  /*8b170*/  ISETP.LT.AND P5, PT, R26, c[0x0][0x178], !P1 ;  /* 0x00005e001a007a0c */ /* 0x000fe40004fa1270 */
[----:B------:R-:W-:-:S02]  /*8b180*/  ISETP.LT.AND P6, PT, R27, c[0x0][0x178], !P1 ;  /* 0x00005e001b007a0c */ /* 0x000fc40004fc1270 */
[----:B------:R-:W-:Y:S01]  /*8b190*/  IADD3 R19, R22, 0xc3, RZ ;  /* 0x000000c316137810 */ /* 0x000fe20007ffe0ff */
[----:B------:R-:W-:Y:S01]  /*8b1a0*/  IMAD.WIDE R16, R0, 0x2, R14 ;  /* 0x0000000200107825 */ /* 0x000fe200078e020e */
[----:B------:R-:W-:Y:S02]  /*8b1b0*/  IADD3 R20, R22, 0xc4, RZ ;  /* 0x000000c416147810 */ /* 0x000fe40007ffe0ff */
[----:B------:R-:W-:Y:S01]  /*8b1c0*/  ISETP.GE.AND P3, PT, R19, c[0x0][0x17c], PT ;  /* 0x00005f0013007a0c */ /* 0x000fe20003f66270 */
[----:B------:R-:W-:Y:S01]  /*8b1d0*/  IMAD.WIDE R18, R0, 0x2, R12 ;  /* 0x0000000200127825 */ /* 0x000fe200078e020c */
[----:B------:R-:W-:Y:S02]  /*8b1e0*/  ISETP.GE.AND P2, PT, R20, c[0x0][0x17c], PT ;  /* 0x00005f0014007a0c */ /* 0x000fe40003f46270 */
[----:B----4-:R-:W-:Y:S01]  /*8b1f0*/  PRMT R20, R24, 0x7632, R20 ;  /* 0x0000763218147816 */ /* 0x010fe20000000014 */
[----:B-----5:R-:W-:Y:S04]  /*8b200*/  @P5 STG.E.U16 [R16.64], R11 ;  /* 0x0000000b10005986 */ /* 0x020fe8000c101506 */
[----:B------:R0:W-:Y:S01]  /*8b210*/  @P6 STG.E.U16 [R18.64], R24 ;  /* 0x0000001812006986 */ /* 0x0001e2000c101506 */
[----:B------:R-:W-:-:S02]  /*8b220*/  ISETP.LT.AND P1, PT, R23, c[0x0][0x178], !P1 ;  /* 0x00005e0017007a0c */ /* 0x000fc40004f21270 */
[----:B------:R-:W-:Y:S01]  /*8b230*/  ISETP.LT.AND P5, PT, R28, c[0x0][0x178], !P3 ;  /* 0x00005e001c007a0c */ /* 0x000fe20005fa1270 */
[----:B0-----:R-:W0:Y:S01]  /*8b240*/  S2R R24, SR_TID.X ;  /* 0x0000000000187919 */ /* 0x001e220000002100 */
[----:B------:R-:W-:Y:S02]  /*8b250*/  IADD3 R3, R0, c[0x0][0x198], RZ ;  /* 0x0000660000037a10 */ /* 0x000fe40007ffe0ff */
[----:B------:R-:W-:Y:S02]  /*8b260*/  ISETP.LT.AND P6, PT, R26, c[0x0][0x178], !P3 ;  /* 0x00005e001a007a0c */ /* 0x000fe40005fc1270 */
[----:B------:R-:W-:Y:S02]  /*8b270*/  ISETP.LT.AND P4, PT, R27, c[0x0][0x178], !P3 ;  /* 0x00005e001b007a0c */ /* 0x000fe40005f81270 */
[----:B---3--:R-:W-:Y:S01]  /*8b280*/  PRMT R18, R10, 0x7632, R18 ;  /* 0x000076320a127816 */ /* 0x008fe20000000012 */
[----:B------:R-:W-:Y:S01]  /*8b290*/  IMAD.WIDE R16, R3, 0x2, R12 ;  /* 0x0000000203107825 */ /* 0x000fe200078e020c */
[----:B------:R-:W-:-:S03]  /*8b2a0*/  PRMT R19, R11, 0x7632, R19 ;  /* 0x000076320b137816 */ /* 0x000fc60000000013 */
[----:B------:R-:W-:Y:S01]  /*8b2b0*/  IMAD.WIDE R10, R3, 0x2, R14 ;  /* 0x00000002030a7825 */ /* 0x000fe200078e020e */
[----:B------:R-:W-:Y:S01]  /*8b2c0*/  ISETP.LT.AND P3, PT, R23, c[0x0][0x178], !P3 ;  /* 0x00005e0017007a0c */ /* 0x000fe20005f61270 */
[----:B------:R1:W-:Y:S04]  /*8b2d0*/  STL [R1+0x23a4], R29 ;  /* 0x0023a41d01007387 */ /* 0x0003e80000100800 */
[----:B-1----:R-:W3:Y:S01]  /*8b2e0*/  LDL.LU R29, [R1+0x640] ;  /* 0x00064000011d7983 */ /* 0x002ee20000300800 */
[----:B--2---:R-:W-:Y:S01]  /*8b2f0*/  IMAD.WIDE R8, R0, 0x2, R6 ;  /* 0x0000000200087825 */ /* 0x004fe200078e0206 */
[----:B------:R-:W-:-:S04]  /*8b300*/  IADD3 R0, R22, 0xc5, RZ ;  /* 0x000000c516007810 */ /* 0x000fc80007ffe0ff */
[----:B------:R1:W-:Y:S01]  /*8b310*/  @P1 STG.E.U16 [R8.64], R21 ;  /* 0x0000001508001986 */ /* 0x0003e2000c101506 */
[----:B------:R-:W-:Y:S02]  /*8b320*/  ISETP.GE.AND P1, PT, R0, c[0x0][0x17c], PT ;  /* 0x00005f0000007a0c */ /* 0x000fe40003f26270 */
[C---:B------:R-:W-:Y:S01]  /*8b330*/  IADD3 R0, R3.reuse, c[0x0][0x198], RZ ;  /* 0x0000660003007a10 */ /* 0x040fe20007ffe0ff */
[----:B-1----:R-:W-:-:S05]  /*8b340*/  IMAD.WIDE R8, R3, 0x2, R4 ;  /* 0x0000000203087825 */ /* 0x002fca00078e0204 */
[----:B------:R1:W-:Y:S04]  /*8b350*/  @P5 STG.E.U16 [R8.64], R18 ;  /* 0x0000001208005986 */ /* 0x0003e8000c101506 */
[----:B------:R2:W-:Y:S01]  /*8b360*/  @P6 STG.E.U16 [R10.64], R19 ;  /* 0x000000130a006986 */ /* 0x0005e2000c101506 */
[----:B-1----:R-:W-:Y:S01]  /*8b370*/  IMAD.WIDE R8, R3, 0x2, R6 ;  /* 0x0000000203087825 */ /* 0x002fe200078e0206 */
[----:B0-----:R-:W-:-:S03]  /*8b380*/  LOP3.LUT R3, R24, 0x7f, RZ, 0xc0, !PT ;  /* 0x0000007f18037812 */ /* 0x001fc600078ec0ff */
[----:B------:R-:W-:Y:S01]  /*8b390*/  IMAD.SHL.U32 R24, R24, 0x800, RZ ;  /* 0x0000080018187824 */ /* 0x000fe200078e00ff */
[----:B------:R0:W-:Y:S01]  /*8b3a0*/  @P4 STG.E.U16 [R16.64], R20 ;  /* 0x0000001410004986 */ /* 0x0001e2000c101506 */
[----:B------:R-:W-:-:S03]  /*8b3b0*/  ISETP.LT.AND P4, PT, R28, c[0x0][0x178], !P2 ;  /* 0x00005e001c007a0c */ /* 0x000fc60005781270 */
[----:B------:R-:W-:Y:S01]  /*8b3c0*/  LOP3.LUT R24, R24, 0x3000, RZ, 0xc0, !PT ;  /* 0x0000300018187812 */ /* 0x000fe200078ec0ff */
[----:B--2---:R-:W-:-:S04]  /*8b3d0*/  IMAD.WIDE R10, R0, 0x2, R4 ;  /* 0x00000002000a7825 */ /* 0x004fc800078e0204 */
[----:B------:R-:W-:Y:S01]  /*8b3e0*/  IMAD R24, R3, 0x10, R24 ;  /* 0x0000001003187824 */ /* 0x000fe200078e0218 */
[----:B0-----:R-:W-:-:S04]  /*8b3f0*/  PRMT R20, R21, 0x7632, R20 ;  /* 0x0000763215147816 */ /* 0x001fc80000000014 */
[----:B------:R-:W-:Y:S01]  /*8b400*/  LOP3.LUT R24, R24, 0x60, RZ, 0x3c, !PT ;  /* 0x0000006018187812 */ /* 0x000fe200078e3cff */
[----:B------:R-:W-:Y:S04]  /*8b410*/  @P3 STG.E.U16 [R8.64], R20 ;  /* 0x0000001408003986 */ /* 0x000fe8000c101506 */
[----:B------:R-:W-:Y:S04]  /*8b420*/  @P4 STG.E.U16 [R10.64], R2 ;  /* 0x000000020a004986 */ /* 0x000fe8000c101506 */
[----:B------:R-:W0:Y:S01]  /*8b430*/  LDS.128 R8, [R24] ;  /* 0x0000000018087984 */ /* 0x000e220000000c00 */
[----:B------:R-:W-:-:S04]  /*8b440*/  IADD3 R21, R22, 0xc6, RZ ;  /* 0x000000c616157810 */ /* 0x000fc80007ffe0ff */
[----:B------:R-:W-:Y:S02]  /*8b450*/  ISETP.GE.AND P3, PT, R21, c[0x0][0x17c], PT ;  /* 0x00005f0015007a0c */ /* 0x000fe40003f66270 */
[----:B------:R-:W2:Y:S01]  /*8b460*/  LDL.LU R21, [R1+0x660] ;  /* 0x0006600001157983 */ /* 0x000ea20000300800 */
[C---:B------:R-:W-:Y:S01]  /*8b470*/  IMAD.WIDE R16, R0.reuse, 0x2, R14 ;  /* 0x0000000200107825 */ /* 0x040fe200078e020e */
[----:B------:R-:W-:-:S03]  /*8b480*/  IADD3 R3, R0, c[0x0][0x198], RZ ;  /* 0x0000660000037a10 */ /* 0x000fc60007ffe0ff */
[C---:B------:R-:W-:Y:S01]  /*8b490*/  IMAD.WIDE R18, R0.reuse, 0x2, R12 ;  /* 0x0000000200127825 */ /* 0x040fe200078e020c */
[----:B0-----:R0:W-:Y:S03]  /*8b4a0*/  STL [R1+0x34], R9 ;  /* 0x0000340901007387 */ /* 0x0011e60000100800 */
[----:B------:R-:W-:Y:S01]  /*8b4b0*/  IMAD.MOV.U32 R24, RZ, RZ, R8 ;  /* 0x000000ffff187224 */ /* 0x000fe200078e0008 */
[----:B------:R1:W-:Y:S01]  /*8b4c0*/  STL.64 [R1+0x38], R10 ;  /* 0x0000380a01007387 */ /* 0x0003e20000100a00 */
[----:B0-----:R-:W-:Y:S01]  /*8b4d0*/  IMAD.WIDE R8, R0, 0x2, R6 ;  /* 0x0000000200087825 */ /* 0x001fe200078e0206 */
[----:B------:R-:W-:Y:S02]  /*8b4e0*/  PRMT R0, R2, 0x7632, R0 ;  /* 0x0000763202007816 */ /* 0x000fe40000000000 */
[----:B------:R-:W4:Y:S01]  /*8b4f0*/  LDL.LU R2, [R1+0x23b4] ;  /* 0x0023b40001027983 */ /* 0x000f220000300800 */
[----:B------:R-:W-:-:S02]  /*8b500*/  ISETP.LT.AND P5, PT, R26, c[0x0][0x178], !P2 ;  /* 0x00005e001a007a0c */ /* 0x000fc400057a1270 */
[----:B------:R-:W-:Y:S02]  /*8b510*/  ISETP.LT.AND P6, PT, R27, c[0x0][0x178], !P2 ;  /* 0x00005e001b007a0c */ /* 0x000fe400057c1270 */
[----:B------:R-:W-:Y:S02]  /*8b520*/  ISETP.LT.AND P2, PT, R23, c[0x0][0x178], !P2 ;  /* 0x00005e0017007a0c */ /* 0x000fe40005741270 */
[----:B------:R-:W-:Y:S01]  /*8b530*/  ISETP.LT.AND P4, PT, R27, c[0x0][0x178], !P1 ;  /* 0x00005e001b007a0c */ /* 0x000fe20004f81270 */
[----:B-1----:R-:W-:Y:S01]  /*8b540*/  IMAD.WIDE R10, R3, 0x2, R14 ;  /* 0x00000002030a7825 */ /* 0x002fe200078e020e */
[----:B---3--:R-:W-:Y:S01]  /*8b550*/  PRMT R20, R29, 0x7632, R20 ;  /* 0x000076321d147816 */ /* 0x008fe20000000014 */
[----:B------:R-:W-:Y:S04]  /*8b560*/  STL [R1+0x23b0], R26 ;  /* 0x0023b01a01007387 */ /* 0x000fe80000100800 */
[----:B------:R-:W-:Y:S04]  /*8b570*/  STL [R1+0x23ac], R24 ;  /* 0x0023ac1801007387 */ /* 0x000fe80000100800 */
[----:B--2---:R0:W-:Y:S01]  /*8b580*/  @P5 STG.E.U16 [R16.64], R21 ;  /* 0x0000001510005986 */ /* 0x0041e2000c101506 */
[----:B------:R-:W-:-:S03]  /*8b590*/  ISETP.LT.AND P5, PT, R28, c[0x0][0x178], !P1 ;  /* 0x00005e001c007a0c */ /* 0x000fc60004fa1270 */
[----:B------:R1:W-:Y:S01]  /*8b5a0*/  @P6 STG.E.U16 [R18.64], R29 ;  /* 0x0000001d12006986 */ /* 0x0003e2000c101506 */
[----:B------:R-:W-:-:S03]  /*8b5b0*/  ISETP.LT.AND P6, PT, R26, c[0x0][0x178], !P1 ;  /* 0x00005e001a007a0c */ /* 0x000fc60004fc1270 */
[----:B------:R2:W-:Y:S01]  /*8b5c0*/  @P2 STG.E.U16 [R8.64], R25 ;  /* 0x0000001908002986 */ /* 0x0005e2000c101506 */
[----:B0-----:R-:W-:Y:S01]  /*8b5d0*/  IMAD.WIDE R16, R3, 0x2, R12 ;  /* 0x0000000203107825 */ /* 0x001fe200078e020c */
[----:B-1----:R-:W-:-:S03]  /*8b5e0*/  PRMT R18, R21, 0x7632, R18 ;  /* 0x0000763215127816 */ /* 0x002fc60000000012 */
[----:B--2---:R-:W-:-:S05]  /*8b5f0*/  IMAD.WIDE R8, R3, 0x2, R4 ;  /* 0x0000000203087825 */ /* 0x004fca00078e0204 */
[----:B------:R-:W-:Y:S01]  /*8b600*/  @P5 STG.E.U16 [R8.64], R0 ;  /* 0x0000000008005986 */ /* 0x000fe2000c101506 */
[----:B------:R-:W-:-:S03]  /*8b610*/  ISETP.LT.AND P5, PT, R26, c[0x0][0x178], !P3 ;  /* 0x00005e001a007a0c */ /* 0x000fc60005fa1270 */
[----:B------:R-:W-:Y:S01]  /*8b620*/  @P6 STG.E.U16 [R10.64], R18 ;  /* 0x000000120a006986 */ /* 0x000fe2000c101506 */
[----:B------:R-:W-:-:S03]  /*8b630*/  ISETP.LT.AND P6, PT, R27, c[0x0][0x178], !P3 ;  /* 0x00005e001b007a0c */ /* 0x000fc60005fc1270 */
[----:B------:R0:W-:Y:S02]  /*8b640*/  @P4 STG.E.U16 [R16.64], R20 ;  /* 0x0000001410004986 */ /* 0x0001e4000c101506 */
[----:B0-----:R-:W-:Y:S02]  /*8b650*/  PRMT R20, R25, 0x7632, R20 ;  /* 0x0000763219147816 */ /* 0x001fe40000000014 */
[----:B----4-:R-:W0:Y:S01]  /*8b660*/  LDS.128 R24, [R2+0x800] ;  /* 0x0008000002187984 */ /* 0x010e220000000c00 */
[----:B------:R-:W-:Y:S01]  /*8b670*/  ISETP.LT.AND P1, PT, R23, c[0x0][0x178], !P1 ;  /* 0x00005e0017007a0c */ /* 0x000fe20004f21270 */
[----:B------:R-:W-:Y:S01]  /*8b680*/  IMAD.WIDE R8, R3, 0x2, R6 ;  /* 0x0000000203087825 */ /* 0x000fe200078e0206 */
[----:B------:R-:W-:-:S11]  /*8b690*/  IADD3 R21, R22, 0xc8, RZ ;  /* 0x000000c816157810 */ /* 0x000fd60007ffe0ff */
[----:B------:R1:W-:Y:S01]  /*8b6a0*/  @P1 STG.E.U16 [R8.64], R20 ;  /* 0x0000001408001986 */ /* 0x0003e2000c101506 */
[----:B------:R-:W-:-:S03]  /*8b6b0*/  ISETP.GE.AND P1, PT, R21, c[0x0][0x17c], PT ;  /* 0x00005f0015007a0c */ /* 0x000fc60003f26270 */
[----:B-1----:R-:W2:Y:S04]  /*8b6c0*/  LDL.LU R8, [R1+0x6b0] ;  /* 0x0006b00001087983 */ /* 0x002ea80000300800 */
[----:B------:R-:W3:Y:S04]  /*8b6d0*/  LDL.LU R9, [R1+0x690] ;  /* 0x0006900001097983 */ /* 0x000ee80000300800 */
[----:B------:R-:W4:Y:S04]  /*8b6e0*/  LDL R20, [R1+0x176c] ;  /* 0x00176c0001147983 */ /* 0x000f280000100800 */
[----:B------:R1:W-:Y:S04]  /*8b6f0*/  STL [R1+0x23a0], R21 ;  /* 0x0023a01501007387 */ /* 0x0003e80000100800 */
[----:B-1----:R-:W5:Y:S04]  /*8b700*/  LDL.LU R21, [R1+0x670] ;  /* 0x0006700001157983 */ /* 0x002f680000300800 */
[----:B0-----:R0:W-:Y:S04]  /*8b710*/  STL [R1+0x24], R25 ;  /* 0x0000241901007387 */ /* 0x0011e80000100800 */
[----:B------:R1:W-:Y:S01]  /*8b720*/  STL.64 [R1+0x28], R26 ;  /* 0x0000281a01007387 */ /* 0x0003e20000100a00 */
[----:B0-----:R-:W-:-:S03]  /*8b730*/  IMAD.MOV.U32 R25, RZ, RZ, R24 ;  /* 0x000000ffff197224 */ /* 0x001fc600078e0018 */
[----:B-1----:R-:W5:Y:S04]  /*8b740*/  LDL.LU R26, [R1+0x23b0] ;  /* 0x0023b000011a7983 */ /* 0x002f680000300800 */
[----:B------:R-:W5:Y:S01]  /*8b750*/  LDL.LU R24, [R1+0x23ac] ;  /* 0x0023ac0001187983 */ /* 0x000f620000300800 */
[----:B------:R-:W-:Y:S02]  /*8b760*/  ISETP.LT.AND P4, PT, R28, c[0x0][0x178], !P3 ;  /* 0x00005e001c007a0c */ /* 0x000fe40005f81270 */
[----:B------:R-:W-:Y:S01]  /*8b770*/  IADD3 R0, R3, c[0x0][0x198], RZ ;  /* 0x0000660003007a10 */ /* 0x000fe20007ffe0ff */
[----:B------:R-:W5:Y:S01]  /*8b780*/  LDL.LU R29, [R1+0x6e0] ;  /* 0x0006e000011d7983 */ /* 0x000f620000300800 */
[----:B------:R-:W-:Y:S02]  /*8b790*/  IADD3 R19, R22, 0xc7, RZ ;  /* 0x000000c716137810 */ /* 0x000fe40007ffe0ff */
[----:B------:R-:W-:Y:S01]  /*8b7a0*/  ISETP.LT.AND P3, PT, R23, c[0x0][0x178], !P3 ;  /* 0x00005e0017007a0c */ /* 0x000fe20005f61270 */
[C---:B------:R-:W-:Y:S01]  /*8b7b0*/  IMAD.WIDE R10, R0.reuse, 0x2, R4 ;  /* 0x00000002000a7825 */ /* 0x040fe200078e0204 */
[----:B------:R-:W-:Y:S01]  /*8b7c0*/  ISETP.GE.AND P2, PT, R19, c[0x0][0x17c], PT ;  /* 0x00005f0013007a0c */ /* 0x000fe20003f46270 */
[----:B------:R-:W5:Y:S02]  /*8b7d0*/  LDL.LU R27, [R1+0x6a0] ;  /* 0x0006a000011b7983 */ /* 0x000f640000300800 */
[----:B------:R-:W-:-:S04]  /*8b7e0*/  IMAD.WIDE R16, R0, 0x2, R14 ;  /* 0x0000000200107825 */ /* 0x000fc800078e020e */
[----:B------:R-:W-:-:S04]  /*8b7f0*/  IMAD.WIDE R18, R0, 0x2, R12 ;  /* 0x0000000200127825 */ /* 0x000fc800078e020c */
[----:B------:R-:W-:Y:S01]  /*8b800*/  IMAD.WIDE R2, R0, 0x2, R6 ;  /* 0x0000000200027825 */ /* 0x000fe200078e0206 */
[----:B--2---:R-:W-:Y:S04]  /*8b810*/  @P4 STG.E.U16 [R10.64], R8 ;  /* 0x000000080a004986 */ /* 0x004fe8000c101506 */
[----:B---3--:R0:W-:Y:S01]  /*8b820*/  @P5 STG.E.U16 [R16.64], R9 ;  /* 0x0000000910005986 */ /* 0x0081e2000c101506 */
[----:B------:R-:W-:Y:S02]  /*8b830*/  ISETP.LT.AND P5, PT, R28, c[0x0][0x178], !P2 ;  /* 0x00005e001c007a0c */ /* 0x000fe400057a1270 */
[----:B----4-:R-:W-:Y:S02]  /*8b840*/  ISETP.LT.AND P4, PT, R20, c[0x0][0x178], !P2 ;  /* 0x00005e0014007a0c */ /* 0x010fe40005781270 */
[----:B0-----:R-:W-:Y:S01]  /*8b850*/  IADD3 R16, R0, c[0x0][0x198], RZ ;  /* 0x0000660000107a10 */ /* 0x001fe20007ffe0ff */
[----:B-----5:R0:W-:Y:S01]  /*8b860*/  @P6 STG.E.U16 [R18.64], R21 ;  /* 0x0000001512006986 */ /* 0x0201e2000c101506 */
[----:B------:R-:W-:-:S02]  /*8b870*/  PRMT R0, R8, 0x7632, R0 ;  /* 0x0000763208007816 */ /* 0x000fc40000000000 */
[----:B------:R-:W-:Y:S01]  /*8b880*/  PRMT R17, R9, 0x7632, R17 ;  /* 0x0000763209117816 */ /* 0x000fe20000000011 */
[----:B------:R-:W-:-:S04]  /*8b890*/  IMAD.WIDE R8, R16, 0x2, R14 ;  /* 0x0000000210087825 */ /* 0x000fc800078e020e */
[----:B------:R-:W-:Y:S01]  /*8b8a0*/  IMAD.WIDE R10, R16, 0x2, R12 ;  /* 0x00000002100a7825 */ /* 0x000fe200078e020c */
[----:B0-----:R-:W-:Y:S02]  /*8b8b0*/  IADD3 R18, R22, 0xc9, RZ ;  /* 0x000000c916127810 */ /* 0x001fe40007ffe0ff */
[----:B------:R-:W-:Y:S02]  /*8b8c0*/  ISETP.LT.AND P6, PT, R26, c[0x0][0x178], !P2 ;  /* 0x00005e001a007a0c */ /* 0x000fe400057c1270 */
[----:B------:R-:W-:Y:S01]  /*8b8d0*/  ISETP.LT.AND P2, PT, R23, c[0x0][0x178], !P2 ;  /* 0x00005e0017007a0c */ /* 0x000fe20005741270 */
[----:B------:R0:W-:Y:S01]  /*8b8e0*/  @P3 STG.E.U16 [R2.64], R24 ;  /* 0x0000001802003986 */ /* 0x0001e2000c101506 */
[----:B------:R-:W-:Y:S02]  /*8b8f0*/  PRMT R19, R21, 0x7632, R19 ;  /* 0x0000763215137816 */ /* 0x000fe40000000013 */
[----:B------:R-:W-:Y:S02]  /*8b900*/  ISETP.GE.AND P3, PT, R18, c[0x0][0x17c], PT ;  /* 0x00005f0012007a0c */ /* 0x000fe40003f66270 */
[----:B------:R-:W-:Y:S01]  /*8b910*/  PRMT R18, R24, 0x7632, R18 ;  /* 0x0000763218127816 */ /* 0x000fe20000000012 */
[----:B0-----:R-:W-:-:S05]  /*8b920*/  IMAD.WIDE R2, R16, 0x2, R4 ;  /* 0x0000000210027825 */ /* 0x001fca00078e0204 */
[----:B------:R0:W-:Y:S04]  /*8b930*/  @P5 STG.E.U16 [R2.64], R0 ;  /* 0x0000000002005986 */ /* 0x0001e8000c101506 */
[----:B------:R-:W-:Y:S04]  /*8b940*/  @P6 STG.E.U16 [R8.64], R17 ;  /* 0x0000001108006986 */ /* 0x000fe8000c101506 */
[----:B------:R-:W-:Y:S01]  /*8b950*/  @P4 STG.E.U16 [R10.64], R19 ;  /* 0x000000130a004986 */ /* 0x000fe2000c101506 */
[----:B0-----:R-:W-:Y:S01]  /*8b960*/  IMAD.WIDE R2, R16, 0x2, R6 ;  /* 0x0000000210027825 */ /* 0x001fe200078e0206 */
[----:B------:R-:W-:-:S02]  /*8b970*/  ISETP.LT.AND P4, PT, R28, c[0x0][0x178], !P1 ;  /* 0x00005e001c007a0c */ /* 0x000fc40004f81270 */
[----:B------:R-:W2:Y:S04]  /*8b980*/  LDL.LU R28, [R1+0x23a8] ;  /* 0x0023a800011c7983 */ /* 0x000ea80000300800 */
[----:B------:R0:W-:Y:S04]  /*8b990*/  @P2 STG.E.U16 [R2.64], R18 ;  /* 0x0000001202002986 */ /* 0x0001e8000c101506 */
[----:B0-----:R-:W3:Y:S01]  /*8b9a0*/  LDL.LU R18, [R1+0x6c0] ;  /* 0x0006c00001127983 */ /* 0x001ee20000300800 */
[----:B------:R-:W-:Y:S02]  /*8b9b0*/  ISETP.LT.AND P5, PT, R26, c[0x0][0x178], !P1 ;  /* 0x00005e001a007a0c */ /* 0x000fe40004fa1270 */
[----:B------:R-:W-:-:S05]  /*8b9c0*/  IADD3 R0, R16, c[0x0][0x198], RZ ;  /* 0x0000660010007a10 */ /* 0x000fca0007ffe0ff */
[----:B------:R-:W-:-:S04]  /*8b9d0*/  IMAD.WIDE R8, R0, 0x2, R4 ;  /* 0x0000000200087825 */ /* 0x000fc800078e0204 */
[----:B------:R-:W-:Y:S01]  /*8b9e0*/  IMAD.WIDE R10, R0, 0x2, R14 ;  /* 0x00000002000a7825 */ /* 0x000fe200078e020e */
[----:B------:R-:W-:Y:S04]  /*8b9f0*/  @P4 STG.E.U16 [R8.64], R29 ;  /* 0x0000001d08004986 */ /* 0x000fe8000c101506 */
[----:B---3--:R-:W-:Y:S04]  /*8ba00*/  @P5 STG.E.U16 [R10.64], R18 ;  /* 0x000000120a005986 */ /* 0x008fe8000c101506 */
[----:B--2---:R-:W0:Y:S04]  /*8ba10*/  LDS.128 R8, [R28+0x800] ;  /* 0x000800001c087984 */ /* 0x004e280000000c00 */
[----:B0-----:R-:W-:Y:S04]  /*8ba20*/  STL [R1+0x14], R9 ;  /* 0x0000140901007387 */ /* 0x001fe80000100800 */
[----:B------:R-:W-:Y:S04]  /*8ba30*/  STL.64 [R1+0x18], R10 ;  /* 0x0000180a01007387 */ /* 0x000fe80000100a00 */
[----:B------:R-:W2:Y:S04]  /*8ba40*/  LDL R24, [R1+0x710] ;  /* 0x0007100001187983 */ /* 0x000ea80000100800 */
[----:B------:R-:W3:Y:S01]  /*8ba50*/  LDL.LU R28, [R1+0x1760] ;  /* 0x00176000011c7983 */ /* 0x000ee20000300800 */
[----:B------:R-:W-:Y:S01]  /*8ba60*/  ISETP.LT.AND P6, PT, R20, c[0x0][0x178], !P1 ;  /* 0x00005e0014007a0c */ /* 0x000fe20004fc1270 */
[----:B------:R-:W-:-:S04]  /*8ba70*/  IMAD.WIDE R16, R0, 0x2, R12 ;  /* 0x0000000200107825 */ /* 0x000fc800078e020c */
[----:B------:R-:W-:-:S08]  /*8ba80*/  IMAD.WIDE R2, R0, 0x2, R6 ;  /* 0x0000000200027825 */ /* 0x000fd000078e0206 */
[----:B------:R0:W-:Y:S02]  /*8ba90*/  @P6 STG.E.U16 [R16.64], R27 ;  /* 0x0000001b10006986 */ /* 0x0001e4000c101506 */
[----:B0-----:R-:W-:Y:S02]  /*8baa0*/  IADD3 R16, R0, c[0x0][0x198], RZ ;  /* 0x0000660000107a10 */ /* 0x001fe40007ffe0ff */
[----:B------:R-:W-:Y:S02]  /*8bab0*/  PRMT R0, R29, 0x7632, R0 ;  /* 0x000076321d007816 */ /* 0x000fe40000000000 */
[----:B------:R-:W4:Y:S01]  /*8bac0*/  LDL.LU R29, [R1+0x23a4] ;  /* 0x0023a400011d7983 */ /* 0x000f220000300800 */
[----:B------:R-:W-:Y:S02]  /*8bad0*/  ISETP.LT.AND P1, PT, R23, c[0x0][0x178], !P1 ;  /* 0x00005e0017007a0c */ /* 0x000fe40004f21270 */
[----:B------:R-:W-:Y:S02]  /*8bae0*/  ISETP.LT.AND P6, PT, R26, c[0x0][0x178], !P3 ;  /* 0x00005e001a007a0c */ /* 0x000fe40005fc1270 */
[----:B------:R-:W-:-:S02]  /*8baf0*/  ISETP.LT.AND P4, PT, R20, c[0x0][0x178], !P3 ;  /* 0x00005e0014007a0c */ /* 0x000fc40005f81270 */
[----:B------:R-:W-:Y:S02]  /*8bb00*/  IADD3 R19, R22, 0xca, RZ ;  /* 0x000000ca16137810 */ /* 0x000fe40007ffe0ff */
[----:B------:R-:W-:Y:S02]  /*8bb10*/  PRMT R17, R18, 0x7632, R17 ;  /* 0x0000763212117816 */ /* 0x000fe40000000011 */
[----:B------:R-:W-:-:S03]  /*8bb20*/  IADD3 R18, R22, 0xcb, RZ ;  /* 0x000000cb16127810 */ /* 0x000fc60007ffe0ff */
[----:B------:R0:W-:Y:S01]  /*8bb30*/  @P1 STG.E.U16 [R2.64], R25 ;  /* 0x0000001902001986 */ /* 0x0001e2000c101506 */
[----:B------:R-:W-:Y:S01]  /*8bb40*/  IMAD.MOV.U32 R21, RZ, RZ, R8 ;  /* 0x000000ffff157224 */ /* 0x000fe200078e0008 */
[----:B------:R-:W-:Y:S01]  /*8bb50*/  ISETP.GE.AND P2, PT, R19, c[0x0][0x17c], PT ;  /* 0x00005f0013007a0c */ /* 0x000fe20003f46270 */
[----:B------:R-:W-:Y:S01]  /*8bb60*/  IMAD.WIDE R8, R16, 0x2, R14 ;  /* 0x0000000210087825 */ /* 0x000fe200078e020e */
[----:B------:R-:W-:Y:S02]  /*8bb70*/  PRMT R19, R27, 0x7632, R19 ;  /* 0x000076321b137816 */ /* 0x000fe40000000013 */
[----:B------:R-:W-:Y:S01]  /*8bb80*/  ISETP.GE.AND P1, PT, R18, c[0x0][0x17c], PT ;  /* 0x00005f0012007a0c */ /* 0x000fe20003f26270 */
[----:B------:R-:W-:-:S04]  /*8bb90*/  IMAD.WIDE R10, R16, 0x2, R12 ;  /* 0x00000002100a7825 */ /* 0x000fc800078e020c */
[----:B0-----:R-:W-:Y:S01]  /*8bba0*/  IMAD.WIDE R2, R16, 0x2, R4 ;  /* 0x0000000210027825 */ /* 0x001fe200078e0204 */
[----:B------:R-:W-:Y:S02]  /*8bbb0*/  PRMT R18, R25, 0x7632, R18 ;  /* 0x0000763219127816 */ /* 0x000fe40000000012 */
[----:B---3--:R-:W-:Y:S02]  /*8bbc0*/  ISETP.LT.AND P5, PT, R28, c[0x0][0x178], !P3 ;  /* 0x00005e001c007a0c */ /* 0x008fe40005fa1270 */
[----:B------:R-:W-:-:S11]  /*8bbd0*/  ISETP.LT.AND P3, PT, R23, c[0x0][0x178], !P3 ;  /* 0x00005e0017007a0c */ /* 0x000fd60005f61270 */
[----:B------:R0:W-:Y:S04]  /*8bbe0*/  @P5 STG.E.U16 [R2.64], R0 ;  /* 0x0000000002005986 */ /* 0x0001e8000c101506 */
[----:B------:R-:W-:Y:S04]  /*8bbf0*/  @P6 STG.E.U16 [R8.64], R17 ;  /* 0x0000001108006986 */ /* 0x000fe8000c101506 */
[----:B------:R-:W-:Y:S01]  /*8bc00*/  @P4 STG.E.U16 [R10.64], R19 ;  /* 0x000000130a004986 */ /* 0x000fe2000c101506 */
[----:B0-----:R-:W-:-:S05]  /*8bc10*/  IMAD.WIDE R2, R16, 0x2, R6 ;  /* 0x0000000210027825 */ /* 0x001fca00078e0206 */
[----:B------:R0:W-:Y:S04]  /*8bc20*/  @P3 STG.E.U16 [R2.64], R18 ;  /* 0x0000001202003986 */ /* 0x0001e8000c101506 */
[----:B0-----:R-:W3:Y:S01]  /*8bc30*/  LDL.LU R18, [R1+0x6f0] ;  /* 0x0006f00001127983 */ /* 0x001ee20000300800 */
[----:B------:R-:W-:Y:S02]  /*8bc40*/  ISETP.LT.AND P4, PT, R28, c[0x0][0x178], !P2 ;  /* 0x00005e001c007a0c */ /* 0x000fe40005781270 */
[----:B------:R-:W-:-:S05]  /*8bc50*/  IADD3 R0, R16, c[0x0][0x198], RZ ;  /* 0x0000660010007a10 */ /* 0x000fca0007ffe0ff */
[----:B------:R-:W-:Y:S01]  /*8bc60*/  IMAD.WIDE R8, R0, 0x2, R4 ;  /* 0x0000000200087825 */ /* 0x000fe200078e0204 */
[----:B------:R-:W-:-:S05]  /*8bc70*/  ISETP.LT.AND P5, PT, R26, c[0x0][0x178], !P2 ;  /* 0x00005e001a007a0c */ /* 0x000fca00057a1270 */
[----:B--2---:R0:W-:Y:S04]  /*8bc80*/  @P4 STG.E.U16 [R8.64], R24 ;  /* 0x0000001808004986 */ /* 0x0041e8000c101506 */
[----:B----4-:R-:W1:Y:S01]  /*8bc90*/  LDS.128 R24, [R29+0x800] ;  /* 0x000800001d187984 */ /* 0x010e620000000c00 */
[----:B------:R-:W-:-:S03]  /*8bca0*/  IMAD.WIDE R10, R0, 0x2, R14 ;  /* 0x00000002000a7825 */ /* 0x000fc600078e020e */
[----:B0-----:R-:W2:Y:S04]  /*8bcb0*/  LDL.LU R9, [R1+0x710] ;  /* 0x0007100001097983 */ /* 0x001ea80000300800 */
[----:B---3--:R0:W-:Y:S04]  /*8bcc0*/  @P5 STG.E.U16 [R10.64], R18 ;  /* 0x000000120a005986 */ /* 0x0081e8000c101506 */
[----:B0-----:R-:W3:Y:S04]  /*8bcd0*/  LDL.LU R11, [R1+0x6d0] ;  /* 0x0006d000010b7983 */ /* 0x001ee80000300800 */
[----:B-1----:R0:W-:Y:S04]  /*8bce0*/  STL [R1+0x238c], R27 ;  /* 0x00238c1b01007387 */ /* 0x0021e80000100800 */
[----:B0-----:R-:W4:Y:S01]  /*8bcf0*/  LDL R27, [R1+0x1768] ;  /* 0x00176800011b7983 */ /* 0x001f220000100800 */
[----:B------:R-:W-:Y:S01]  /*8bd00*/  ISETP.LT.AND P6, PT, R20, c[0x0][0x178], !P2 ;  /* 0x00005e0014007a0c */ /* 0x000fe200057c1270 */
[----:B------:R-:W-:Y:S01]  /*8bd10*/  IMAD.WIDE R16, R0, 0x2, R12 ;  /* 0x0000000200107825 */ /* 0x000fe200078e020c */
[----:B------:R-:W-:-:S02]  /*8bd20*/  ISETP.LT.AND P2, PT, R23, c[0x0][0x178], !P2 ;  /* 0x00005e0017007a0c */ /* 0x000fc40005741270 */
[----:B------:R-:W-:Y:S01]  /*8bd30*/  ISETP.LT.AND P5, PT, R28, c[0x0][0x178], !P1 ;  /* 0x00005e001c007a0c */ /* 0x000fe20004fa1270 */
[----:B------:R-:W-:Y:S01]  /*8bd40*/  IMAD.WIDE R2, R0, 0x2, R6 ;  /* 0x0000000200027825 */ /* 0x000fe200078e0206 */
[----:B------:R-:W-:Y:S02]  /*8bd50*/  ISETP.LT.AND P4, PT, R20, c[0x0][0x178], !P1 ;  /* 0x00005e0014007a0c */ /* 0x000fe40004f81270 */
[----:B------:R-:W-:-:S04]  /*8bd60*/  IADD3 R19, R22, 0xcc, RZ ;  /* 0x000000cc16137810 */ /* 0x000fc80007ffe0ff */
[----:B------:R-:W-:Y:S01]  /*8bd70*/  ISETP.GE.AND P3, PT, R19, c[0x0][0x17c], PT ;  /* 0x00005f0013007a0c */ /* 0x000fe20003f66270 */
[----:B---3--:R0:W-:Y:S01]  /*8bd80*/  @P6 STG.E.U16 [R16.64], R11 ;  /* 0x0000000b10006986 */ /* 0x0081e2000c101506 */
[----:B------:R-:W-:-:S03]  /*8bd90*/  PRMT R19, R11, 0x7632, R19 ;  /* 0x000076320b137816 */ /* 0x000fc60000000013 */
[----:B------:R1:W-:Y:S01]  /*8bda0*/  @P2 STG.E.U16 [R2.64], R21 ;  /* 0x0000001502002986 */ /* 0x0003e2000c101506 */
[----:B0-----:R-:W-:Y:S02]  /*8bdb0*/  IADD3 R16, R0, c[0x0][0x198], RZ ;  /* 0x0000660000107a10 */ /* 0x001fe40007ffe0ff */
[----:B----4-:R-:W-:Y:S02]  /*8bdc0*/  ISETP.LT.AND P6, PT, R27, c[0x0][0x178], !P1 ;  /* 0x00005e001b007a0c */ /* 0x010fe40004fc1270 */
[----:B------:R-:W-:Y:S01]  /*8bdd0*/  ISETP.LT.AND P1, PT, R23, c[0x0][0x178], !P1 ;  /* 0x00005e0017007a0c */ /* 0x000fe20004f21270 */
[----:B-1----:R-:W-:Y:S01]  /*8bde0*/  IMAD.WIDE R2, R16, 0x2, R4 ;  /* 0x0000000210027825 */ /* 0x002fe200078e0204 */
[----:B--2---:R-:W-:Y:S02]  /*8bdf0*/  PRMT R0, R9, 0x7632, R0 ;  /* 0x0000763209007816 */ /* 0x004fe40000000000 */
[----:B------:R-:W-:Y:S01]  /*8be00*/  PRMT R17, R18, 0x7632, R17 ;  /* 0x0000763212117816 */ /* 0x000fe20000000011 */
[----:B------:R-:W-:Y:S01]  /*8be10*/  IMAD.WIDE R8, R16, 0x2, R14 ;  /* 0x0000000210087825 */ /* 0x000fe200078e020e */
[----:B------:R-:W-:-:S03]  /*8be20*/  IADD3 R18, R22, 0xcd, RZ ;  /* 0x000000cd16127810 */ /* 0x000fc60007ffe0ff */
[----:B------:R-:W-:Y:S01]  /*8be30*/  IMAD.WIDE R10, R16, 0x2, R12 ;  /* 0x00000002100a7825 */ /* 0x000fe200078e020c */
[----:B------:R-:W-:Y:S01]  /*8be40*/  ISETP.GE.AND P2, PT, R18, c[0x0][0x17c], PT ;  /* 0x00005f0012007a0c */ /* 0x000fe20003f46270 */
[----:B------:R0:W-:Y:S01]  /*8be50*/  @P5 STG.E.U16 [R2.64], R0 ;  /* 0x0000000002005986 */ /* 0x0001e2000c101506 */
[----:B------:R-:W-:-:S03]  /*8be60*/  PRMT R18, R21, 0x7632, R18 ;  /* 0x0000763215127816 */ /* 0x000fc60000000012 */
[----:B------:R-:W-:Y:S01]  /*8be70*/  @P6 STG.E.U16 [R8.64], R17 ;  /* 0x0000001108006986 */ /* 0x000fe2000c101506 */
[----:B------:R-:W-:-:S03]  /*8be80*/  ISETP.LT.AND P5, PT, R27, c[0x0][0x178], !P3 ;  /* 0x00005e001b007a0c */ /* 0x000fc60005fa1270 */
[----:B------:R1:W-:Y:S01]  /*8be90*/  @P4 STG.E.U16 [R10.64], R19 ;  /* 0x000000130a004986 */ /* 0x0003e2000c101506 */
[----:B------:R-:W-:Y:S01]  /*8bea0*/  ISETP.LT.AND P4, PT, R28, c[0x0][0x178], !P3 ;  /* 0x00005e001c007a0c */ /* 0x000fe20005f81270 */
[----:B0-----:R-:W-:Y:S01]  /*8beb0*/  IMAD.WIDE R2, R16, 0x2, R6 ;  /* 0x0000000210027825 */ /* 0x001fe200078e0206 */
[----:B------:R-:W-:Y:S01]  /*8bec0*/  ISETP.LT.AND P6, PT, R20, c[0x0][0x178], !P3 ;  /* 0x00005e0014007a0c */ /* 0x000fe20005fc1270 */
[----:B------:R-:W2:Y:S01]  /*8bed0*/  LDL.LU R21, [R1+0x23a0] ;  /* 0x0023a00001157983 */ /* 0x000ea20000300800 */
[----:B------:R-:W-:-:S03]  /*8bee0*/  ISETP.LT.AND P3, PT, R23, c[0x0][0x178], !P3 ;  /* 0x00005e0017007a0c */ /* 0x000fc60005f61270 */
[----:B------:R-:W3:Y:S01]  /*8bef0*/  LDL.LU R23, [R1+0x239c] ;  /* 0x00239c0001177983 */ /* 0x000ee20000300800 */
[----:B-1----:R-:W-:-:S03]  /*8bf00*/  IADD3 R19, R22, 0xce, RZ ;  /* 0x000000ce16137810 */ /* 0x002fc60007ffe0ff */
[----:B------:R0:W-:Y:S01]  /*8bf10*/  @P1 STG.E.U16 [R2.64], R18 ;  /* 0x0000001202001986 */ /* 0x0001e2000c101506 */
[----:B------:R-:W-:-:S03]  /*8bf20*/  ISETP.GE.AND P1, PT, R19, c[0x0][0x17c], PT ;  /* 0x00005f0013007a0c */ /* 0x000fc60003f26270 */
[----:B0-----:R-:W4:Y:S04]  /*8bf30*/  LDL R2, [R1+0x750] ;  /* 0x0007500001027983 */ /* 0x001f280000100800 */
[----:B------:R-:W5:Y:S04]  /*8bf40*/  LDL.LU R18, [R1+0x720] ;  /* 0x0007200001127983 */ /* 0x000f680000300800 */
[----:B------:R-:W2:Y:S01]  /*8bf50*/  LDL.LU R19, [R1+0x740] ;  /* 0x0007400001137983 */ /* 0x000ea20000300800 */
[----:B------:R-:W-:-:S05]  /*8bf60*/  IADD3 R0, R16, c[0x0][0x198], RZ ;  /* 0x0000660010007a10 */ /* 0x000fca0007ffe0ff */
[----:B------:R-:W-:-:S04]  /*8bf70*/  IMAD.WIDE R8, R0, 0x2, R4 ;  /* 0x0000000200087825 */ /* 0x000fc800078e0204 */
[----:B------:R-:W-:-:S04]  /*8bf80*/  IMAD.WIDE R10, R0, 0x2, R14 ;  /* 0x00000002000a7825 */ /* 0x000fc800078e020e */
[----:B------:R-:W-:Y:S01]  /*8bf90*/  IMAD.WIDE R16, R0, 0x2, R12 ;  /* 0x0000000200107825 */ /* 0x000fe200078e020c */
[----:B------:R-:W0:Y:S02]  /*8bfa0*/  S2R R29, SR_TID.X ;  /* 0x00000000001d7919 */ /* 0x000e240000002100 */
[C---:B0-----:R-:W-:Y:S01]  /*8bfb0*/  LOP3.LUT R3, R29.reuse, 0x7f, RZ, 0xc0, !PT ;  /* 0x0000007f1d037812 */ /* 0x041fe200078ec0ff */
[----:B------:R-:W-:-:S05]  /*8bfc0*/  IMAD.SHL.U32 R29, R29, 0x800, RZ ;  /* 0x000008001d1d7824 */ /* 0x000fca00078e00ff */
[----:B------:R-:W-:Y:S01]  /*8bfd0*/  LOP3.LUT R29, R29, 0x3000, RZ, 0xc0, !PT ;  /* 0x000030001d1d7812 */ /* 0x000fe200078ec0ff */
[----:B----4-:R-:W-:Y:S04]  /*8bfe0*/  @P4 STG.E.U16 [R8.64], R2 ;  /* 0x0000000208004986 */ /* 0x010fe8000c101506 */
[----:B--2---:R-:W-:Y:S04]  /*8bff0*/  @P5 STG.E.U16 [R10.64], R19 ;  /* 0x000000130a005986 */ /* 0x004fe8000c101506 */
[----:B-----5:R0:W-:Y:S04]  /*8c000*/  @P6 STG.E.U16 [R16.64], R18 ;  /* 0x0000001210006986 */ /* 0x0201e8000c101506 */
[----:B0-----:R-:W2:Y:S01]  /*8c010*/  LDL.LU R17, [R1+0x750] ;  /* 0x0007500001117983 */ /* 0x001ea20000300800 */
[----:B------:R-:W-:-:S05]  /*8c020*/  IMAD R29, R3, 0x10, R29 ;  /* 0x00000010031d7824 */ /* 0x000fca00078e021d */
[----:B------:R-:W-:-:S05]  /*8c030*/  LOP3.LUT R29, R29, 0x60, RZ, 0x3c, !PT ;  /* 0x000000601d1d7812 */ /* 0x000fca00078e3cff */
[----:B------:R0:W1:Y:S01]  /*8c040*/  LDS.128 R8, [R29+0x800] ;  /* 0x000800001d087984 */ /* 0x0000620000000c00 */
[----:B------:R-:W-:Y:S01]  /*8c050*/  ISETP.LT.AND P5, PT, R28, c[0x0][0x178], !P2 ;  /* 0x00005e001c007a0c */ /* 0x000fe200057a1270 */
[----:B------:R-:W-:Y:S01]  /*8c060*/  IMAD.WIDE R2, R0, 0x2, R6 ;  /* 0x0000000200027825 */ /* 0x000fe200078e0206 */
[----:B------:R-:W-:Y:S02]  /*8c070*/  ISETP.LT.AND P4, PT, R20, c[0x0][0x178], !P2 ;  /* 0x00005e0014007a0c */ /* 0x000fe40005781270 */
[----:B------:R-:W-:Y:S01]  /*8c080*/  IADD3 R20, R0, c[0x0][0x198], RZ ;  /* 0x0000660000147a10 */ /* 0x000fe20007ffe0ff */
[----:B0-----:R-:W4:Y:S04]  /*8c090*/  LDL.LU R29, [R1+0x700] ;  /* 0x00070000011d7983 */ /* 0x001f280000300800 */
[----:B------:R0:W-:Y:S02]  /*8c0a0*/  @P3 STG.E.U16 [R2.64], R24 ;  /* 0x0000001802003986 */ /* 0x0001e4000c101506 */
[----:B0-----:R-:W-:-:S02]  /*8c0b0*/  IMAD.WIDE R2, R20, 0x2, R4 ;  /* 0x0000000214027825 */ /* 0x001fc400078e0204 */
[----:B-1----:R0:W-:Y:S04]  /*8c0c0*/  STL [R1+0x2398], R10 ;  /* 0x0023980a01007387 */ /* 0x0021e80000100800 */
[----:B0-----:R-:W5:Y:S04]  /*8c0d0*/  LDL.LU R10, [R1+0x730] ;  /* 0x00073000010a7983 */ /* 0x001f680000300800 */
[----:B------:R0:W-:Y:S04]  /*8c0e0*/  STL [R1+0x2390], R11 ;  /* 0x0023900b01007387 */ /* 0x0001e80000100800 */
[----:B0-----:R-:W4:Y:S01]  /*8c0f0*/  LDL R11, [R1+0x1770] ;  /* 0x00177000010b7983 */ /* 0x001f220000100800 */
[----:B--2---:R-:W-:-:S05]  /*8c100*/  PRMT R0, R17, 0x7632, R0 ;  /* 0x0000763211007816 */ /* 0x004fca0000000000 */
[----:B------:R0:W-:Y:S04]  /*8c110*/  @P5 STG.E.U16 [R2.64], R0 ;  /* 0x0000000002005986 */ /* 0x0001e8000c101506 */
[----:B0-----:R-:W2:Y:S01]  /*8c120*/  LDL R3, [R1+0x176c] ;  /* 0x00176c0001037983 */ /* 0x001ea20000100800 */
[----:B------:R-:W-:Y:S01]  /*8c130*/  ISETP.LT.AND P6, PT, R27, c[0x0][0x178], !P2 ;  /* 0x00005e001b007a0c */ /* 0x000fe200057c1270 */
[----:B------:R-:W-:Y:S01]  /*8c140*/  IMAD.WIDE R16, R20, 0x2, R14 ;  /* 0x0000000214107825 */ /* 0x000fe200078e020e */
[----:B------:R-:W-:Y:S02]  /*8c150*/  IADD3 R22, R22, 0xcf, RZ ;  /* 0x000000cf16167810 */ /* 0x000fe40007ffe0ff */
[----:B------:R-:W-:Y:S02]  /*8c160*/  PRMT R21, R19, 0x7632, R21 ;  /* 0x0000763213157816 */ /* 0x000fe40000000015 */
[----:B------:R-:W-:-:S02]  /*8c170*/  ISETP.GE.AND P3, PT, R22, c[0x0][0x17c], PT ;  /* 0x00005f0016007a0c */ /* 0x000fc40003f66270 */
[----:B------:R-:W-:Y:S02]  /*8c180*/  PRMT R22, R24, 0x7632, R22 ;  /* 0x0000763218167816 */ /* 0x000fe40000000016 */
[----:B---3--:R-:W-:Y:S01]  /*8c190*/  PRMT R23, R18, 0x7632, R23 ;  /* 0x0000763212177816 */ /* 0x008fe20000000017 */
[----:B------:R-:W3:Y:S01]  /*8c1a0*/  LDL.LU R24, [R1+0x1740] ;  /* 0x0017400001187983 */ /* 0x000ee20000300800 */
[----:B------:R-:W-:-:S03]  /*8c1b0*/  IMAD.WIDE R18, R20, 0x2, R12 ;  /* 0x0000000214127825 */ /* 0x000fc600078e020c */
[----:B------:R-:W-:Y:S04]  /*8c1c0*/  @P6 STG.E.U16 [R16.64], R21 ;  /* 0x0000001510006986 */ /* 0x000fe8000c101506 */
[----:B------:R-:W-:Y:S01]  /*8c1d0*/  @P4 STG.E.U16 [R18.64], R23 ;  /* 0x0000001712004986 */ /* 0x000fe2000c101506 */
[----:B----4-:R-:W-:Y:S02]  /*8c1e0*/  ISETP.LT.AND P2, PT, R11, c[0x0][0x178], !P2 ;  /* 0x00005e000b007a0c */ /* 0x010fe40005741270 */
[----:B--2---:R-:W-:Y:S01]  /*8c1f0*/  ISETP.LT.AND P6, PT, R3, c[0x0][0x178], !P1 ;  /* 0x00005e0003007a0c */ /* 0x004fe20004fc1270 */
[----:B------:R-:W-:-:S10]  /*8c200*/  IMAD.WIDE R2, R20, 0x2, R6 ;  /* 0x0000000214027825 */ /* 0x000fd400078e0206 */
[----:B------:R0:W-:Y:S04]  /*8c210*/  @P2 STG.E.U16 [R2.64], R22 ;  /* 0x0000001602002986 */ /* 0x0001e8000c101506 */
[----:B0-----:R-:W2:Y:S01]  /*8c220*/  LDL R3, [R1+0x760] ;  /* 0x0007600001037983 */ /* 0x001ea20000100800 */
[----:B------:R-:W-:Y:S02]  /*8c230*/  ISETP.LT.AND P4, PT, R28, c[0x0][0x178], !P1 ;  /* 0x00005e001c007a0c */ /* 0x000fe40004f81270 */
[----:B------:R-:W-:Y:S02]  /*8c240*/  IADD3 R0, R20, c[0x0][0x198], RZ ;  /* 0x0000660014007a10 */ /* 0x000fe40007ffe0ff */
[----:B---3--:R-:W-:-:S03]  /*8c250*/  IADD3 R23, R24, 0xd0, RZ ;  /* 0x000000d018177810 */ /* 0x008fc60007ffe0ff */
[----:B------:R-:W-:Y:S01]  /*8c260*/  IMAD.WIDE R16, R0, 0x2, R4 ;  /* 0x0000000200107825 */ /* 0x000fe200078e0204 */
[----:B------:R-:W-:Y:S01]  /*8c270*/  ISETP.GE.AND P2, PT, R23, c[0x0][0x17c], PT ;  /* 0x00005f0017007a0c */ /* 0x000fe20003f46270 */
[----:B------:R0:W-:Y:S04]  /*8c280*/  STL [R1+0x2394], R23 ;  /* 0x0023941701007387 */ /* 0x0001e80000100800 */
[----:B0-----:R-:W3:Y:S01]  /*8c290*/  LDL R23, [R1+0x176c] ;  /* 0x00176c0001177983 */ /* 0x001ee20000100800 */
[----:B------:R-:W-:-:S03]  /*8c2a0*/  ISETP.LT.AND P5, PT, R27, c[0x0][0x178], !P1 ;  /* 0x00005e001b007a0c */ /* 0x000fc60004fa1270 */
[----:B--2---:R0:W-:Y:S04]  /*8c2b0*/  @P4 STG.E.U16 [R16.64], R3 ;  /* 0x0000000310004986 */ /* 0x0041e8000c101506 */
[----:B0-----:R-:W2:Y:S01]  /*8c2c0*/  LDL.LU R17, [R1+0x760] ;  /* 0x0007600001117983 */ /* 0x001ea20000300800 */
[----:B------:R-:W-:Y:S01]  /*8c2d0*/  ISETP.LT.AND P1, PT, R11, c[0x0][0x178], !P1 ;  /* 0x00005e000b007a0c */ /* 0x000fe20004f21270 */
[----:B------:R-:W-:-:S04]  /*8c2e0*/  IMAD.WIDE R18, R0, 0x2, R14 ;  /* 0x0000000200127825 */ /* 0x000fc800078e020e */
[----:B------:R-:W-:Y:S01]  /*8c2f0*/  IMAD.WIDE R20, R0, 0x2, R12 ;  /* 0x0000000200147825 */ /* 0x000fe200078e020c */
[----:B-----5:R-:W-:Y:S01]  /*8c300*/  @P5 STG.E.U16 [R18.64], R10 ;  /* 0x0000000a12005986 */ /* 0x020fe2000c101506 */
[----:B------:R-:W-:Y:S02]  /*8c310*/  ISETP.LT.AND P5, PT, R28, c[0x0][0x178], !P3 ;  /* 0x00005e001c007a0c */ /* 0x000fe40005fa1270 */
[----:B------:R-:W-:Y:S01]  /*8c320*/  IMAD.WIDE R2, R0, 0x2, R6 ;  /* 0x0000000200027825 */ /* 0x000fe200078e0206 */
[----:B------:R0:W-:Y:S01]  /*8c330*/  @P6 STG.E.U16 [R20.64], R29 ;  /* 0x0000001d14006986 */ /* 0x0001e2000c101506 */
[----:B------:R-:W-:Y:S02]  /*8c340*/  ISETP.LT.AND P6, PT, R27, c[0x0][0x178], !P3 ;  /* 0x00005e001b007a0c */ /* 0x000fe40005fc1270 */
[----:B---3--:R-:W-:Y:S01]  /*8c350*/  ISETP.LT.AND P4, PT, R23, c[0x0][0x178], !P3 ;  /* 0x00005e0017007a0c */ /* 0x008fe20005f81270 */
[----:B------:R1:W-:Y:S01]  /*8c360*/  @P1 STG.E.U16 [R2.64], R8 ;  /* 0x0000000802001986 */ /* 0x0003e2000c101506 */
[----:B------:R-:W-:-:S02]  /*8c370*/  ISETP.LT.AND P3, PT, R11, c[0x0][0x178], !P3 ;  /* 0x00005e000b007a0c */ /* 0x000fc40005f61270 */
[----:B0-----:R-:W-:-:S05]  /*8c380*/  IADD3 R20, R0, c[0x0][0x198], RZ ;  /* 0x0000660000147a10 */ /* 0x001fca0007ffe0ff */
[----:B-1----:R-:W-:Y:S01]  /*8c390*/  IMAD.WIDE R2, R20, 0x2, R4 ;  /* 0x0000000214027825 */ /* 0x002fe200078e0204 */
[----:B------:R-:W-:Y:S02]  /*8c3a0*/  PRMT R21, R10, 0x7632, R21 ;  /* 0x000076320a157816 */ /* 0x000fe40000000015 */
[----:B------:R-:W-:Y:S01]  /*8c3b0*/  PRMT R22, R29, 0x7632, R22 ;  /* 0x000076321d167816 */ /* 0x000fe20000000016 */
[C---:B------:R-:W-:Y:S01]  /*8c3c0*/  IMAD.WIDE R18, R20.reuse, 0x2, R12 ;  /* 0x0000000214127825 */ /* 0x040fe200078e020c */
[----:B------:R-:W3:Y:S04]  /*8c3d0*/  LDL.LU R10, [R1+0x54] ;  /* 0x00005400010a7983 */ /* 0x000ee80000300800 */
[----:B------:R-:W4:Y:S01]  /*8c3e0*/  LDL.LU R29, [R1+0x634] ;  /* 0x00063400011d7983 */ /* 0x000f220000300800 */
[----:B--2---:R-:W-:Y:S01]  /*8c3f0*/  PRMT R8, R17, 0x7632, R8 ;  /* 0x0000763211087816 */ /* 0x004fe20000000008 */
[----:B------:R-:W-:-:S04]  /*8c400*/  IMAD.WIDE R16, R20, 0x2, R14 ;  /* 0x0000000214107825 */ /* 0x000fc800078e020e */
[----:B------:R0:W-:Y:S04]  /*8c410*/  @P5 STG.E.U16 [R2.64], R8 ;  /* 0x0000000802005986 */ /* 0x0001e8000c101506 */
[----:B------:R-:W-:Y:S04]  /*8c420*/  @P6 STG.E.U16 [R16.64], R21 ;  /* 0x0000001510006986 */ /* 0x000fe8000c101506 */
[----:B------:R-:W-:Y:S01]  /*8c430*/  @P4 STG.E.U16 [R18.64], R22 ;  /* 0x0000001612004986 */ /* 0x000fe2000c101506 */
[----:B0-----:R-:W-:Y:S01]  /*8c440*/  PRMT R8, R8, 0x7632, R8 ;  /* 0x0000763208087816 */ /* 0x001fe20000000008 */
[----:B------:R-:W-:-:S05]  /*8c450*/  IMAD.WIDE R2, R20, 0x2, R6 ;  /* 0x0000000214027825 */ /* 0x000fca00078e0206 */
[----:B------:R0:W-:Y:S04]  /*8c460*/  @P3 STG.E.U16 [R2.64], R8 ;  /* 0x0000000802003986 */ /* 0x0001e8000c101506 */
[----:B0-----:R-:W2:Y:S01]  /*8c470*/  LDL R3, [R1+0x614] ;  /* 0x0006140001037983 */ /* 0x001ea20000100800 */
[----:B------:R-:W-:Y:S02]  /*8c480*/  IADD3 R0, R24, 0xd1, RZ ;  /* 0x000000d118007810 */ /* 0x000fe40007ffe0ff */
[----:B------:R-:W-:Y:S02]  /*8c490*/  ISETP.LT.AND P4, PT, R28, c[0x0][0x178], !P2 ;  /* 0x00005e001c007a0c */ /* 0x000fe40005781270 */
[----:B------:R-:W-:Y:S02]  /*8c4a0*/  ISETP.GE.AND P1, PT, R0, c[0x0][0x17c], PT ;  /* 0x00005f0000007a0c */ /* 0x000fe40003f26270 */
[----:B------:R-:W-:-:S05]  /*8c4b0*/  IADD3 R0, R20, c[0x0][0x198], RZ ;  /* 0x0000660014007a10 */ /* 0x000fca0007ffe0ff */
[----:B------:R-:W-:-:S05]  /*8c4c0*/  IMAD.WIDE R16, R0, 0x2, R4 ;  /* 0x0000000200107825 */ /* 0x000fca00078e0204 */
[----:B--2---:R0:W-:Y:S04]  /*8c4d0*/  @P4 STG.E.U16 [R16.64], R3 ;  /* 0x0000000310004986 */ /* 0x0041e8000c101506 */
[----:B0-----:R-:W2:Y:S04]  /*8c4e0*/  LDL.LU R16, [R1+0x614] ;  /* 0x0006140001107983 */ /* 0x001ea80000300800 */
[----:B------:R-:W5:Y:S01]  /*8c4f0*/  LDL.LU R17, [R1+0x604] ;  /* 0x0006040001117983 */ /* 0x000f620000300800 */
[----:B------:R-:W-:Y:S01]  /*8c500*/  ISETP.LT.AND P5, PT, R27, c[0x0][0x178], !P2 ;  /* 0x00005e001b007a0c */ /* 0x000fe200057a1270 */
[----:B------:R-:W-:Y:S01]  /*8c510*/  IMAD.WIDE R18, R0, 0x2, R14 ;  /* 0x0000000200127825 */ /* 0x000fe200078e020e */
[----:B------:R-:W-:-:S02]  /*8c520*/  ISETP.LT.AND P6, PT, R23, c[0x0][0x178], !P2 ;  /* 0x00005e0017007a0c */ /* 0x000fc400057c1270 */
[----:B------:R-:W-:-:S09]  /*8c530*/  ISETP.LT.AND P2, PT, R11, c[0x0][0x178], !P2 ;  /* 0x00005e000b007a0c */ /* 0x000fd20005741270 */
[----:B-----5:R0:W-:Y:S04]  /*8c540*/  @P5 STG.E.U16 [R18.64], R17 ;  /* 0x0000001112005986 */ /* 0x0201e8000c101506 */
[----:B0-----:R-:W5:Y:S01]  /*8c550*/  LDL.LU R19, [R1+0x5f4] ;  /* 0x0005f40001137983 */ /* 0x001f620000300800 */
[----:B------:R-:W-:Y:S01]  /*8c560*/  IMAD.WIDE R20, R0, 0x2, R12 ;  /* 0x0000000200147825 */ /* 0x000fe200078e020c */
[----:B------:R-:W-:-:S03]  /*8c570*/  ISETP.LT.AND P5, PT, R28, c[0x0][0x178], !P1 ;  /* 0x00005e001c007a0c */ /* 0x000fc60004fa1270 */
[----:B------:R-:W-:Y:S01]  /*8c580*/  IMAD.WIDE R2, R0, 0x2, R6 ;  /* 0x0000000200027825 */ /* 0x000fe200078e0206 */
[----:B------:R-:W-:Y:S02]  /*8c590*/  ISETP.LT.AND P4, PT, R23, c[0x0][0x178], !P1 ;  /* 0x00005e0017007a0c */ /* 0x000fe40004f81270 */
[----:B------:R-:W-:Y:S02]  /*8c5a0*/  IADD3 R22, R24, 0xd2, RZ ;  /* 0x000000d218167810 */ /* 0x000fe40007ffe0ff */
[----:B------:R-:W-:Y:S02]  /*8c5b0*/  PRMT R8, R17, 0x7632, R8 ;  /* 0x0000763211087816 */ /* 0x000fe40000000008 */
[----:B------:R-:W-:Y:S01]  /*8c5c0*/  ISETP.GE.AND P3, PT, R22, c[0x0][0x17c], PT ;  /* 0x00005f0016007a0c */ /* 0x000fe20003f66270 */
[----:B-----5:R0:W-:Y:S01]  /*8c5d0*/  @P6 STG.E.U16 [R20.64], R19 ;  /* 0x0000001314006986 */ /* 0x0201e2000c101506 */
[----:B------:R-:W-:Y:S02]  /*8c5e0*/  ISETP.LT.AND P6, PT, R27, c[0x0][0x178], !P1 ;  /* 0x00005e001b007a0c */ /* 0x000fe40004fc1270 */
[----:B------:R-:W-:Y:S01]  /*8c5f0*/  ISETP.LT.AND P1, PT, R11, c[0x0][0x178], !P1 ;  /* 0x00005e000b007a0c */ /* 0x000fe20004f21270 */
[----:B---3--:R1:W-:Y:S01]  /*8c600*/  @P2 STG.E.U16 [R2.64], R10 ;  /* 0x0000000a02002986 */ /* 0x0083e2000c101506 */
[----:B0-----:R-:W-:-:S02]  /*8c610*/  IADD3 R20, R0, c[0x0][0x198], RZ ;  /* 0x0000660000147a10 */ /* 0x001fc40007ffe0ff */
[----:B--2---:R-:W-:-:S03]  /*8c620*/  PRMT R0, R16, 0x7632, R0 ;  /* 0x0000763210007816 */ /* 0x004fc60000000000 */
[----:B-1----:R-:W-:-:S04]  /*8c630*/  IMAD.WIDE R2, R20, 0x2, R4 ;  /* 0x0000000214027825 */ /* 0x002fc800078e0204 */
[C---:B------:R-:W-:Y:S01]  /*8c640*/  IMAD.WIDE R16, R20.reuse, 0x2, R14 ;  /* 0x0000000214107825 */ /* 0x040fe200078e020e */
[----:B------:R-:W-:Y:S01]  /*8c650*/  PRMT R22, R19, 0x7632, R22 ;  /* 0x0000763213167816 */ /* 0x000fe20000000016 */
[----:B------:R0:W-:Y:S02]  /*8c660*/  @P5 STG.E.U16 [R2.64], R0 ;  /* 0x0000000002005986 */ /* 0x0001e4000c101506 */
[C---:B------:R-:W-:Y:S02]  /*8c670*/  IMAD.WIDE R18, R20.reuse, 0x2, R12 ;  /* 0x0000000214127825 */ /* 0x040fe400078e020c */
[----:B------:R1:W-:Y:S04]  /*8c680*/  @P6 STG.E.U16 [R16.64], R8 ;  /* 0x0000000810006986 */ /* 0x0003e8000c101506 */
[----:B------:R-:W-:Y:S01]  /*8c690*/  @P4 STG.E.U16 [R18.64], R22 ;  /* 0x0000001612004986 */ /* 0x000fe2000c101506 */
[----:B0-----:R-:W-:Y:S01]  /*8c6a0*/  IMAD.WIDE R2, R20, 0x2, R6 ;  /* 0x0000000214027825 */ /* 0x001fe200078e0206 */
[----:B-1----:R-:W-:-:S02]  /*8c6b0*/  PRMT R8, R10, 0x7632, R8 ;  /* 0x000076320a087816 */ /* 0x002fc40000000008 */
[----:B------:R-:W2:Y:S04]  /*8c6c0*/  LDL.LU R10, [R1+0x664] ;  /* 0x00066400010a7983 */ /* 0x000ea80000300800 */
[----:B------:R0:W-:Y:S04]  /*8c6d0*/  @P1 STG.E.U16 [R2.64], R8 ;  /* 0x0000000802001986 */ /* 0x0001e8000c101506 */
[----:B0-----:R-:W3:Y:S01]  /*8c6e0*/  LDL R3, [R1+0x654] ;  /* 0x0006540001037983 */ /* 0x001ee20000100800 */
[----:B------:R-:W-:Y:S02]  /*8c6f0*/  ISETP.LT.AND P4, PT, R28, c[0x0][0x178], !P3 ;  /* 0x00005e001c007a0c */ /* 0x000fe40005f81270 */
[----:B------:R-:W-:-:S02]  /*8c700*/  ISETP.LT.AND P5, PT, R27, c[0x0][0x178], !P3 ;  /* 0x00005e001b007a0c */ /* 0x000fc40005fa1270 */
[----:B------:R-:W-:-:S05]  /*8c710*/  IADD3 R0, R20, c[0x0][0x198], RZ ;  /* 0x0000660014007a10 */ /* 0x000fca0007ffe0ff */
[----:B------:R-:W-:-:S04]  /*8c720*/  IMAD.WIDE R16, R0, 0x2, R4 ;  /* 0x0000000200107825 */ /* 0x000fc800078e0204 */
[----:B------:R-:W-:Y:S01]  /*8c730*/  IMAD.WIDE R18, R0, 0x2, R14 ;  /* 0x0000000200127825 */ /* 0x000fe200078e020e */
[----:B---3--:R0:W-:Y:S04]  /*8c740*/  @P4 STG.E.U16 [R16.64], R3 ;  /* 0x0000000310004986 */ /* 0x0081e8000c101506 */
[----:B----4-:R1:W-:Y:S04]  /*8c750*/  @P5 STG.E.U16 [R18.64], R29 ;  /* 0x0000001d12005986 */ /* 0x0103e8000c101506 */
[----:B0-----:R-:W3:Y:S04]  /*8c760*/  LDL R16, [R1+0x4] ;  /* 0x0000040001107983 */ /* 0x001ee80000100800 */
[----:B------:R-:W4:Y:S04]  /*8c770*/  LDL.LU R17, [R1+0x654] ;  /* 0x0006540001117983 */ /* 0x000f280000300800 */
[----:B-1----:R-:W5:Y:S01]  /*8c780*/  LDL.LU R19, [R1+0x624] ;  /* 0x0006240001137983 */ /* 0x002f620000300800 */
[----:B------:R-:W-:-:S02]  /*8c790*/  ISETP.LT.AND P6, PT, R23, c[0x0][0x178], !P3 ;  /* 0x00005e0017007a0c */ /* 0x000fc40005fc1270 */
[----:B------:R-:W-:Y:S02]  /*8c7a0*/  IADD3 R21, R24, 0xd3, RZ ;  /* 0x000000d318157810 */ /* 0x000fe40007ffe0ff */
[----:B------:R-:W-:Y:S02]  /*8c7b0*/  ISETP.LT.AND P3, PT, R11, c[0x0][0x178], !P3 ;  /* 0x00005e000b007a0c */ /* 0x000fe40005f61270 */
[----:B------:R-:W-:Y:S01]  /*8c7c0*/  ISETP.GE.AND P2, PT, R21, c[0x0][0x17c], PT ;  /* 0x00005f0015007a0c */ /* 0x000fe20003f46270 */
[----:B------:R-:W-:-:S04]  /*8c7d0*/  IMAD.WIDE R20, R0, 0x2, R12 ;  /* 0x0000000200147825 */ /* 0x000fc800078e020c */
[----:B------:R-:W-:Y:S01]  /*8c7e0*/  IMAD.WIDE R2, R0, 0x2, R6 ;  /* 0x0000000200027825 */ /* 0x000fe200078e0206 */
[----:B------:R-:W-:Y:S02]  /*8c7f0*/  PRMT R8, R29, 0x7632, R8 ;  /* 0x000076321d087816 */ /* 0x000fe40000000008 */
[----:B------:R-:W2:Y:S04]  /*8c800*/  LDL.LU R29, [R1+0x44] ;  /* 0x00004400011d7983 */ /* 0x000ea80000300800 */
[----:B-----5:R0:W-:Y:S04]  /*8c810*/  @P6 STG.E.U16 [R20.64], R19 ;  /* 0x0000001314006986 */ /* 0x0201e8000c101506 */
[----:B---3--:R1:W-:Y:S01]  /*8c820*/  @P3 STG.E.U16 [R2.64], R16 ;  /* 0x0000001002003986 */ /* 0x0083e2000c101506 */
[----:B0-----:R-:W-:-:S04]  /*8c830*/  IADD3 R21, R24, 0xd5, RZ ;  /* 0x000000d518157810 */ /* 0x001fc80007ffe0ff */
[----:B------:R-:W-:Y:S02]  /*8c840*/  ISETP.GE.AND P3, PT, R21, c[0x0][0x17c], PT ;  /* 0x00005f0015007a0c */ /* 0x000fe40003f66270 */
[----:B------:R-:W3:Y:S01]  /*8c850*/  LDL.LU R21, [R1+0x4] ;  /* 0x0000040001157983 */ /* 0x000ee20000300800 */
[----:B------:R-:W-:Y:S02]  /*8c860*/  ISETP.LT.AND P5, PT, R28, c[0x0][0x178], !P2 ;  /* 0x00005e001c007a0c */ /* 0x000fe400057a1270 */
[----:B------:R-:W-:Y:S02]  /*8c870*/  ISETP.LT.AND P6, PT, R27, c[0x0][0x178], !P2 ;  /* 0x00005e001b007a0c */ /* 0x000fe400057c1270 */
[----:B------:R-:W-:Y:S02]  /*8c880*/  IADD3 R20, R0, c[0x0][0x198], RZ ;  /* 0x0000660000147a10 */ /* 0x000fe40007ffe0ff */
[----:B------:R-:W-:Y:S02]  /*8c890*/  ISETP.LT.AND P4, PT, R23, c[0x0][0x178], !P2 ;  /* 0x00005e0017007a0c */ /* 0x000fe40005781270 */
[----:B------:R-:W-:Y:S01]  /*8c8a0*/  ISETP.LT.AND P2, PT, R11, c[0x0][0x178], !P2 ;  /* 0x00005e000b007a0c */ /* 0x000fe20005741270 */
[----:B-1----:R-:W-:Y:S01]  /*8c8b0*/  IMAD.WIDE R2, R20, 0x2, R4 ;  /* 0x0000000214027825 */ /* 0x002fe200078e0204 */
[----:B------:R-:W-:-:S02]  /*8c8c0*/  IADD3 R22, R24, 0xd4, RZ ;  /* 0x000000d418167810 */ /* 0x000fc40007ffe0ff */
[----:B----4-:R-:W-:Y:S01]  /*8c8d0*/  PRMT R0, R17, 0x7632, R0 ;  /* 0x0000763211007816 */ /* 0x010fe20000000000 */
[----:B------:R-:W-:Y:S01]  /*8c8e0*/  IMAD.WIDE R16, R20, 0x2, R14 ;  /* 0x0000000214107825 */ /* 0x000fe200078e020e */
[----:B------:R-:W-:Y:S02]  /*8c8f0*/  ISETP.GE.AND P1, PT, R22, c[0x0][0x17c], PT ;  /* 0x00005f0016007a0c */ /* 0x000fe40003f26270 */
[----:B------:R-:W-:Y:S01]  /*8c900*/  PRMT R22, R19, 0x7632, R22 ;  /* 0x0000763213167816 */ /* 0x000fe20000000016 */
[----:B------:R0:W-:Y:S01]  /*8c910*/  @P5 STG.E.U16 [R2.64], R0 ;  /* 0x0000000002005986 */ /* 0x0001e2000c101506 */
[----:B------:R-:W-:-:S03]  /*8c920*/  IMAD.WIDE R18, R20, 0x2, R12 ;  /* 0x0000000214127825 */ /* 0x000fc600078e020c */
[----:B------:R3:W-:Y:S04]  /*8c930*/  @P6 STG.E.U16 [R16.64], R8 ;  /* 0x0000000810006986 */ /* 0x0007e8000c101506 */
[----:B------:R-:W-:Y:S01]  /*8c940*/  @P4 STG.E.U16 [R18.64], R22 ;  /* 0x0000001612004986 */ /* 0x000fe2000c101506 */
[----:B0-----:R-:W-:Y:S01]  /*8c950*/  IMAD.WIDE R2, R20, 0x2, R6 ;  /* 0x0000000214027825 */ /* 0x001fe200078e0206 */
[----:B---3--:R-:W-:-:S05]  /*8c960*/  PRMT R8, R21, 0x7632, R8 ;  /* 0x0000763215087816 */ /* 0x008fca0000000008 */
[----:B------:R0:W-:Y:S04]  /*8c970*/  @P2 STG.E.U16 [R2.64], R8 ;  /* 0x0000000802002986 */ /* 0x0001e8000c101506 */
[----:B0-----:R-:W3:Y:S01]  /*8c980*/  LDL R3, [R1+0x684] ;  /* 0x0006840001037983 */ /* 0x001ee20000100800 */
[----:B------:R-:W-:Y:S02]  /*8c990*/  ISETP.LT.AND P4, PT, R28, c[0x0][0x178], !P1 ;  /* 0x00005e001c007a0c */ /* 0x000fe40004f81270 */
[----:B------:R-:W-:Y:S02]  /*8c9a0*/  ISETP.LT.AND P5, PT, R27, c[0x0][0x178], !P1 ;  /* 0x00005e001b007a0c */ /* 0x000fe40004fa1270 */
[----:B------:R-:W-:-:S05]  /*8c9b0*/  IADD3 R0, R20, c[0x0][0x198], RZ ;  /* 0x0000660014007a10 */ /* 0x000fca0007ffe0ff */
[----:B------:R-:W-:-:S04]  /*8c9c0*/  IMAD.WIDE R16, R0, 0x2, R4 ;  /* 0x0000000200107825 */ /* 0x000fc800078e0204 */
[C---:B------:R-:W-:Y:S01]  /*8c9d0*/  IMAD.WIDE R18, R0.reuse, 0x2, R14 ;  /* 0x0000000200127825 */ /* 0x040fe200078e020e */
[----:B---3--:R0:W-:Y:S04]  /*8c9e0*/  @P4 STG.E.U16 [R16.64], R3 ;  /* 0x0000000310004986 */ /* 0x0081e8000c101506 */
[----:B--2---:R1:W-:Y:S04]  /*8c9f0*/  @P5 STG.E.U16 [R18.64], R10 ;  /* 0x0000000a12005986 */ /* 0x0043e8000c101506 */
[----:B0-----:R-:W2:Y:S04]  /*8ca00*/  LDL.LU R17, [R1+0x684] ;  /* 0x0006840001117983 */ /* 0x001ea80000300800 */
[----:B-1----:R-:W3:Y:S01]  /*8ca10*/  LDL.LU R19, [R1+0x644] ;  /* 0x0006440001137983 */ /* 0x002ee20000300800 */
[----:B------:R-:W-:Y:S01]  /*8ca20*/  ISETP.LT.AND P6, PT, R23, c[0x0][0x178], !P1 ;  /* 0x00005e0017007a0c */ /* 0x000fe20004fc1270 */
[----:B------:R-:W-:Y:S01]  /*8ca30*/  IMAD.WIDE R20, R0, 0x2, R12 ;  /* 0x0000000200147825 */ /* 0x000fe200078e020c */
[----:B------:R-:W-:-:S02]  /*8ca40*/  ISETP.LT.AND P1, PT, R11, c[0x0][0x178], !P1 ;  /* 0x00005e000b007a0c */ /* 0x000fc40004f21270 */
[----:B------:R-:W-:Y:S01]  /*8ca50*/  ISETP.LT.AND P5, PT, R28, c[0x0][0x178], !P3 ;  /* 0x00005e001c007a0c */ /* 0x000fe20005fa1270 */
[----:B------:R-:W-:Y:S01]  /*8ca60*/  IMAD.WIDE R2, R0, 0x2, R6 ;  /* 0x0000000200027825 */ /* 0x000fe200078e0206 */
[----:B------:R-:W-:Y:S02]  /*8ca70*/  ISETP.LT.AND P4, PT, R23, c[0x0][0x178], !P3 ;  /* 0x00005e0017007a0c */ /* 0x000fe40005f81270 */
[----:B------:R-:W-:Y:S02]  /*8ca80*/  IADD3 R22, R24, 0xd6, RZ ;  /* 0x000000d618167810 */ /* 0x000fe40007ffe0ff */
[----:B------:R-:W-:Y:S02]  /*8ca90*/  PRMT R8, R10, 0x7632, R8 ;  /* 0x000076320a087816 */ /* 0x000fe40000000008 */
[----:B------:R-:W-:Y:S01]  /*8caa0*/  ISETP.GE.AND P2, PT, R22, c[0x0][0x17c], PT ;  /* 0x00005f0016007a0c */ /* 0x000fe20003f46270 */
[----:B------:R-:W4:Y:S04]  /*8cab0*/  LDL.LU R10, [R1+0x34] ;  /* 0x00003400010a7983 */ /* 0x000f280000300800 */
[----:B---3--:R0:W-:Y:S01]  /*8cac0*/  @P6 STG.E.U16 [R20.64], R19 ;  /* 0x0000001314006986 */ /* 0x0081e2000c101506 */
[----:B------:R-:W-:-:S02]  /*8cad0*/  ISETP.LT.AND P6, PT, R27, c[0x0][0x178], !P3 ;  /* 0x00005e001b007a0c */ /* 0x000fc40005fc1270 */
[----:B------:R-:W-:Y:S01]  /*8cae0*/  ISETP.LT.AND P3, PT, R11, c[0x0][0x178], !P3 ;  /* 0x00005e000b007a0c */ /* 0x000fe20005f61270 */
[----:B------:R1:W-:Y:S01]  /*8caf0*/  @P1 STG.E.U16 [R2.64], R29 ;  /* 0x0000001d02001986 */ /* 0x0003e2000c101506 */
[----:B0-----:R-:W-:Y:S02]  /*8cb00*/  IADD3 R20, R0, c[0x0][0x198], RZ ;  /* 0x0000660000147a10 */ /* 0x001fe40007ffe0ff */
        /* <DEDUP_REMOVED lines=14> */
[----:B------:R-:W-:-:S05]  /*8cbf0*/  IADD3 R0, R20, c[0x0][0x198], RZ ;  /* 0x0000660014007a10 */ /* 0x000fca0007ffe0ff */
[----:B------:R-:W-:Y:S01]  /*8cc00*/  IMAD.WIDE R16, R0, 0x2, R4 ;  /* 0x0000000200107825 */ /* 0x000fe200078e0204 */
[----:B------:R-:W-:-:S05]  /*8cc10*/  ISETP.LT.AND P5, PT, R27, c[0x0][0x178], !P2 ;  /* 0x00005e001b007a0c */ /* 0x000fca00057a1270 */
[----:B---3--:R0:W-:Y:S04]  /*8cc20*/  @P4 STG.E.U16 [R16.64], R3 ;  /* 0x0000000310004986 */ /* 0x0081e8000c101506 */
[----:B0-----:R-:W3:Y:S04]  /*8cc30*/  LDL.LU R16, [R1+0x6b4] ;  /* 0x0006b40001107983 */ /* 0x001ee80000300800 */
[----:B------:R-:W5:Y:S01]  /*8cc40*/  LDL.LU R17, [R1+0x694] ;  /* 0x0006940001117983 */ /* 0x000f620000300800 */
[----:B------:R-:W-:Y:S01]  /*8cc50*/  IMAD.WIDE R18, R0, 0x2, R14 ;  /* 0x0000000200127825 */ /* 0x000fe200078e020e */
[----:B------:R-:W-:-:S02]  /*8cc60*/  ISETP.LT.AND P6, PT, R23, c[0x0][0x178], !P2 ;  /* 0x00005e0017007a0c */ /* 0x000fc400057c1270 */
[----:B------:R-:W-:Y:S02]  /*8cc70*/  IADD3 R21, R24, 0xd7, RZ ;  /* 0x000000d718157810 */ /* 0x000fe40007ffe0ff */
[----:B-----5:R0:W-:Y:S04]  /*8cc80*/  @P5 STG.E.U16 [R18.64], R17 ;  /* 0x0000001112005986 */ /* 0x0201e8000c101506 */
[----:B0-----:R-:W5:Y:S01]  /*8cc90*/  LDL.LU R19, [R1+0x674] ;  /* 0x0006740001137983 */ /* 0x001f620000300800 */
[----:B------:R-:W-:Y:S01]  /*8cca0*/  ISETP.GE.AND P1, PT, R21, c[0x0][0x17c], PT ;  /* 0x00005f0015007a0c */ /* 0x000fe20003f26270 */
[C---:B------:R-:W-:Y:S01]  /*8ccb0*/  IMAD.WIDE R20, R0.reuse, 0x2, R12 ;  /* 0x0000000200147825 */ /* 0x040fe200078e020c */
[----:B------:R-:W-:Y:S02]  /*8ccc0*/  ISETP.LT.AND P2, PT, R11, c[0x0][0x178], !P2 ;  /* 0x00005e000b007a0c */ /* 0x000fe40005741270 */
[----:B------:R-:W-:Y:S01]  /*8ccd0*/  ISETP.LT.AND P5, PT, R27, c[0x0][0x178], !P1 ;  /* 0x00005e001b007a0c */ /* 0x000fe20004fa1270 */
[----:B------:R-:W-:Y:S01]  /*8cce0*/  IMAD.WIDE R2, R0, 0x2, R6 ;  /* 0x0000000200027825 */ /* 0x000fe200078e0206 */
[----:B------:R-:W-:-:S02]  /*8ccf0*/  ISETP.LT.AND P4, PT, R23, c[0x0][0x178], !P1 ;  /* 0x00005e0017007a0c */ /* 0x000fc40004f81270 */
[----:B------:R-:W-:Y:S02]  /*8cd00*/  IADD3 R22, R24, 0xd8, RZ ;  /* 0x000000d818167810 */ /* 0x000fe40007ffe0ff */
[----:B------:R-:W-:Y:S02]  /*8cd10*/  PRMT R8, R17, 0x7632, R8 ;  /* 0x0000763211087816 */ /* 0x000fe40000000008 */
[----:B------:R-:W-:Y:S01]  /*8cd20*/  ISETP.GE.AND P3, PT, R22, c[0x0][0x17c], PT ;  /* 0x00005f0016007a0c */ /* 0x000fe20003f66270 */
[----:B-----5:R0:W-:Y:S01]  /*8cd30*/  @P6 STG.E.U16 [R20.64], R19 ;  /* 0x0000001314006986 */ /* 0x0201e2000c101506 */
[----:B------:R-:W-:Y:S02]  /*8cd40*/  ISETP.LT.AND P6, PT, R28, c[0x0][0x178], !P1 ;  /* 0x00005e001c007a0c */ /* 0x000fe40004fc1270 */
[----:B------:R-:W-:Y:S01]  /*8cd50*/  ISETP.LT.AND P1, PT, R11, c[0x0][0x178], !P1 ;  /* 0x00005e000b007a0c */ /* 0x000fe20004f21270 */
[----:B----4-:R1:W-:Y:S01]  /*8cd60*/  @P2 STG.E.U16 [R2.64], R10 ;  /* 0x0000000a02002986 */ /* 0x0103e2000c101506 */
[----:B0-----:R-:W-:-:S02]  /*8cd70*/  IADD3 R20, R0, c[0x0][0x198], RZ ;  /* 0x0000660000147a10 */ /* 0x001fc40007ffe0ff */
[----:B---3--:R-:W-:-:S03]  /*8cd80*/  PRMT R0, R16, 0x7632, R0 ;  /* 0x0000763210007816 */ /* 0x008fc60000000000 */
        /* <DEDUP_REMOVED lines=9> */
[----:B------:R-:W3:Y:S04]  /*8ce20*/  LDL.LU R10, [R1+0x6d4] ;  /* 0x0006d400010a7983 */ /* 0x000ee80000300800 */
[----:B------:R0:W-:Y:S04]  /*8ce30*/  @P1 STG.E.U16 [R2.64], R8 ;  /* 0x0000000802001986 */ /* 0x0001e8000c101506 */
[----:B0-----:R-:W4:Y:S01]  /*8ce40*/  LDL R3, [R1+0x6e4] ;  /* 0x0006e40001037983 */ /* 0x001f220000100800 */
[----:B------:R-:W-:Y:S02]  /*8ce50*/  ISETP.LT.AND P4, PT, R28, c[0x0][0x178], !P3 ;  /* 0x00005e001c007a0c */ /* 0x000fe40005f81270 */
[----:B------:R-:W-:-:S02]  /*8ce60*/  ISETP.LT.AND P6, PT, R27, c[0x0][0x178], !P3 ;  /* 0x00005e001b007a0c */ /* 0x000fc40005fc1270 */
[----:B------:R-:W-:-:S05]  /*8ce70*/  IADD3 R0, R20, c[0x0][0x198], RZ ;  /* 0x0000660014007a10 */ /* 0x000fca0007ffe0ff */
[----:B------:R-:W-:-:S04]  /*8ce80*/  IMAD.WIDE R16, R0, 0x2, R4 ;  /* 0x0000000200107825 */ /* 0x000fc800078e0204 */
[----:B------:R-:W-:Y:S01]  /*8ce90*/  IMAD.WIDE R18, R0, 0x2, R14 ;  /* 0x0000000200127825 */ /* 0x000fe200078e020e */
[----:B----4-:R0:W-:Y:S04]  /*8cea0*/  @P4 STG.E.U16 [R16.64], R3 ;  /* 0x0000000310004986 */ /* 0x0101e8000c101506 */
[----:B--2---:R1:W-:Y:S04]  /*8ceb0*/  @P6 STG.E.U16 [R18.64], R29 ;  /* 0x0000001d12006986 */ /* 0x0043e8000c101506 */
[----:B0-----:R-:W2:Y:S04]  /*8cec0*/  LDL R16, [R1+0x24] ;  /* 0x0000240001107983 */ /* 0x001ea80000100800 */
        /* <DEDUP_REMOVED lines=9> */
[----:B------:R-:W3:Y:S04]  /*8cf60*/  LDL.LU R29, [R1+0x14] ;  /* 0x00001400011d7983 */ /* 0x000ee80000300800 */
[----:B-----5:R0:W-:Y:S04]  /*8cf70*/  @P5 STG.E.U16 [R20.64], R19 ;  /* 0x0000001314005986 */ /* 0x0201e8000c101506 */
[----:B--2---:R1:W-:Y:S01]  /*8cf80*/  @P3 STG.E.U16 [R2.64], R16 ;  /* 0x0000001002003986 */ /* 0x0043e2000c101506 */
[----:B0-----:R-:W-:-:S04]  /*8cf90*/  IADD3 R21, R24, 0xdb, RZ ;  /* 0x000000db18157810 */ /* 0x001fc80007ffe0ff */
[----:B------:R-:W-:Y:S02]  /*8cfa0*/  ISETP.GE.AND P3, PT, R21, c[0x0][0x17c], PT ;  /* 0x00005f0015007a0c */ /* 0x000fe40003f66270 */
[----:B------:R-:W2:Y:S01]  /*8cfb0*/  LDL.LU R21, [R1+0x24] ;  /* 0x0000240001157983 */ /* 0x000ea20000300800 */
        /* <DEDUP_REMOVED lines=16> */
[----:B--2---:R-:W-:-:S05]  /*8d0c0*/  PRMT R8, R21, 0x7632, R8 ;  /* 0x0000763215087816 */ /* 0x004fca0000000008 */
[----:B------:R0:W-:Y:S04]  /*8d0d0*/  @P2 STG.E.U16 [R2.64], R8 ;  /* 0x0000000802002986 */ /* 0x0001e8000c101506 */
[----:B0-----:R-:W2:Y:S01]  /*8d0e0*/  LDL R3, [R1+0x714] ;  /* 0x0007140001037983 */ /* 0x001ea20000100800 */
[----:B------:R-:W-:Y:S02]  /*8d0f0*/  ISETP.LT.AND P4, PT, R28, c[0x0][0x178], !P1 ;  /* 0x00005e001c007a0c */ /* 0x000fe40004f81270 */
[----:B------:R-:W-:-:S05]  /*8d100*/  IADD3 R0, R20, c[0x0][0x198], RZ ;  /* 0x0000660014007a10 */ /* 0x000fca0007ffe0ff */
[----:B------:R-:W-:Y:S01]  /*8d110*/  IMAD.WIDE R16, R0, 0x2, R4 ;  /* 0x0000000200107825 */ /* 0x000fe200078e0204 */
[----:B------:R-:W-:-:S05]  /*8d120*/  ISETP.LT.AND P6, PT, R27, c[0x0][0x178], !P1 ;  /* 0x00005e001b007a0c */ /* 0x000fca0004fc1270 */
[----:B--2---:R0:W-:Y:S04]  /*8d130*/  @P4 STG.E.U16 [R16.64], R3 ;  /* 0x0000000310004986 */ /* 0x0041e8000c101506 */
[----:B0-----:R-:W2:Y:S04]  /*8d140*/  LDL.LU R16, [R1+0x714] ;  /* 0x0007140001107983 */ /* 0x001ea80000300800 */
[----:B------:R-:W4:Y:S01]  /*8d150*/  LDL.LU R17, [R1+0x6f4] ;  /* 0x0006f40001117983 */ /* 0x000f220000300800 */
[----:B------:R-:W-:Y:S01]  /*8d160*/  ISETP.LT.AND P5, PT, R23, c[0x0][0x178], !P1 ;  /* 0x00005e0017007a0c */ /* 0x000fe20004fa1270 */
[----:B------:R-:W-:Y:S01]  /*8d170*/  IMAD.WIDE R18, R0, 0x2, R14 ;  /* 0x0000000200127825 */ /* 0x000fe200078e020e */
[----:B------:R-:W-:-:S03]  /*8d180*/  ISETP.LT.AND P1, PT, R11, c[0x0][0x178], !P1 ;  /* 0x00005e000b007a0c */ /* 0x000fc60004f21270 */
[----:B------:R-:W-:-:S04]  /*8d190*/  IMAD.WIDE R20, R0, 0x2, R12 ;  /* 0x0000000200147825 */ /* 0x000fc800078e020c */
[----:B------:R-:W-:Y:S01]  /*8d1a0*/  IMAD.WIDE R2, R0, 0x2, R6 ;  /* 0x0000000200027825 */ /* 0x000fe200078e0206 */
[----:B------:R-:W-:Y:S02]  /*8d1b0*/  ISETP.LT.AND P4, PT, R23, c[0x0][0x178], !P3 ;  /* 0x00005e0017007a0c */ /* 0x000fe40005f81270 */
[----:B------:R-:W-:-:S04]  /*8d1c0*/  IADD3 R22, R24, 0xdc, RZ ;  /* 0x000000dc18167810 */ /* 0x000fc80007ffe0ff */
[----:B------:R-:W-:Y:S02]  /*8d1d0*/  ISETP.GE.AND P2, PT, R22, c[0x0][0x17c], PT ;  /* 0x00005f0016007a0c */ /* 0x000fe40003f46270 */
[----:B---3--:R-:W-:Y:S01]  /*8d1e0*/  PRMT R22, R10, 0x7632, R22 ;  /* 0x000076320a167816 */ /* 0x008fe20000000016 */
[----:B----4-:R-:W-:Y:S01]  /*8d1f0*/  @P6 STG.E.U16 [R18.64], R17 ;  /* 0x0000001112006986 */ /* 0x010fe2000c101506 */
[----:B------:R-:W-:-:S03]  /*8d200*/  ISETP.LT.AND P6, PT, R28, c[0x0][0x178], !P3 ;  /* 0x00005e001c007a0c */ /* 0x000fc60005fc1270 */
[----:B------:R0:W-:Y:S01]  /*8d210*/  @P5 STG.E.U16 [R20.64], R10 ;  /* 0x0000000a14005986 */ /* 0x0001e2000c101506 */
[----:B------:R-:W-:Y:S02]  /*8d220*/  ISETP.LT.AND P5, PT, R27, c[0x0][0x178], !P3 ;  /* 0x00005e001b007a0c */ /* 0x000fe40005fa1270 */
[----:B------:R-:W-:Y:S01]  /*8d230*/  ISETP.LT.AND P3, PT, R11, c[0x0][0x178], !P3 ;  /* 0x00005e000b007a0c */ /* 0x000fe20005f61270 */
[----:B------:R1:W-:Y:S01]  /*8d240*/  @P1 STG.E.U16 [R2.64], R29 ;  /* 0x0000001d02001986 */ /* 0x0003e2000c101506 */
[----:B------:R-:W-:Y:S02]  /*8d250*/  PRMT R8, R17, 0x7632, R8 ;  /* 0x0000763211087816 */ /* 0x000fe40000000008 */
[----:B0-----:R-:W-:Y:S01]  /*8d260*/  IADD3 R20, R0, c[0x0][0x198], RZ ;  /* 0x0000660000147a10 */ /* 0x001fe20007ffe0ff */
[----:B------:R-:W3:Y:S01]  /*8d270*/  LDL.LU R10, [R1+0x734] ;  /* 0x00073400010a7983 */ /* 0x000ee20000300800 */
[----:B--2---:R-:W-:-:S03]  /*8d280*/  PRMT R0, R16, 0x7632, R0 ;  /* 0x0000763210007816 */ /* 0x004fc60000000000 */
[----:B-1----:R-:W-:-:S04]  /*8d290*/  IMAD.WIDE R2, R20, 0x2, R4 ;  /* 0x0000000214027825 */ /* 0x002fc800078e0204 */
[C---:B------:R-:W-:Y:S01]  /*8d2a0*/  IMAD.WIDE R16, R20.reuse, 0x2, R14 ;  /* 0x0000000214107825 */ /* 0x040fe200078e020e */
[----:B------:R0:W-:Y:S03]  /*8d2b0*/  @P6 STG.E.U16 [R2.64], R0 ;  /* 0x0000000002006986 */ /* 0x0001e6000c101506 */
[C---:B------:R-:W-:Y:S01]  /*8d2c0*/  IMAD.WIDE R18, R20.reuse, 0x2, R12 ;  /* 0x0000000214127825 */ /* 0x040fe200078e020c */
[----:B------:R1:W-:Y:S04]  /*8d2d0*/  @P5 STG.E.U16 [R16.64], R8 ;  /* 0x0000000810005986 */ /* 0x0003e8000c101506 */
[----:B------:R-:W-:Y:S01]  /*8d2e0*/  @P4 STG.E.U16 [R18.64], R22 ;  /* 0x0000001612004986 */ /* 0x000fe2000c101506 */
[----:B0-----:R-:W-:Y:S01]  /*8d2f0*/  IMAD.WIDE R2, R20, 0x2, R6 ;  /* 0x0000000214027825 */ /* 0x001fe200078e0206 */
[----:B-1----:R-:W-:-:S02]  /*8d300*/  PRMT R8, R29, 0x7632, R8 ;  /* 0x000076321d087816 */ /* 0x002fc40000000008 */
[----:B------:R-:W2:Y:S04]  /*8d310*/  LDL.LU R29, [R1+0x704] ;  /* 0x00070400011d7983 */ /* 0x000ea80000300800 */
[----:B------:R0:W-:Y:S04]  /*8d320*/  @P3 STG.E.U16 [R2.64], R8 ;  /* 0x0000000802003986 */ /* 0x0001e8000c101506 */
[----:B0-----:R-:W4:Y:S01]  /*8d330*/  LDL R3, [R1+0x754] ;  /* 0x0007540001037983 */ /* 0x001f220000100800 */
[----:B------:R-:W-:Y:S02]  /*8d340*/  ISETP.LT.AND P4, PT, R28, c[0x0][0x178], !P2 ;  /* 0x00005e001c007a0c */ /* 0x000fe40005781270 */
[----:B------:R-:W-:-:S05]  /*8d350*/  IADD3 R0, R20, c[0x0][0x198], RZ ;  /* 0x0000660014007a10 */ /* 0x000fca0007ffe0ff */
[----:B------:R-:W-:Y:S01]  /*8d360*/  IMAD.WIDE R16, R0, 0x2, R4 ;  /* 0x0000000200107825 */ /* 0x000fe200078e0204 */
[----:B------:R-:W-:-:S05]  /*8d370*/  ISETP.LT.AND P6, PT, R27, c[0x0][0x178], !P2 ;  /* 0x00005e001b007a0c */ /* 0x000fca00057c1270 */
[----:B----4-:R0:W-:Y:S04]  /*8d380*/  @P4 STG.E.U16 [R16.64], R3 ;  /* 0x0000000310004986 */ /* 0x0101e8000c101506 */
[----:B0-----:R-:W4:Y:S01]  /*8d390*/  LDL.LU R16, [R1+0x754] ;  /* 0x0007540001107983 */ /* 0x001f220000300800 */
[----:B------:R-:W5:Y:S02]  /*8d3a0*/  LDL.LU R17, [R1+0x744] ;  /* 0x0007440001117983 */ /* 0x000f640000300800 */
[----:B------:R-:W-:Y:S01]  /*8d3b0*/  IMAD.WIDE R18, R0, 0x2, R14 ;  /* 0x0000000200127825 */ /* 0x000fe200078e020e */
[----:B------:R-:W-:Y:S02]  /*8d3c0*/  ISETP.LT.AND P5, PT, R23, c[0x0][0x178], !P2 ;  /* 0x00005e0017007a0c */ /* 0x000fe400057a1270 */
[----:B------:R-:W-:Y:S01]  /*8d3d0*/  IADD3 R21, R24, 0xdd, RZ ;  /* 0x000000dd18157810 */ /* 0x000fe20007ffe0ff */
[----:B------:R-:W-:Y:S01]  /*8d3e0*/  ISETP.LT.AND P2, PT, R11, c[0x0][0x178], !P2 ;  /* 0x00005e000b007a0c */ /* 0x000fe20005741270 */
[----:B-----5:R0:W-:Y:S04]  /*8d3f0*/  @P6 STG.E.U16 [R18.64], R17 ;  /* 0x0000001112006986 */ /* 0x0201e8000c101506 */
[----:B0-----:R-:W5:Y:S01]  /*8d400*/  LDL.LU R19, [R1+0x724] ;  /* 0x0007240001137983 */ /* 0x001f620000300800 */
[----:B------:R-:W-:Y:S01]  /*8d410*/  ISETP.GE.AND P1, PT, R21, c[0x0][0x17c], PT ;  /* 0x00005f0015007a0c */ /* 0x000fe20003f26270 */
[----:B------:R-:W-:-:S04]  /*8d420*/  IMAD.WIDE R20, R0, 0x2, R12 ;  /* 0x0000000200147825 */ /* 0x000fc800078e020c */
[----:B------:R-:W-:Y:S01]  /*8d430*/  IMAD.WIDE R2, R0, 0x2, R6 ;  /* 0x0000000200027825 */ /* 0x000fe200078e0206 */
[----:B------:R-:W-:Y:S02]  /*8d440*/  ISETP.LT.AND P6, PT, R28, c[0x0][0x178], !P1 ;  /* 0x00005e001c007a0c */ /* 0x000fe40004fc1270 */
[----:B------:R-:W-:Y:S02]  /*8d450*/  ISETP.LT.AND P4, PT, R23, c[0x0][0x178], !P1 ;  /* 0x00005e0017007a0c */ /* 0x000fe40004f81270 */
[----:B------:R-:W-:Y:S02]  /*8d460*/  IADD3 R22, R24, 0xde, RZ ;  /* 0x000000de18167810 */ /* 0x000fe40007ffe0ff */
[----:B----4-:R-:W-:Y:S02]  /*8d470*/  PRMT R8, R16, 0x7632, R8 ;  /* 0x0000763210087816 */ /* 0x010fe40000000008 */
[----:B------:R-:W-:Y:S01]  /*8d480*/  ISETP.GE.AND P3, PT, R22, c[0x0][0x17c], PT ;  /* 0x00005f0016007a0c */ /* 0x000fe20003f66270 */
[----:B-----5:R0:W-:Y:S01]  /*8d490*/  @P5 STG.E.U16 [R20.64], R19 ;  /* 0x0000001314005986 */ /* 0x0201e2000c101506 */
[----:B------:R-:W-:Y:S01]  /*8d4a0*/  ISETP.LT.AND P5, PT, R27, c[0x0][0x178], !P1 ;  /* 0x00005e001b007a0c */ /* 0x000fe20004fa1270 */
[----:B------:R-:W-:-:S02]  /*8d4b0*/  ISETP.LT.AND P1, PT, R11, c[0x0][0x178], !P1 ;  /* 0x00005e000b007a0c */ /* 0x000fc40004f21270 */
[----:B------:R1:W-:Y:S01]  /*8d4c0*/  @P2 STG.E.U16 [R2.64], R25 ;  /* 0x0000001902002986 */ /* 0x0003e2000c101506 */
[----:B0-----:R-:W-:Y:S02]  /*8d4d0*/  IADD3 R20, R0, c[0x0][0x198], RZ ;  /* 0x0000660000147a10 */ /* 0x001fe40007ffe0ff */
[----:B------:R-:W-:-:S03]  /*8d4e0*/  PRMT R21, R17, 0x7632, R21 ;  /* 0x0000763211157816 */ /* 0x000fc60000000015 */
[----:B-1----:R-:W-:-:S04]  /*8d4f0*/  IMAD.WIDE R2, R20, 0x2, R4 ;  /* 0x0000000214027825 */ /* 0x002fc800078e0204 */
[----:B------:R-:W-:Y:S01]  /*8d500*/  IMAD.WIDE R16, R20, 0x2, R14 ;  /* 0x0000000214107825 */ /* 0x000fe200078e020e */
[----:B------:R-:W-:-:S03]  /*8d510*/  PRMT R22, R19, 0x7632, R22 ;  /* 0x0000763213167816 */ /* 0x000fc60000000016 */
[C---:B------:R-:W-:Y:S01]  /*8d520*/  IMAD.WIDE R18, R20.reuse, 0x2, R12 ;  /* 0x0000000214127825 */ /* 0x040fe200078e020c */
[----:B------:R0:W-:Y:S03]  /*8d530*/  @P6 STG.E.U16 [R2.64], R8 ;  /* 0x0000000802006986 */ /* 0x0001e6000c101506 */
[----:B------:R-:W-:Y:S01]  /*8d540*/  @P5 STG.E.U16 [R16.64], R21 ;  /* 0x0000001510005986 */ /* 0x000fe2000c101506 */
[----:B------:R-:W-:Y:S01]  /*8d550*/  ISETP.LT.AND P5, PT, R23, c[0x0][0x178], !P3 ;  /* 0x00005e0017007a0c */ /* 0x000fe20005fa1270 */
[----:B------:R-:W-:Y:S01]  /*8d560*/  @P4 STG.E.U16 [R18.64], R22 ;  /* 0x0000001612004986 */ /* 0x000fe2000c101506 */
[----:B------:R-:W4:Y:S01]  /*8d570*/  LDL.LU R23, [R1+0x608] ;  /* 0x0006080001177983 */ /* 0x000f220000300800 */
[----:B0-----:R-:W-:Y:S01]  /*8d580*/  PRMT R8, R25, 0x7632, R8 ;  /* 0x0000763219087816 */ /* 0x001fe20000000008 */
[----:B------:R-:W-:Y:S02]  /*8d590*/  IMAD.WIDE R2, R20, 0x2, R6 ;  /* 0x0000000214027825 */ /* 0x000fe400078e0206 */
[----:B------:R-:W5:Y:S04]  /*8d5a0*/  LDL.LU R25, [R1+0x176c] ;  /* 0x00176c0001197983 */ /* 0x000f680000300800 */
[----:B------:R0:W-:Y:S04]  /*8d5b0*/  @P1 STG.E.U16 [R2.64], R8 ;  /* 0x0000000802001986 */ /* 0x0001e8000c101506 */
[----:B0-----:R-:W2:Y:S01]  /*8d5c0*/  LDL R3, [R1+0x764] ;  /* 0x0007640001037983 */ /* 0x001ea20000100800 */
[----:B------:R-:W-:-:S02]  /*8d5d0*/  IADD3 R0, R24, 0xdf, RZ ;  /* 0x000000df18007810 */ /* 0x000fc40007ffe0ff */
[----:B------:R-:W-:Y:S02]  /*8d5e0*/  ISETP.LT.AND P4, PT, R28, c[0x0][0x178], !P3 ;  /* 0x00005e001c007a0c */ /* 0x000fe40005f81270 */
[----:B------:R-:W-:Y:S01]  /*8d5f0*/  ISETP.GE.AND P2, PT, R0, c[0x0][0x17c], PT ;  /* 0x00005f0000007a0c */ /* 0x000fe20003f46270 */
[----:B------:R-:W-:-:S05]  /*8d600*/  IADD3 R0, R20, c[0x0][0x198], RZ ;  /* 0x0000660014007a10 */ /* 0x000fca0007ffe0ff */
[----:B------:R-:W-:Y:S01]  /*8d610*/  IMAD.WIDE R16, R0, 0x2, R4 ;  /* 0x0000000200107825 */ /* 0x000fe200078e0204 */
[----:B------:R-:W-:-:S03]  /*8d620*/  ISETP.LT.AND P6, PT, R27, c[0x0][0x178], !P3 ;  /* 0x00005e001b007a0c */ /* 0x000fc60005fc1270 */
[----:B------:R-:W-:Y:S01]  /*8d630*/  ISETP.LT.AND P3, PT, R11, c[0x0][0x178], !P3 ;  /* 0x00005e000b007a0c */ /* 0x000fe20005f61270 */
[----:B--2---:R0:W-:Y:S04]  /*8d640*/  @P4 STG.E.U16 [R16.64], R3 ;  /* 0x0000000310004986 */ /* 0x0041e8000c101506 */
[----:B0-----:R-:W2:Y:S01]  /*8d650*/  LDL.LU R17, [R1+0x764] ;  /* 0x0007640001117983 */ /* 0x001ea20000300800 */
[----:B------:R-:W-:-:S04]  /*8d660*/  IMAD.WIDE R18, R0, 0x2, R14 ;  /* 0x0000000200127825 */ /* 0x000fc800078e020e */
[----:B------:R-:W-:-:S04]  /*8d670*/  IMAD.WIDE R20, R0, 0x2, R12 ;  /* 0x0000000200147825 */ /* 0x000fc800078e020c */
[----:B------:R-:W-:Y:S01]  /*8d680*/  IMAD.WIDE R2, R0, 0x2, R6 ;  /* 0x0000000200027825 */ /* 0x000fe200078e0206 */
[----:B---3--:R-:W-:Y:S03]  /*8d690*/  @P6 STG.E.U16 [R18.64], R10 ;  /* 0x0000000a12006986 */ /* 0x008fe6000c101506 */
[----:B------:R0:W-:Y:S01]  /*8d6a0*/  @P5 STG.E.U16 [R20.64], R29 ;  /* 0x0000001d14005986 */ /* 0x0001e2000c101506 */
[----:B------:R-:W-:Y:S02]  /*8d6b0*/  ISETP.LT.AND P6, PT, R28, c[0x0][0x178], !P2 ;  /* 0x00005e001c007a0c */ /* 0x000fe400057c1270 */
[----:B------:R-:W-:Y:S02]  /*8d6c0*/  ISETP.LT.AND P5, PT, R27, c[0x0][0x178], !P2 ;  /* 0x00005e001b007a0c */ /* 0x000fe400057a1270 */
[----:B------:R-:W-:Y:S02]  /*8d6d0*/  IADD3 R8, R0, c[0x0][0x198], RZ ;  /* 0x0000660000087a10 */ /* 0x000fe40007ffe0ff */
[----:B-----5:R-:W-:Y:S01]  /*8d6e0*/  ISETP.LT.AND P4, PT, R25, c[0x0][0x178], !P2 ;  /* 0x00005e0019007a0c */ /* 0x020fe20005781270 */
[----:B------:R1:W-:Y:S01]  /*8d6f0*/  @P3 STG.E.U16 [R2.64], R9 ;  /* 0x0000000902003986 */ /* 0x0003e2000c101506 */
[----:B------:R-:W-:-:S02]  /*8d700*/  ISETP.LT.AND P2, PT, R11, c[0x0][0x178], !P2 ;  /* 0x00005e000b007a0c */ /* 0x000fc40005741270 */
[----:B0-----:R-:W-:Y:S02]  /*8d710*/  PRMT R20, R10, 0x7632, R20 ;  /* 0x000076320a147816 */ /* 0x001fe40000000014 */
[----:B------:R-:W-:Y:S01]  /*8d720*/  PRMT R21, R29, 0x7632, R21 ;  /* 0x000076321d157816 */ /* 0x000fe20000000015 */
[----:B------:R-:W-:-:S04]  /*8d730*/  IMAD.WIDE R18, R8, 0x2, R12 ;  /* 0x0000000208127825 */ /* 0x000fc800078e020c */
[C---:B-1----:R-:W-:Y:S01]  /*8d740*/  IMAD.WIDE R2, R8.reuse, 0x2, R4 ;  /* 0x0000000208027825 */ /* 0x042fe200078e0204 */
[----:B------:R-:W3:Y:S03]  /*8d750*/  LDL.LU R10, [R1+0x58] ;  /* 0x00005800010a7983 */ /* 0x000ee60000300800 */
[----:B------:R-:W5:Y:S01]  /*8d760*/  LDL.LU R29, [R1+0x638] ;  /* 0x00063800011d7983 */ /* 0x000f620000300800 */
[----:B--2---:R-:W-:Y:S01]  /*8d770*/  PRMT R9, R17, 0x7632, R9 ;  /* 0x0000763211097816 */ /* 0x004fe20000000009 */
[----:B------:R-:W-:-:S04]  /*8d780*/  IMAD.WIDE R16, R8, 0x2, R14 ;  /* 0x0000000208107825 */ /* 0x000fc800078e020e */
[----:B------:R0:W-:Y:S01]  /*8d790*/  @P6 STG.E.U16 [R2.64], R9 ;  /* 0x0000000902006986 */ /* 0x0001e2000c101506 */
[----:B------:R1:W-:Y:S02]  /*8d7a0*/  @P5 STG.E.U16 [R16.64], R20 ;  /* 0x0000001410005986 */ /* 0x0003e4000c101506 */
[----:B------:R-:W-:Y:S02]  /*8d7b0*/  @P4 STG.E.U16 [R18.64], R21 ;  /* 0x0000001512004986 */ /* 0x000fe4000c101506 */
[----:B0-----:R-:W-:Y:S01]  /*8d7c0*/  IMAD.WIDE R2, R8, 0x2, R6 ;  /* 0x0000000208027825 */ /* 0x001fe200078e0206 */
[----:B-1----:R-:W-:-:S05]  /*8d7d0*/  PRMT R20, R9, 0x7632, R20 ;  /* 0x0000763209147816 */ /* 0x002fca0000000014 */
[----:B------:R0:W-:Y:S04]  /*8d7e0*/  @P2 STG.E.U16 [R2.64], R20 ;  /* 0x0000001402002986 */ /* 0x0001e8000c101506 */
[----:B0-----:R-:W2:Y:S01]  /*8d7f0*/  LDL.LU R20, [R1+0x618] ;  /* 0x0006180001147983 */ /* 0x001ea20000300800 */
[C---:B------:R-:W-:Y:S02]  /*8d800*/  IADD3 R22, R24.reuse, 0xe0, RZ ;  /* 0x000000e018167810 */ /* 0x040fe40007ffe0ff */
[----:B------:R-:W-:Y:S02]  /*8d810*/  IADD3 R0, R24, 0xe1, RZ ;  /* 0x000000e118007810 */ /* 0x000fe40007ffe0ff */
[----:B------:R-:W-:Y:S02]  /*8d820*/  ISETP.GE.AND P1, PT, R22, c[0x0][0x17c], PT ;  /* 0x00005f0016007a0c */ /* 0x000fe40003f26270 */
[----:B------:R-:W-:-:S02]  /*8d830*/  ISETP.GE.AND P3, PT, R0, c[0x0][0x17c], PT ;  /* 0x00005f0000007a0c */ /* 0x000fc40003f66270 */
[----:B------:R-:W-:Y:S02]  /*8d840*/  ISETP.LT.AND P4, PT, R28, c[0x0][0x178], !P1 ;  /* 0x00005e001c007a0c */ /* 0x000fe40004f81270 */
[----:B------:R-:W-:Y:S01]  /*8d850*/  ISETP.LT.AND P6, PT, R27, c[0x0][0x178], !P1 ;  /* 0x00005e001b007a0c */ /* 0x000fe20004fc1270 */
[----:B------:R-:W-:-:S05]  /*8d860*/  IADD3 R0, R8, c[0x0][0x198], RZ ;  /* 0x0000660008007a10 */ /* 0x000fca0007ffe0ff */
[----:B------:R-:W-:-:S04]  /*8d870*/  IMAD.WIDE R8, R0, 0x2, R4 ;  /* 0x0000000200087825 */ /* 0x000fc800078e0204 */
[C---:B------:R-:W-:Y:S01]  /*8d880*/  IMAD.WIDE R16, R0.reuse, 0x2, R14 ;  /* 0x0000000200107825 */ /* 0x040fe200078e020e */
[----:B--2---:R-:W-:Y:S04]  /*8d890*/  @P4 STG.E.U16 [R8.64], R20 ;  /* 0x0000001408004986 */ /* 0x004fe8000c101506 */
[----:B----4-:R0:W-:Y:S02]  /*8d8a0*/  @P6 STG.E.U16 [R16.64], R23 ;  /* 0x0000001710006986 */ /* 0x0101e4000c101506 */
[----:B0-----:R-:W2:Y:S01]  /*8d8b0*/  LDL.LU R17, [R1+0x5f8] ;  /* 0x0005f80001117983 */ /* 0x001ea20000300800 */
[----:B------:R-:W-:Y:S01]  /*8d8c0*/  ISETP.LT.AND P5, PT, R25, c[0x0][0x178], !P1 ;  /* 0x00005e0019007a0c */ /* 0x000fe20004fa1270 */
[----:B------:R-:W-:Y:S02]  /*8d8d0*/  ISETP.LT.AND P1, PT, R11, c[0x0][0x178], !P1 ;  /* 0x00005e000b007a0c */ /* 0x000fe40004f21270 */
[----:B------:R-:W-:Y:S01]  /*8d8e0*/  IMAD.WIDE R18, R0, 0x2, R12 ;  /* 0x0000000200127825 */ /* 0x000fe200078e020c */
[----:B------:R-:W-:-:S03]  /*8d8f0*/  ISETP.LT.AND P6, PT, R28, c[0x0][0x178], !P3 ;  /* 0x00005e001c007a0c */ /* 0x000fc60005fc1270 */
[----:B------:R-:W-:Y:S01]  /*8d900*/  IMAD.WIDE R2, R0, 0x2, R6 ;  /* 0x0000000200027825 */ /* 0x000fe200078e0206 */
[----:B------:R-:W-:Y:S02]  /*8d910*/  ISETP.LT.AND P4, PT, R25, c[0x0][0x178], !P3 ;  /* 0x00005e0019007a0c */ /* 0x000fe40005f81270 */
[----:B------:R-:W-:-:S04]  /*8d920*/  IADD3 R21, R24, 0xe2, RZ ;  /* 0x000000e218157810 */ /* 0x000fc80007ffe0ff */
[----:B------:R-:W-:Y:S01]  /*8d930*/  ISETP.GE.AND P2, PT, R21, c[0x0][0x17c], PT ;  /* 0x00005f0015007a0c */ /* 0x000fe20003f46270 */
[----:B--2---:R0:W-:Y:S01]  /*8d940*/  @P5 STG.E.U16 [R18.64], R17 ;  /* 0x0000001112005986 */ /* 0x0041e2000c101506 */
[----:B------:R-:W-:Y:S01]  /*8d950*/  ISETP.LT.AND P5, PT, R27, c[0x0][0x178], !P3 ;  /* 0x00005e001b007a0c */ /* 0x000fe20005fa1270 */
[----:B------:R-:W-:Y:S02]  /*8d960*/  ISETP.LT.AND P3, PT, R11, c[0x0][0x178], !P3 ;  /* 0x00005e000b007a0c */ /* 0x000fe40005f61270 */
[----:B---3--:R1:W-:Y:S01]  /*8d970*/  @P1 STG.E.U16 [R2.64], R10 ;  /* 0x0000000a02001986 */ /* 0x0083e2000c101506 */
[----:B0-----:R-:W-:Y:S01]  /*8d980*/  IADD3 R18, R0, c[0x0][0x198], RZ ;  /* 0x0000660000127a10 */ /* 0x001fe20007ffe0ff */
[----:B------:R-:W-:Y:S01]  /*8d990*/  PRMT R0, R20, 0x7632, R0 ;  /* 0x0000763214007816 */ /* 0x000fe20000000000 */
[----:B------:R-:W-:-:S03]  /*8d9a0*/  IADD3 R20, R24, 0xe3, RZ ;  /* 0x000000e318147810 */ /* 0x000fc60007ffe0ff */
[----:B-1----:R-:W-:Y:S01]  /*8d9b0*/  IMAD.WIDE R2, R18, 0x2, R4 ;  /* 0x0000000212027825 */ /* 0x002fe200078e0204 */
[----:B------:R-:W-:-:S03]  /*8d9c0*/  PRMT R19, R23, 0x7632, R19 ;  /* 0x0000763217137816 */ /* 0x000fc60000000013 */
[----:B------:R-:W-:Y:S01]  /*8d9d0*/  IMAD.WIDE R8, R18, 0x2, R14 ;  /* 0x0000000212087825 */ /* 0x000fe200078e020e */
[----:B------:R-:W-:-:S03]  /*8d9e0*/  PRMT R21, R17, 0x7632, R21 ;  /* 0x0000763211157816 */ /* 0x000fc60000000015 */
[----:B------:R-:W-:Y:S01]  /*8d9f0*/  IMAD.WIDE R16, R18, 0x2, R12 ;  /* 0x0000000212107825 */ /* 0x000fe200078e020c */
[----:B------:R-:W-:Y:S01]  /*8da00*/  ISETP.GE.AND P1, PT, R20, c[0x0][0x17c], PT ;  /* 0x00005f0014007a0c */ /* 0x000fe20003f26270 */
[----:B------:R0:W-:Y:S01]  /*8da10*/  @P6 STG.E.U16 [R2.64], R0 ;  /* 0x0000000002006986 */ /* 0x0001e2000c101506 */
[----:B------:R-:W-:Y:S01]  /*8da20*/  PRMT R20, R10, 0x7632, R20 ;  /* 0x000076320a147816 */ /* 0x000fe20000000014 */
[----:B------:R-:W-:Y:S02]  /*8da30*/  @P5 STG.E.U16 [R8.64], R19 ;  /* 0x0000001308005986 */ /* 0x000fe4000c101506 */
[----:B------:R-:W2:Y:S01]  /*8da40*/  LDL.LU R23, [R1+0x8] ;  /* 0x0000080001177983 */ /* 0x000ea20000300800 */
[----:B------:R-:W-:Y:S02]  /*8da50*/  @P4 STG.E.U16 [R16.64], R21 ;  /* 0x0000001510004986 */ /* 0x000fe4000c101506 */
[----:B------:R-:W3:Y:S02]  /*8da60*/  LDL.LU R10, [R1+0x668] ;  /* 0x00066800010a7983 */ /* 0x000ee40000300800 */
[----:B0-----:R-:W-:-:S05]  /*8da70*/  IMAD.WIDE R2, R18, 0x2, R6 ;  /* 0x0000000212027825 */ /* 0x001fca00078e0206 */
[----:B------:R0:W-:Y:S04]  /*8da80*/  @P3 STG.E.U16 [R2.64], R20 ;  /* 0x0000001402003986 */ /* 0x0001e8000c101506 */
[----:B0-----:R-:W4:Y:S01]  /*8da90*/  LDL R3, [R1+0x658] ;  /* 0x0006580001037983 */ /* 0x001f220000100800 */
[----:B------:R-:W-:Y:S02]  /*8daa0*/  ISETP.LT.AND P4, PT, R28, c[0x0][0x178], !P2 ;  /* 0x00005e001c007a0c */ /* 0x000fe40005781270 */
[----:B------:R-:W-:Y:S02]  /*8dab0*/  ISETP.LT.AND P6, PT, R27, c[0x0][0x178], !P2 ;  /* 0x00005e001b007a0c */ /* 0x000fe400057c1270 */
[----:B------:R-:W-:-:S05]  /*8dac0*/  IADD3 R0, R18, c[0x0][0x198], RZ ;  /* 0x0000660012007a10 */ /* 0x000fca0007ffe0ff */
[----:B------:R-:W-:-:S04]  /*8dad0*/  IMAD.WIDE R8, R0, 0x2, R4 ;  /* 0x0000000200087825 */ /* 0x000fc800078e0204 */
[C---:B------:R-:W-:Y:S01]  /*8dae0*/  IMAD.WIDE R16, R0.reuse, 0x2, R14 ;  /* 0x0000000200107825 */ /* 0x040fe200078e020e */
[----:B------:R-:W-:Y:S01]  /*8daf0*/  ISETP.LT.AND P5, PT, R25, c[0x0][0x178], !P2 ;  /* 0x00005e0019007a0c */ /* 0x000fe200057a1270 */
[----:B----4-:R0:W-:Y:S03]  /*8db00*/  @P4 STG.E.U16 [R8.64], R3 ;  /* 0x0000000308004986 */ /* 0x0101e6000c101506 */
[----:B-----5:R1:W-:Y:S01]  /*8db10*/  @P6 STG.E.U16 [R16.64], R29 ;  /* 0x0000001d10006986 */ /* 0x0203e2000c101506 */
[----:B0-----:R-:W4:Y:S01]  /*8db20*/  LDL.LU R9, [R1+0x658] ;  /* 0x0006580001097983 */ /* 0x001f220000300800 */
[----:B-1----:R-:W5:Y:S01]  /*8db30*/  LDL.LU R17, [R1+0x628] ;  /* 0x0006280001117983 */ /* 0x002f620000300800 */
[----:B------:R-:W-:Y:S01]  /*8db40*/  ISETP.LT.AND P2, PT, R11, c[0x0][0x178], !P2 ;  /* 0x00005e000b007a0c */ /* 0x000fe20005741270 */
[----:B------:R-:W-:Y:S01]  /*8db50*/  IMAD.WIDE R18, R0, 0x2, R12 ;  /* 0x0000000200127825 */ /* 0x000fe200078e020c */
[----:B------:R-:W-:-:S03]  /*8db60*/  ISETP.LT.AND P6, PT, R28, c[0x0][0x178], !P1 ;  /* 0x00005e001c007a0c */ /* 0x000fc60004fc1270 */
[----:B------:R-:W-:Y:S01]  /*8db70*/  IMAD.WIDE R2, R0, 0x2, R6 ;  /* 0x0000000200027825 */ /* 0x000fe200078e0206 */
[----:B------:R-:W-:Y:S02]  /*8db80*/  ISETP.LT.AND P4, PT, R25, c[0x0][0x178], !P1 ;  /* 0x00005e0019007a0c */ /* 0x000fe40004f81270 */
[----:B------:R-:W-:Y:S02]  /*8db90*/  IADD3 R21, R24, 0xe4, RZ ;  /* 0x000000e418157810 */ /* 0x000fe40007ffe0ff */
[----:B------:R-:W-:Y:S02]  /*8dba0*/  PRMT R20, R29, 0x7632, R20 ;  /* 0x000076321d147816 */ /* 0x000fe40000000014 */
[----:B------:R-:W3:Y:S01]  /*8dbb0*/  LDL.LU R29, [R1+0x48] ;  /* 0x00004800011d7983 */ /* 0x000ee20000300800 */
[----:B------:R-:W-:-:S03]  /*8dbc0*/  ISETP.GE.AND P3, PT, R21, c[0x0][0x17c], PT ;  /* 0x00005f0015007a0c */ /* 0x000fc60003f66270 */
[----:B-----5:R0:W-:Y:S01]  /*8dbd0*/  @P5 STG.E.U16 [R18.64], R17 ;  /* 0x0000001112005986 */ /* 0x0201e2000c101506 */
[----:B------:R-:W-:Y:S01]  /*8dbe0*/  ISETP.LT.AND P5, PT, R27, c[0x0][0x178], !P1 ;  /* 0x00005e001b007a0c */ /* 0x000fe20004fa1270 */
[----:B--2---:R1:W-:Y:S01]  /*8dbf0*/  @P2 STG.E.U16 [R2.64], R23 ;  /* 0x0000001702002986 */ /* 0x0043e2000c101506 */
[----:B------:R-:W-:Y:S02]  /*8dc00*/  ISETP.LT.AND P1, PT, R11, c[0x0][0x178], !P1 ;  /* 0x00005e000b007a0c */ /* 0x000fe40004f21270 */
[----:B0-----:R-:W-:Y:S02]  /*8dc10*/  IADD3 R18, R0, c[0x0][0x198], RZ ;  /* 0x0000660000127a10 */ /* 0x001fe40007ffe0ff */
[----:B----4-:R-:W-:-:S03]  /*8dc20*/  PRMT R19, R9, 0x7632, R19 ;  /* 0x0000763209137816 */ /* 0x010fc60000000013 */
[----:B-1----:R-:W-:-:S04]  /*8dc30*/  IMAD.WIDE R2, R18, 0x2, R4 ;  /* 0x0000000212027825 */ /* 0x002fc800078e0204 */
[----:B------:R-:W-:Y:S01]  /*8dc40*/  IMAD.WIDE R8, R18, 0x2, R14 ;  /* 0x0000000212087825 */ /* 0x000fe200078e020e */
[----:B------:R-:W-:-:S03]  /*8dc50*/  PRMT R21, R17, 0x7632, R21 ;  /* 0x0000763211157816 */ /* 0x000fc60000000015 */
[C---:B------:R-:W-:Y:S01]  /*8dc60*/  IMAD.WIDE R16, R18.reuse, 0x2, R12 ;  /* 0x0000000212107825 */ /* 0x040fe200078e020c */
[----:B------:R0:W-:Y:S03]  /*8dc70*/  @P6 STG.E.U16 [R2.64], R19 ;  /* 0x0000001302006986 */ /* 0x0001e6000c101506 */
[----:B------:R1:W-:Y:S02]  /*8dc80*/  @P5 STG.E.U16 [R8.64], R20 ;  /* 0x0000001408005986 */ /* 0x0003e4000c101506 */
[----:B------:R-:W-:Y:S02]  /*8dc90*/  @P4 STG.E.U16 [R16.64], R21 ;  /* 0x0000001510004986 */ /* 0x000fe4000c101506 */
[----:B0-----:R-:W-:Y:S01]  /*8dca0*/  IMAD.WIDE R2, R18, 0x2, R6 ;  /* 0x0000000212027825 */ /* 0x001fe200078e0206 */
[----:B-1----:R-:W-:Y:S02]  /*8dcb0*/  PRMT R20, R23, 0x7632, R20 ;  /* 0x0000763217147816 */ /* 0x002fe40000000014 */
[----:B------:R-:W2:Y:S04]  /*8dcc0*/  LDL.LU R23, [R1+0x698] ;  /* 0x0006980001177983 */ /* 0x000ea80000300800 */
[----:B------:R0:W-:Y:S04]  /*8dcd0*/  @P1 STG.E.U16 [R2.64], R20 ;  /* 0x0000001402001986 */ /* 0x0001e8000c101506 */
[----:B0-----:R-:W4:Y:S01]  /*8dce0*/  LDL.LU R20, [R1+0x688] ;  /* 0x0006880001147983 */ /* 0x001f220000300800 */
[----:B------:R-:W-:-:S02]  /*8dcf0*/  IADD3 R0, R24, 0xe5, RZ ;  /* 0x000000e518007810 */ /* 0x000fc40007ffe0ff */
[----:B------:R-:W-:Y:S02]  /*8dd00*/  ISETP.LT.AND P4, PT, R28, c[0x0][0x178], !P3 ;  /* 0x00005e001c007a0c */ /* 0x000fe40005f81270 */
[----:B------:R-:W-:Y:S02]  /*8dd10*/  ISETP.LT.AND P6, PT, R27, c[0x0][0x178], !P3 ;  /* 0x00005e001b007a0c */ /* 0x000fe40005fc1270 */
[----:B------:R-:W-:Y:S01]  /*8dd20*/  ISETP.GE.AND P2, PT, R0, c[0x0][0x17c], PT ;  /* 0x00005f0000007a0c */ /* 0x000fe20003f46270 */
[----:B------:R-:W-:-:S05]  /*8dd30*/  IADD3 R0, R18, c[0x0][0x198], RZ ;  /* 0x0000660012007a10 */ /* 0x000fca0007ffe0ff */
[----:B------:R-:W-:-:S04]  /*8dd40*/  IMAD.WIDE R8, R0, 0x2, R4 ;  /* 0x0000000200087825 */ /* 0x000fc800078e0204 */
[C---:B------:R-:W-:Y:S01]  /*8dd50*/  IMAD.WIDE R16, R0.reuse, 0x2, R14 ;  /* 0x0000000200107825 */ /* 0x040fe200078e020e */
[----:B----4-:R-:W-:Y:S04]  /*8dd60*/  @P4 STG.E.U16 [R8.64], R20 ;  /* 0x0000001408004986 */ /* 0x010fe8000c101506 */
[----:B---3--:R0:W-:Y:S02]  /*8dd70*/  @P6 STG.E.U16 [R16.64], R10 ;  /* 0x0000000a10006986 */ /* 0x0081e4000c101506 */
[----:B0-----:R-:W3:Y:S01]  /*8dd80*/  LDL.LU R17, [R1+0x648] ;  /* 0x0006480001117983 */ /* 0x001ee20000300800 */
        /* <DEDUP_REMOVED lines=8> */
[----:B---3--:R0:W-:Y:S01]  /*8de10*/  @P5 STG.E.U16 [R18.64], R17 ;  /* 0x0000001112005986 */ /* 0x0081e2000c101506 */
[----:B------:R-:W-:Y:S01]  /*8de20*/  ISETP.LT.AND P5, PT, R27, c[0x0][0x178], !P2 ;  /* 0x00005e001b007a0c */ /* 0x000fe200057a1270 */
[----:B------:R-:W-:Y:S02]  /*8de30*/  ISETP.LT.AND P2, PT, R11, c[0x0][0x178], !P2 ;  /* 0x00005e000b007a0c */ /* 0x000fe40005741270 */
[----:B------:R1:W-:Y:S01]  /*8de40*/  @P3 STG.E.U16 [R2.64], R29 ;  /* 0x0000001d02003986 */ /* 0x0003e2000c101506 */
        /* <DEDUP_REMOVED lines=12> */
[----:B------:R-:W3:Y:S01]  /*8df10*/  LDL.LU R10, [R1+0x38] ;  /* 0x00003800010a7983 */ /* 0x000ee20000300800 */
[----:B------:R-:W-:Y:S02]  /*8df20*/  @P4 STG.E.U16 [R16.64], R21 ;  /* 0x0000001510004986 */ /* 0x000fe4000c101506 */
[----:B------:R-:W4:Y:S02]  /*8df30*/  LDL.LU R29, [R1+0x6c8] ;  /* 0x0006c800011d7983 */ /* 0x000f240000300800 */
[----:B0-----:R-:W-:-:S05]  /*8df40*/  IMAD.WIDE R2, R18, 0x2, R6 ;  /* 0x0000000212027825 */ /* 0x001fca00078e0206 */
[----:B------:R0:W-:Y:S04]  /*8df50*/  @P2 STG.E.U16 [R2.64], R20 ;  /* 0x0000001402002986 */ /* 0x0001e8000c101506 */
[----:B0-----:R-:W5:Y:S01]  /*8df60*/  LDL.LU R20, [R1+0x6b8] ;  /* 0x0006b80001147983 */ /* 0x001f620000300800 */
[----:B------:R-:W-:Y:S02]  /*8df70*/  ISETP.LT.AND P4, PT, R28, c[0x0][0x178], !P1 ;  /* 0x00005e001c007a0c */ /* 0x000fe40004f81270 */
[----:B------:R-:W-:Y:S02]  /*8df80*/  ISETP.LT.AND P6, PT, R27, c[0x0][0x178], !P1 ;  /* 0x00005e001b007a0c */ /* 0x000fe40004fc1270 */
[----:B------:R-:W-:-:S05]  /*8df90*/  IADD3 R0, R18, c[0x0][0x198], RZ ;  /* 0x0000660012007a10 */ /* 0x000fca0007ffe0ff */
[----:B------:R-:W-:-:S04]  /*8dfa0*/  IMAD.WIDE R8, R0, 0x2, R4 ;  /* 0x0000000200087825 */ /* 0x000fc800078e0204 */
[C---:B------:R-:W-:Y:S01]  /*8dfb0*/  IMAD.WIDE R16, R0.reuse, 0x2, R14 ;  /* 0x0000000200107825 */ /* 0x040fe200078e020e */
[----:B------:R-:W-:Y:S01]  /*8dfc0*/  ISETP.LT.AND P5, PT, R25, c[0x0][0x178], !P1 ;  /* 0x00005e0019007a0c */ /* 0x000fe20004fa1270 */
[----:B-----5:R-:W-:Y:S03]  /*8dfd0*/  @P4 STG.E.U16 [R8.64], R20 ;  /* 0x0000001408004986 */ /* 0x020fe6000c101506 */
[----:B--2---:R0:W-:Y:S02]  /*8dfe0*/  @P6 STG.E.U16 [R16.64], R23 ;  /* 0x0000001710006986 */ /* 0x0041e4000c101506 */
[----:B0-----:R-:W2:Y:S01]  /*8dff0*/  LDL.LU R17, [R1+0x678] ;  /* 0x0006780001117983 */ /* 0x001ea20000300800 */
[----:B------:R-:W-:Y:S01]  /*8e000*/  ISETP.LT.AND P1, PT, R11, c[0x0][0x178], !P1 ;  /* 0x00005e000b007a0c */ /* 0x000fe20004f21270 */
        /* <DEDUP_REMOVED lines=35> */
[----:B----4-:R0:W-:Y:S02]  /*8e240*/  @P6 STG.E.U16 [R16.64], R29 ;  /* 0x0000001d10006986 */ /* 0x0101e4000c101506 */
[----:B0-----:R-:W4:Y:S01]  /*8e250*/  LDL.LU R17, [R1+0x6a8] ;  /* 0x0006a80001117983 */ /* 0x001f220000300800 */
[----:B------:R-:W-:Y:S01]  /*8e260*/  ISETP.LT.AND P2, PT, R11, c[0x0][0x178], !P2 ;  /* 0x00005e000b007a0c */ /* 0x000fe20005741270 */
[----:B------:R-:W-:Y:S01]  /*8e270*/  IMAD.WIDE R18, R0, 0x2, R12 ;  /* 0x0000000200127825 */ /* 0x000fe200078e020c */
[----:B------:R-:W-:-:S03]  /*8e280*/  ISETP.LT.AND P6, PT, R28, c[0x0][0x178], !P1 ;  /* 0x00005e001c007a0c */ /* 0x000fc60004fc1270 */
[----:B------:R-:W-:Y:S01]  /*8e290*/  IMAD.WIDE R2, R0, 0x2, R6 ;  /* 0x0000000200027825 */ /* 0x000fe200078e0206 */
[----:B------:R-:W-:Y:S02]  /*8e2a0*/  ISETP.LT.AND P4, PT, R25, c[0x0][0x178], !P1 ;  /* 0x00005e0019007a0c */ /* 0x000fe40004f81270 */
[----:B------:R-:W-:-:S04]  /*8e2b0*/  IADD3 R21, R24, 0xea, RZ ;  /* 0x000000ea18157810 */ /* 0x000fc80007ffe0ff */
[----:B------:R-:W-:Y:S01]  /*8e2c0*/  ISETP.GE.AND P3, PT, R21, c[0x0][0x17c], PT ;  /* 0x00005f0015007a0c */ /* 0x000fe20003f66270 */
[----:B----4-:R0:W-:Y:S01]  /*8e2d0*/  @P5 STG.E.U16 [R18.64], R17 ;  /* 0x0000001112005986 */ /* 0x0101e2000c101506 */
[----:B------:R-:W-:Y:S01]  /*8e2e0*/  ISETP.LT.AND P5, PT, R27, c[0x0][0x178], !P1 ;  /* 0x00005e001b007a0c */ /* 0x000fe20004fa1270 */
[----:B------:R-:W-:Y:S02]  /*8e2f0*/  ISETP.LT.AND P1, PT, R11, c[0x0][0x178], !P1 ;  /* 0x00005e000b007a0c */ /* 0x000fe40004f21270 */
[----:B--2---:R1:W-:Y:S01]  /*8e300*/  @P2 STG.E.U16 [R2.64], R23 ;  /* 0x0000001702002986 */ /* 0x0043e2000c101506 */
        /* <DEDUP_REMOVED lines=14> */
[----:B------:R-:W4:Y:S02]  /*8e3f0*/  LDL.LU R23, [R1+0x728] ;  /* 0x0007280001177983 */ /* 0x000f240000300800 */
[----:B0-----:R-:W-:-:S05]  /*8e400*/  IMAD.WIDE R2, R18, 0x2, R6 ;  /* 0x0000000212027825 */ /* 0x001fca00078e0206 */
[----:B------:R0:W-:Y:S04]  /*8e410*/  @P1 STG.E.U16 [R2.64], R20 ;  /* 0x0000001402001986 */ /* 0x0001e8000c101506 */
[----:B0-----:R-:W5:Y:S01]  /*8e420*/  LDL R3, [R1+0x718] ;  /* 0x0007180001037983 */ /* 0x001f620000100800 */
[----:B------:R-:W-:Y:S02]  /*8e430*/  ISETP.LT.AND P4, PT, R28, c[0x0][0x178], !P3 ;  /* 0x00005e001c007a0c */ /* 0x000fe40005f81270 */
[----:B------:R-:W-:Y:S01]  /*8e440*/  IADD3 R0, R18, c[0x0][0x198], RZ ;  /* 0x0000660012007a10 */ /* 0x000fe20007ffe0ff */
[----:B------:R-:W2:Y:S04]  /*8e450*/  LDL.LU R20, [R1+0x6f8] ;  /* 0x0006f80001147983 */ /* 0x000ea80000300800 */
[----:B------:R-:W-:Y:S01]  /*8e460*/  IMAD.WIDE R8, R0, 0x2, R4 ;  /* 0x0000000200087825 */ /* 0x000fe200078e0204 */
[----:B------:R-:W-:-:S02]  /*8e470*/  ISETP.LT.AND P6, PT, R27, c[0x0][0x178], !P3 ;  /* 0x00005e001b007a0c */ /* 0x000fc40005fc1270 */
[----:B------:R-:W-:Y:S01]  /*8e480*/  ISETP.LT.AND P5, PT, R25, c[0x0][0x178], !P3 ;  /* 0x00005e0019007a0c */ /* 0x000fe20005fa1270 */
[----:B------:R-:W-:Y:S02]  /*8e490*/  ISETP.LT.AND P3, PT, R11, c[0x0][0x178], !P3 ;  /* 0x00005e000b007a0c */ /* 0x000fe40005f61270 */
[C---:B------:R-:W-:Y:S01]  /*8e4a0*/  IMAD.WIDE R16, R0.reuse, 0x2, R14 ;  /* 0x0000000200107825 */ /* 0x040fe200078e020e */
[----:B-----5:R0:W-:Y:S04]  /*8e4b0*/  @P4 STG.E.U16 [R8.64], R3 ;  /* 0x0000000308004986 */ /* 0x0201e8000c101506 */
[----:B0-----:R-:W5:Y:S01]  /*8e4c0*/  LDL.LU R9, [R1+0x718] ;  /* 0x0007180001097983 */ /* 0x001f620000300800 */
[----:B------:R-:W-:-:S04]  /*8e4d0*/  IMAD.WIDE R18, R0, 0x2, R12 ;  /* 0x0000000200127825 */ /* 0x000fc800078e020c */
[----:B--2---:R-:W-:Y:S01]  /*8e4e0*/  @P6 STG.E.U16 [R16.64], R20 ;  /* 0x0000001410006986 */ /* 0x004fe2000c101506 */
[----:B------:R-:W-:Y:S01]  /*8e4f0*/  ISETP.LT.AND P6, PT, R28, c[0x0][0x178], !P2 ;  /* 0x00005e001c007a0c */ /* 0x000fe200057c1270 */
[----:B------:R-:W-:Y:S01]  /*8e500*/  IMAD.WIDE R2, R0, 0x2, R6 ;  /* 0x0000000200027825 */ /* 0x000fe200078e0206 */
[----:B---3--:R0:W-:Y:S01]  /*8e510*/  @P5 STG.E.U16 [R18.64], R10 ;  /* 0x0000000a12005986 */ /* 0x0081e2000c101506 */
[----:B------:R-:W-:Y:S02]  /*8e520*/  ISETP.LT.AND P5, PT, R27, c[0x0][0x178], !P2 ;  /* 0x00005e001b007a0c */ /* 0x000fe400057a1270 */
[----:B------:R-:W-:Y:S01]  /*8e530*/  ISETP.LT.AND P4, PT, R25, c[0x0][0x178], !P2 ;  /* 0x00005e0019007a0c */ /* 0x000fe20005781270 */
[----:B------:R-:W-:Y:S01]  /*8e540*/  ISETP.LT.AND P2, PT, R11, c[0x0][0x178], !P2 ;  /* 0x00005e000b007a0c */ /* 0x000fe20005741270 */
[----:B------:R1:W-:Y:S01]  /*8e550*/  @P3 STG.E.U16 [R2.64], R29 ;  /* 0x0000001d02003986 */ /* 0x0003e2000c101506 */
[----:B------:R-:W-:Y:S02]  /*8e560*/  IADD3 R21, R24, 0xec, RZ ;  /* 0x000000ec18157810 */ /* 0x000fe40007ffe0ff */
[----:B0-----:R-:W-:-:S02]  /*8e570*/  IADD3 R18, R0, c[0x0][0x198], RZ ;  /* 0x0000660000127a10 */ /* 0x001fc40007ffe0ff */
[----:B------:R-:W-:Y:S01]  /*8e580*/  PRMT R19, R20, 0x7632, R19 ;  /* 0x0000763214137816 */ /* 0x000fe20000000013 */
[----:B------:R-:W-:Y:S02]  /*8e590*/  IADD3 R20, R24, 0xed, RZ ;  /* 0x000000ed18147810 */ /* 0x000fe40007ffe0ff */
[----:B-1----:R-:W-:Y:S01]  /*8e5a0*/  IMAD.WIDE R2, R18, 0x2, R4 ;  /* 0x0000000212027825 */ /* 0x002fe200078e0204 */
[----:B------:R-:W-:-:S03]  /*8e5b0*/  ISETP.GE.AND P1, PT, R21, c[0x0][0x17c], PT ;  /* 0x00005f0015007a0c */ /* 0x000fc60003f26270 */
[----:B------:R-:W-:Y:S02]  /*8e5c0*/  PRMT R21, R10, 0x7632, R21 ;  /* 0x000076320a157816 */ /* 0x000fe40000000015 */
[----:B------:R-:W-:Y:S01]  /*8e5d0*/  IMAD.WIDE R16, R18, 0x2, R12 ;  /* 0x0000000212107825 */ /* 0x000fe200078e020c */
[----:B------:R-:W-:-:S03]  /*8e5e0*/  ISETP.GE.AND P3, PT, R20, c[0x0][0x17c], PT ;  /* 0x00005f0014007a0c */ /* 0x000fc60003f66270 */
[----:B------:R-:W-:Y:S01]  /*8e5f0*/  PRMT R20, R29, 0x7632, R20 ;  /* 0x000076321d147816 */ /* 0x000fe20000000014 */
[----:B------:R-:W2:Y:S01]  /*8e600*/  LDL R10, [R1+0x768] ;  /* 0x00076800010a7983 */ /* 0x000ea20000100800 */
[----:B------:R-:W3:Y:S01]  /*8e610*/  LDL.LU R29, [R1+0x738] ;  /* 0x00073800011d7983 */ /* 0x000ee20000300800 */
[----:B-----5:R-:W-:Y:S01]  /*8e620*/  PRMT R0, R9, 0x7632, R0 ;  /* 0x0000763209007816 */ /* 0x020fe20000000000 */
[----:B------:R-:W-:-:S04]  /*8e630*/  IMAD.WIDE R8, R18, 0x2, R14 ;  /* 0x0000000212087825 */ /* 0x000fc800078e020e */
[----:B------:R0:W-:Y:S01]  /*8e640*/  @P6 STG.E.U16 [R2.64], R0 ;  /* 0x0000000002006986 */ /* 0x0001e2000c101506 */
[----:B------:R-:W-:Y:S02]  /*8e650*/  @P5 STG.E.U16 [R8.64], R19 ;  /* 0x0000001308005986 */ /* 0x000fe4000c101506 */
[----:B------:R-:W-:Y:S02]  /*8e660*/  @P4 STG.E.U16 [R16.64], R21 ;  /* 0x0000001510004986 */ /* 0x000fe4000c101506 */
[----:B0-----:R-:W-:-:S05]  /*8e670*/  IMAD.WIDE R2, R18, 0x2, R6 ;  /* 0x0000000212027825 */ /* 0x001fca00078e0206 */
[----:B------:R0:W-:Y:S04]  /*8e680*/  @P2 STG.E.U16 [R2.64], R20 ;  /* 0x0000001402002986 */ /* 0x0001e8000c101506 */
[----:B0-----:R-:W5:Y:S01]  /*8e690*/  LDL R3, [R1+0x758] ;  /* 0x0007580001037983 */ /* 0x001f620000100800 */
[----:B------:R-:W-:Y:S02]  /*8e6a0*/  ISETP.LT.AND P4, PT, R28, c[0x0][0x178], !P1 ;  /* 0x00005e001c007a0c */ /* 0x000fe40004f81270 */
[----:B------:R-:W-:-:S05]  /*8e6b0*/  IADD3 R0, R18, c[0x0][0x198], RZ ;  /* 0x0000660012007a10 */ /* 0x000fca0007ffe0ff */
[----:B------:R-:W-:Y:S01]  /*8e6c0*/  IMAD.WIDE R8, R0, 0x2, R4 ;  /* 0x0000000200087825 */ /* 0x000fe200078e0204 */
[----:B------:R-:W-:Y:S02]  /*8e6d0*/  ISETP.LT.AND P6, PT, R27, c[0x0][0x178], !P1 ;  /* 0x00005e001b007a0c */ /* 0x000fe40004fc1270 */
[----:B------:R-:W-:-:S03]  /*8e6e0*/  ISETP.LT.AND P5, PT, R25, c[0x0][0x178], !P1 ;  /* 0x00005e0019007a0c */ /* 0x000fc60004fa1270 */
[----:B-----5:R0:W-:Y:S04]  /*8e6f0*/  @P4 STG.E.U16 [R8.64], R3 ;  /* 0x0000000308004986 */ /* 0x0201e8000c101506 */
[----:B0-----:R-:W5:Y:S01]  /*8e700*/  LDL.LU R8, [R1+0x758] ;  /* 0x0007580001087983 */ /* 0x001f620000300800 */
[----:B------:R-:W2:Y:S01]  /*8e710*/  LDL.LU R9, [R1+0x748] ;  /* 0x0007480001097983 */ /* 0x000ea20000300800 */
[----:B------:R-:W-:Y:S01]  /*8e720*/  ISETP.LT.AND P1, PT, R11, c[0x0][0x178], !P1 ;  /* 0x00005e000b007a0c */ /* 0x000fe20004f21270 */
[----:B------:R-:W-:-:S04]  /*8e730*/  IMAD.WIDE R16, R0, 0x2, R14 ;  /* 0x0000000200107825 */ /* 0x000fc800078e020e */
[----:B------:R-:W-:Y:S01]  /*8e740*/  IMAD.WIDE R18, R0, 0x2, R12 ;  /* 0x0000000200127825 */ /* 0x000fe200078e020c */
[----:B------:R-:W-:-:S03]  /*8e750*/  ISETP.LT.AND P4, PT, R27, c[0x0][0x178], !P3 ;  /* 0x00005e001b007a0c */ /* 0x000fc60005f81270 */
[----:B------:R-:W-:Y:S01]  /*8e760*/  IMAD.WIDE R2, R0, 0x2, R6 ;  /* 0x0000000200027825 */ /* 0x000fe200078e0206 */
[----:B------:R-:W-:-:S04]  /*8e770*/  IADD3 R21, R24, 0xee, RZ ;  /* 0x000000ee18157810 */ /* 0x000fc80007ffe0ff */
[----:B------:R-:W-:Y:S01]  /*8e780*/  ISETP.GE.AND P2, PT, R21, c[0x0][0x17c], PT ;  /* 0x00005f0015007a0c */ /* 0x000fe20003f46270 */
[----:B----4-:R-:W-:Y:S01]  /*8e790*/  PRMT R21, R23, 0x7632, R21 ;  /* 0x0000763217157816 */ /* 0x010fe20000000015 */
[----:B--2---:R-:W-:Y:S01]  /*8e7a0*/  @P6 STG.E.U16 [R16.64], R9 ;  /* 0x0000000910006986 */ /* 0x004fe2000c101506 */
[----:B------:R-:W-:Y:S01]  /*8e7b0*/  ISETP.LT.AND P6, PT, R28, c[0x0][0x178], !P3 ;  /* 0x00005e001c007a0c */ /* 0x000fe20005fc1270 */
[----:B------:R0:W-:Y:S01]  /*8e7c0*/  @P5 STG.E.U16 [R18.64], R23 ;  /* 0x0000001712005986 */ /* 0x0001e2000c101506 */
[----:B------:R-:W-:Y:S01]  /*8e7d0*/  ISETP.LT.AND P5, PT, R25, c[0x0][0x178], !P3 ;  /* 0x00005e0019007a0c */ /* 0x000fe20005fa1270 */
[----:B------:R1:W-:Y:S01]  /*8e7e0*/  @P1 STG.E.U16 [R2.64], R26 ;  /* 0x0000001a02001986 */ /* 0x0003e2000c101506 */
[----:B------:R-:W-:Y:S02]  /*8e7f0*/  PRMT R20, R9, 0x7632, R20 ;  /* 0x0000763209147816 */ /* 0x000fe40000000014 */
[----:B0-----:R-:W-:Y:S02]  /*8e800*/  IADD3 R18, R0, c[0x0][0x198], RZ ;  /* 0x0000660000127a10 */ /* 0x001fe40007ffe0ff */
[----:B-----5:R-:W-:Y:S01]  /*8e810*/  PRMT R19, R8, 0x7632, R19 ;  /* 0x0000763208137816 */ /* 0x020fe20000000013 */
[----:B------:R-:W2:Y:S02]  /*8e820*/  LDL.LU R23, [R1+0x61c] ;  /* 0x00061c0001177983 */ /* 0x000ea40000300800 */
[----:B-1----:R-:W-:-:S04]  /*8e830*/  IMAD.WIDE R2, R18, 0x2, R4 ;  /* 0x0000000212027825 */ /* 0x002fc800078e0204 */
[----:B------:R-:W-:-:S04]  /*8e840*/  IMAD.WIDE R8, R18, 0x2, R14 ;  /* 0x0000000212087825 */ /* 0x000fc800078e020e */
[----:B------:R-:W-:Y:S01]  /*8e850*/  IMAD.WIDE R16, R18, 0x2, R12 ;  /* 0x0000000212107825 */ /* 0x000fe200078e020c */
[----:B------:R-:W-:Y:S02]  /*8e860*/  IADD3 R0, R24, 0xef, RZ ;  /* 0x000000ef18007810 */ /* 0x000fe40007ffe0ff */
[----:B------:R-:W-:Y:S01]  /*8e870*/  ISETP.LT.AND P3, PT, R11, c[0x0][0x178], !P3 ;  /* 0x00005e000b007a0c */ /* 0x000fe20005f61270 */
[----:B------:R-:W-:Y:S01]  /*8e880*/  @P6 STG.E.U16 [R2.64], R19 ;  /* 0x0000001302006986 */ /* 0x000fe2000c101506 */
[----:B------:R-:W-:Y:S02]  /*8e890*/  @P4 STG.E.U16 [R8.64], R20 ;  /* 0x0000001408004986 */ /* 0x000fe4000c101506 */
[----:B------:R0:W-:Y:S01]  /*8e8a0*/  @P5 STG.E.U16 [R16.64], R21 ;  /* 0x0000001510005986 */ /* 0x0001e2000c101506 */
[----:B------:R-:W-:Y:S02]  /*8e8b0*/  ISETP.LT.AND P5, PT, R28, c[0x0][0x178], !P2 ;  /* 0x00005e001c007a0c */ /* 0x000fe400057a1270 */
[----:B------:R-:W-:Y:S01]  /*8e8c0*/  ISETP.GE.AND P1, PT, R0, c[0x0][0x17c], PT ;  /* 0x00005f0000007a0c */ /* 0x000fe20003f26270 */
[----:B------:R-:W-:Y:S01]  /*8e8d0*/  IADD3 R0, R18, c[0x0][0x198], RZ ;  /* 0x0000660012007a10 */ /* 0x000fe20007ffe0ff */
[----:B------:R-:W-:-:S02]  /*8e8e0*/  PRMT R26, R26, 0x7632, R26 ;  /* 0x000076321a1a7816 */ /* 0x000fc4000000001a */
[----:B------:R-:W-:Y:S02]  /*8e8f0*/  ISETP.LT.AND P6, PT, R27, c[0x0][0x178], !P2 ;  /* 0x00005e001b007a0c */ /* 0x000fe400057c1270 */
[----:B------:R-:W-:Y:S01]  /*8e900*/  ISETP.LT.AND P4, PT, R25, c[0x0][0x178], !P2 ;  /* 0x00005e0019007a0c */ /* 0x000fe20005781270 */
[----:B------:R-:W-:Y:S02]  /*8e910*/  ISETP.LT.AND P2, PT, R11, c[0x0][0x178], !P2 ;  /* 0x00005e000b007a0c */ /* 0x000fe40005741270 */
[----:B------:R-:W4:Y:S01]  /*8e920*/  LDL.LU R11, [R1+0x60c] ;  /* 0x00060c00010b7983 */ /* 0x000f220000300800 */
[----:B0-----:R-:W-:Y:S01]  /*8e930*/  IMAD.WIDE R16, R18, 0x2, R6 ;  /* 0x0000000212107825 */ /* 0x001fe200078e0206 */
[----:B------:R-:W-:-:S03]  /*8e940*/  IADD3 R18, R24, 0xf0, RZ ;  /* 0x000000f018127810 */ /* 0x000fc60007ffe0ff */
[----:B------:R-:W-:Y:S01]  /*8e950*/  IMAD.WIDE R8, R0, 0x2, R4 ;  /* 0x0000000200087825 */ /* 0x000fe200078e0204 */
[----:B------:R0:W-:Y:S01]  /*8e960*/  @P3 STG.E.U16 [R16.64], R26 ;  /* 0x0000001a10003986 */ /* 0x0001e2000c101506 */
[----:B------:R-:W-:-:S03]  /*8e970*/  ISETP.GE.AND P3, PT, R18, c[0x0][0x17c], PT ;  /* 0x00005f0012007a0c */ /* 0x000fc60003f66270 */
[----:B------:R1:W-:Y:S01]  /*8e980*/  @P5 STG.E.U16 [R8.64], R10 ;  /* 0x0000000a08005986 */ /* 0x0003e2000c101506 */
[----:B0-----:R-:W5:Y:S01]  /*8e990*/  LDL.LU R26, [R1+0x1770] ;  /* 0x00177000011a7983 */ /* 0x001f620000300800 */
[----:B------:R-:W2:Y:S02]  /*8e9a0*/  LDL.LU R18, [R1+0x708] ;  /* 0x0007080001127983 */ /* 0x000ea40000300800 */
[----:B-1----:R-:W4:Y:S02]  /*8e9b0*/  LDL.LU R10, [R1+0x2398] ;  /* 0x00239800010a7983 */ /* 0x002f240000300800 */
[----:B------:R-:W5:Y:S02]  /*8e9c0*/  LDL.LU R9, [R1+0x768] ;  /* 0x0007680001097983 */ /* 0x000f640000300800 */
[----:B------:R-:W-:-:S04]  /*8e9d0*/  IMAD.WIDE R2, R0, 0x2, R14 ;  /* 0x0000000200027825 */ /* 0x000fc800078e020e */
[----:B------:R-:W-:Y:S01]  /*8e9e0*/  IMAD.WIDE R16, R0, 0x2, R12 ;  /* 0x0000000200107825 */ /* 0x000fe200078e020c */
[----:B---3--:R0:W-:Y:S01]  /*8e9f0*/  @P6 STG.E.U16 [R2.64], R29 ;  /* 0x0000001d02006986 */ /* 0x0081e2000c101506 */
[----:B------:R-:W-:Y:S02]  /*8ea00*/  ISETP.LT.AND P5, PT, R28, c[0x0][0x178], !P1 ;  /* 0x00005e001c007a0c */ /* 0x000fe40004fa1270 */
[C---:B0-----:R-:W-:Y:S01]  /*8ea10*/  IMAD.WIDE R2, R0.reuse, 0x2, R6 ;  /* 0x0000000200027825 */ /* 0x041fe200078e0206 */
[----:B------:R-:W-:Y:S01]  /*8ea20*/  IADD3 R0, R0, c[0x0][0x198], RZ ;  /* 0x0000660000007a10 */ /* 0x000fe20007ffe0ff */
[----:B--2---:R-:W-:Y:S03]  /*8ea30*/  @P4 STG.E.U16 [R16.64], R18 ;  /* 0x0000001210004986 */ /* 0x004fe6000c101506 */
[----:B----4-:R0:W-:Y:S01]  /*8ea40*/  @P2 STG.E.U16 [R2.64], R10 ;  /* 0x0000000a02002986 */ /* 0x0101e2000c101506 */
[----:B------:R-:W-:-:S02]  /*8ea50*/  ISETP.LT.AND P4, PT, R27, c[0x0][0x178], !P1 ;  /* 0x00005e001b007a0c */ /* 0x000fc40004f81270 */
[----:B------:R-:W-:Y:S02]  /*8ea60*/  ISETP.LT.AND P2, PT, R25, c[0x0][0x178], !P1 ;  /* 0x00005e0019007a0c */ /* 0x000fe40004f41270 */
[----:B-----5:R-:W-:Y:S02]  /*8ea70*/  ISETP.LT.AND P6, PT, R26, c[0x0][0x178], !P1 ;  /* 0x00005e001a007a0c */ /* 0x020fe40004fc1270 */
[----:B0-----:R-:W-:Y:S02]  /*8ea80*/  PRMT R10, R29, 0x7632, R10 ;  /* 0x000076321d0a7816 */ /* 0x001fe4000000000a */
[----:B------:R-:W-:Y:S01]  /*8ea90*/  IADD3 R16, R24, 0xf1, RZ ;  /* 0x000000f118107810 */ /* 0x000fe20007ffe0ff */
[----:B------:R-:W2:Y:S03]  /*8eaa0*/  LDL.LU R29, [R1+0x5fc] ;  /* 0x0005fc00011d7983 */ /* 0x000ea60000300800 */
[----:B------:R-:W-:Y:S01]  /*8eab0*/  ISETP.GE.AND P1, PT, R16, c[0x0][0x17c], PT ;  /* 0x00005f0010007a0c */ /* 0x000fe20003f26270 */
[----:B------:R-:W-:-:S02]  /*8eac0*/  PRMT R16, R18, 0x7632, R16 ;  /* 0x0000763212107816 */ /* 0x000fc40000000010 */
[----:B------:R-:W3:Y:S01]  /*8ead0*/  LDL.LU R18, [R1+0x5c] ;  /* 0x00005c0001127983 */ /* 0x000ee20000300800 */
[----:B------:R-:W-:Y:S01]  /*8eae0*/  PRMT R17, R9, 0x7632, R17 ;  /* 0x0000763209117816 */ /* 0x000fe20000000011 */
[----:B------:R-:W-:-:S04]  /*8eaf0*/  IMAD.WIDE R8, R0, 0x2, R4 ;  /* 0x0000000200087825 */ /* 0x000fc800078e0204 */
[----:B------:R-:W-:Y:S01]  /*8eb00*/  IMAD.WIDE R2, R0, 0x2, R14 ;  /* 0x0000000200027825 */ /* 0x000fe200078e020e */
[----:B------:R0:W-:Y:S04]  /*8eb10*/  @P5 STG.E.U16 [R8.64], R17 ;  /* 0x0000001108005986 */ /* 0x0001e8000c101506 */
[----:B------:R1:W-:Y:S01]  /*8eb20*/  @P4 STG.E.U16 [R2.64], R10 ;  /* 0x0000000a02004986 */ /* 0x0003e2000c101506 */
[----:B------:R-:W-:Y:S02]  /*8eb30*/  ISETP.LT.AND P4, PT, R28, c[0x0][0x178], !P3 ;  /* 0x00005e001c007a0c */ /* 0x000fe40005f81270 */
[----:B------:R-:W-:Y:S01]  /*8eb40*/  ISETP.LT.AND P5, PT, R27, c[0x0][0x178], !P3 ;  /* 0x00005e001b007a0c */ /* 0x000fe20005fa1270 */
[----:B0-----:R-:W-:Y:S01]  /*8eb50*/  IMAD.WIDE R8, R0, 0x2, R12 ;  /* 0x0000000200087825 */ /* 0x001fe200078e020c */
[----:B-1----:R-:W-:-:S03]  /*8eb60*/  PRMT R10, R10, 0x7632, R10 ;  /* 0x000076320a0a7816 */ /* 0x002fc6000000000a */
[C---:B------:R-:W-:Y:S01]  /*8eb70*/  IMAD.WIDE R2, R0.reuse, 0x2, R6 ;  /* 0x0000000200027825 */ /* 0x040fe200078e0206 */
[----:B------:R-:W-:Y:S01]  /*8eb80*/  IADD3 R17, R0, c[0x0][0x198], RZ ;  /* 0x0000660000117a10 */ /* 0x000fe20007ffe0ff */
[----:B------:R-:W-:Y:S03]  /*8eb90*/  @P2 STG.E.U16 [R8.64], R16 ;  /* 0x0000001008002986 */ /* 0x000fe6000c101506 */
[----:B------:R0:W-:Y:S01]  /*8eba0*/  @P6 STG.E.U16 [R2.64], R10 ;  /* 0x0000000a02006986 */ /* 0x0001e2000c101506 */
[----:B------:R-:W-:Y:S01]  /*8ebb0*/  ISETP.LT.AND P6, PT, R25, c[0x0][0x178], !P3 ;  /* 0x00005e0019007a0c */ /* 0x000fe20005fc1270 */
[----:B------:R-:W-:Y:S01]  /*8ebc0*/  ISETP.LT.AND P3, PT, R26, c[0x0][0x178], !P3 ;  /* 0x00005e001a007a0c */ /* 0x000fe20005f61270 */
[----:B------:R-:W-:Y:S01]  /*8ebd0*/  IADD3 R0, R24, 0xf2, RZ ;  /* 0x000000f218007810 */ /* 0x000fe20007ffe0ff */
[----:B0-----:R-:W-:-:S04]  /*8ebe0*/  IMAD.WIDE R2, R17, 0x2, R4 ;  /* 0x0000000211027825 */ /* 0x001fc800078e0204 */
[C---:B------:R-:W-:Y:S01]  /*8ebf0*/  IMAD.WIDE R8, R17.reuse, 0x2, R14 ;  /* 0x0000000211087825 */ /* 0x040fe200078e020e */
[----:B------:R0:W-:Y:S01]  /*8ec00*/  @P4 STG.E.U16 [R2.64], R23 ;  /* 0x0000001702004986 */ /* 0x0001e2000c101506 */
[----:B------:R-:W-:Y:S02]  /*8ec10*/  ISETP.LT.AND P4, PT, R28, c[0x0][0x178], !P1 ;  /* 0x00005e001c007a0c */ /* 0x000fe40004f81270 */
[----:B------:R-:W-:Y:S01]  /*8ec20*/  IADD3 R16, R17, c[0x0][0x198], RZ ;  /* 0x0000660011107a10 */ /* 0x000fe20007ffe0ff */
[----:B------:R1:W-:Y:S01]  /*8ec30*/  @P5 STG.E.U16 [R8.64], R11 ;  /* 0x0000000b08005986 */ /* 0x0003e2000c101506 */
[----:B------:R-:W-:Y:S02]  /*8ec40*/  ISETP.LT.AND P5, PT, R27, c[0x0][0x178], !P1 ;  /* 0x00005e001b007a0c */ /* 0x000fe40004fa1270 */
[----:B------:R-:W-:Y:S01]  /*8ec50*/  ISETP.GE.AND P2, PT, R0, c[0x0][0x17c], PT ;  /* 0x00005f0000007a0c */ /* 0x000fe20003f46270 */
[----:B0-----:R-:W-:-:S04]  /*8ec60*/  IMAD.WIDE R2, R17, 0x2, R12 ;  /* 0x0000000211027825 */ /* 0x001fc800078e020c */
[----:B-1----:R-:W-:Y:S01]  /*8ec70*/  IMAD.WIDE R8, R17, 0x2, R6 ;  /* 0x0000000211087825 */ /* 0x002fe200078e0206 */
[----:B------:R-:W-:Y:S02]  /*8ec80*/  PRMT R0, R23, 0x7632, R0 ;  /* 0x0000763217007816 */ /* 0x000fe40000000000 */
[----:B------:R-:W-:Y:S02]  /*8ec90*/  IADD3 R17, R24, 0xf3, RZ ;  /* 0x000000f318117810 */ /* 0x000fe40007ffe0ff */
[----:B------:R-:W-:Y:S01]  /*8eca0*/  PRMT R10, R11, 0x7632, R10 ;  /* 0x000076320b0a7816 */ /* 0x000fe2000000000a */
[----:B------:R-:W4:Y:S01]  /*8ecb0*/  LDL.LU R23, [R1+0x65c] ;  /* 0x00065c0001177983 */ /* 0x000f220000300800 */
[----:B------:R-:W5:Y:S03]  /*8ecc0*/  LDL.LU R11, [R1+0x63c] ;  /* 0x00063c00010b7983 */ /* 0x000f660000300800 */
[----:B--2---:R0:W-:Y:S01]  /*8ecd0*/  @P6 STG.E.U16 [R2.64], R29 ;  /* 0x0000001d02006986 */ /* 0x0041e2000c101506 */
[----:B------:R-:W-:Y:S01]  /*8ece0*/  ISETP.LT.AND P6, PT, R25, c[0x0][0x178], !P1 ;  /* 0x00005e0019007a0c */ /* 0x000fe20004fc1270 */
[----:B------:R-:W-:-:S02]  /*8ecf0*/  ISETP.LT.AND P1, PT, R26, c[0x0][0x178], !P1 ;  /* 0x00005e001a007a0c */ /* 0x000fc40004f21270 */
[----:B---3--:R1:W-:Y:S01]  /*8ed00*/  @P3 STG.E.U16 [R8.64], R18 ;  /* 0x0000001208003986 */ /* 0x0083e2000c101506 */
[----:B------:R-:W-:Y:S01]  /*8ed10*/  ISETP.GE.AND P3, PT, R17, c[0x0][0x17c], PT ;  /* 0x00005f0011007a0c */ /* 0x000fe20003f66270 */
[C---:B0-----:R-:W-:Y:S01]  /*8ed20*/  IMAD.WIDE R2, R16.reuse, 0x2, R4 ;  /* 0x0000000210027825 */ /* 0x041fe200078e0204 */
[----:B------:R-:W-:Y:S02]  /*8ed30*/  PRMT R17, R29, 0x7632, R17 ;  /* 0x000076321d117816 */ /* 0x000fe40000000011 */
[----:B------:R-:W2:Y:S04]  /*8ed40*/  LDL.LU R29, [R1+0xc] ;  /* 0x00000c00011d7983 */ /* 0x000ea80000300800 */
[----:B------:R0:W-:Y:S01]  /*8ed50*/  @P4 STG.E.U16 [R2.64], R0 ;  /* 0x0000000002004986 */ /* 0x0001e2000c101506 */
[----:B-1----:R-:W-:-:S05]  /*8ed60*/  IMAD.WIDE R8, R16, 0x2, R14 ;  /* 0x0000000210087825 */ /* 0x002fca00078e020e */
[----:B------:R-:W-:Y:S01]  /*8ed70*/  @P5 STG.E.U16 [R8.64], R10 ;  /* 0x0000000a08005986 */ /* 0x000fe2000c101506 */
[----:B0-----:R-:W-:Y:S01]  /*8ed80*/  IMAD.WIDE R2, R16, 0x2, R12 ;  /* 0x0000000210027825 */ /* 0x001fe200078e020c */
[----:B------:R-:W-:-:S03]  /*8ed90*/  PRMT R0, R18, 0x7632, R0 ;  /* 0x0000763212007816 */ /* 0x000fc60000000000 */
[C---:B------:R-:W-:Y:S01]  /*8eda0*/  IADD3 R18, R16.reuse, c[0x0][0x198], RZ ;  /* 0x0000660010127a10 */ /* 0x040fe20007ffe0ff */
[----:B------:R0:W-:Y:S02]  /*8edb0*/  @P6 STG.E.U16 [R2.64], R17 ;  /* 0x0000001102006986 */ /* 0x0001e4000c101506 */
[----:B0-----:R-:W-:-:S05]  /*8edc0*/  IMAD.WIDE R16, R16, 0x2, R6 ;  /* 0x0000000210107825 */ /* 0x001fca00078e0206 */
[----:B------:R0:W-:Y:S04]  /*8edd0*/  @P1 STG.E.U16 [R16.64], R0 ;  /* 0x0000000010001986 */ /* 0x0001e8000c101506 */
[----:B0-----:R-:W3:Y:S01]  /*8ede0*/  LDL.LU R17, [R1+0x62c] ;  /* 0x00062c0001117983 */ /* 0x001ee20000300800 */
[----:B------:R-:W-:Y:S02]  /*8edf0*/  ISETP.LT.AND P4, PT, R28, c[0x0][0x178], !P2 ;  /* 0x00005e001c007a0c */ /* 0x000fe40005781270 */
[----:B------:R-:W-:Y:S02]  /*8ee00*/  ISETP.LT.AND P5, PT, R27, c[0x0][0x178], !P2 ;  /* 0x00005e001b007a0c */ /* 0x000fe400057a1270 */
[----:B------:R-:W-:Y:S01]  /*8ee10*/  ISETP.LT.AND P6, PT, R25, c[0x0][0x178], !P2 ;  /* 0x00005e0019007a0c */ /* 0x000fe200057c1270 */
[----:B------:R-:W-:-:S04]  /*8ee20*/  IMAD.WIDE R2, R18, 0x2, R4 ;  /* 0x0000000212027825 */ /* 0x000fc800078e0204 */
[----:B------:R-:W-:Y:S01]  /*8ee30*/  IMAD.WIDE R8, R18, 0x2, R14 ;  /* 0x0000000212087825 */ /* 0x000fe200078e020e */
[----:B------:R-:W-:-:S03]  /*8ee40*/  ISETP.LT.AND P2, PT, R26, c[0x0][0x178], !P2 ;  /* 0x00005e001a007a0c */ /* 0x000fc60005741270 */
[----:B----4-:R0:W-:Y:S02]  /*8ee50*/  @P4 STG.E.U16 [R2.64], R23 ;  /* 0x0000001702004986 */ /* 0x0101e4000c101506 */
[----:B-----5:R1:W-:Y:S01]  /*8ee60*/  @P5 STG.E.U16 [R8.64], R11 ;  /* 0x0000000b08005986 */ /* 0x0203e2000c101506 */
[----:B------:R-:W-:Y:S02]  /*8ee70*/  ISETP.LT.AND P5, PT, R28, c[0x0][0x178], !P3 ;  /* 0x00005e001c007a0c */ /* 0x000fe40005fa1270 */
[----:B------:R-:W-:Y:S02]  /*8ee80*/  ISETP.LT.AND P4, PT, R27, c[0x0][0x178], !P3 ;  /* 0x00005e001b007a0c */ /* 0x000fe40005f81270 */
[----:B------:R-:W-:Y:S02]  /*8ee90*/  IADD3 R10, R24, 0xf4, RZ ;  /* 0x000000f4180a7810 */ /* 0x000fe40007ffe0ff */
[C---:B------:R-:W-:Y:S01]  /*8eea0*/  IADD3 R0, R18.reuse, c[0x0][0x198], RZ ;  /* 0x0000660012007a10 */ /* 0x040fe20007ffe0ff */
[----:B0-----:R-:W-:Y:S01]  /*8eeb0*/  IMAD.WIDE R2, R18, 0x2, R12 ;  /* 0x0000000212027825 */ /* 0x001fe200078e020c */
[----:B------:R-:W-:-:S02]  /*8eec0*/  ISETP.GE.AND P1, PT, R10, c[0x0][0x17c], PT ;  /* 0x00005f000a007a0c */ /* 0x000fc40003f26270 */
[----:B------:R-:W-:Y:S01]  /*8eed0*/  PRMT R19, R23, 0x7632, R19 ;  /* 0x0000763217137816 */ /* 0x000fe20000000013 */
[----:B-1----:R-:W-:Y:S01]  /*8eee0*/  IMAD.WIDE R8, R0, 0x2, R4 ;  /* 0x0000000200087825 */ /* 0x002fe200078e0204 */
[----:B------:R-:W-:Y:S01]  /*8eef0*/  PRMT R20, R11, 0x7632, R20 ;  /* 0x000076320b147816 */ /* 0x000fe20000000014 */
[----:B------:R-:W4:Y:S02]  /*8ef00*/  LDL.LU R23, [R1+0x66c] ;  /* 0x00066c0001177983 */ /* 0x000f240000300800 */
[----:B------:R-:W5:Y:S02]  /*8ef10*/  LDL.LU R11, [R1+0x64c] ;  /* 0x00064c00010b7983 */ /* 0x000f640000300800 */
[----:B---3--:R0:W-:Y:S01]  /*8ef20*/  @P6 STG.E.U16 [R2.64], R17 ;  /* 0x0000001102006986 */ /* 0x0081e2000c101506 */
[----:B------:R-:W-:Y:S02]  /*8ef30*/  ISETP.LT.AND P6, PT, R25, c[0x0][0x178], !P3 ;  /* 0x00005e0019007a0c */ /* 0x000fe40005fc1270 */
[----:B------:R-:W-:Y:S01]  /*8ef40*/  PRMT R10, R17, 0x7632, R10 ;  /* 0x00007632110a7816 */ /* 0x000fe2000000000a */
[----:B0-----:R-:W-:-:S04]  /*8ef50*/  IMAD.WIDE R2, R18, 0x2, R6 ;  /* 0x0000000212027825 */ /* 0x001fc800078e0206 */
[C---:B------:R-:W-:Y:S01]  /*8ef60*/  IMAD.WIDE R16, R0.reuse, 0x2, R14 ;  /* 0x0000000200107825 */ /* 0x040fe200078e020e */
[----:B--2---:R0:W-:Y:S03]  /*8ef70*/  @P2 STG.E.U16 [R2.64], R29 ;  /* 0x0000001d02002986 */ /* 0x0041e6000c101506 */
[----:B------:R-:W-:Y:S01]  /*8ef80*/  @P5 STG.E.U16 [R8.64], R19 ;  /* 0x0000001308005986 */ /* 0x000fe2000c101506 */
[----:B------:R-:W-:Y:S01]  /*8ef90*/  PRMT R18, R29, 0x7632, R18 ;  /* 0x000076321d127816 */ /* 0x000fe20000000012 */
[----:B------:R-:W-:Y:S02]  /*8efa0*/  @P4 STG.E.U16 [R16.64], R20 ;  /* 0x0000001410004986 */ /* 0x000fe4000c101506 */
[----:B0-----:R-:W-:Y:S01]  /*8efb0*/  IMAD.WIDE R2, R0, 0x2, R12 ;  /* 0x0000000200027825 */ /* 0x001fe200078e020c */
[----:B------:R-:W2:Y:S04]  /*8efc0*/  LDL.LU R29, [R1+0x4c] ;  /* 0x00004c00011d7983 */ /* 0x000ea80000300800 */
[----:B------:R0:W-:Y:S04]  /*8efd0*/  @P6 STG.E.U16 [R2.64], R10 ;  /* 0x0000000a02006986 */ /* 0x0001e8000c101506 */
[----:B0-----:R-:W3:Y:S01]  /*8efe0*/  LDL.LU R10, [R1+0x68c] ;  /* 0x00068c00010a7983 */ /* 0x001ee20000300800 */
[----:B------:R-:W-:-:S02]  /*8eff0*/  ISETP.LT.AND P3, PT, R26, c[0x0][0x178], !P3 ;  /* 0x00005e001a007a0c */ /* 0x000fc40005f61270 */
[----:B------:R-:W-:Y:S02]  /*8f000*/  ISETP.LT.AND P2, PT, R28, c[0x0][0x178], !P1 ;  /* 0x00005e001c007a0c */ /* 0x000fe40004f41270 */
[----:B------:R-:W-:Y:S02]  /*8f010*/  ISETP.LT.AND P5, PT, R27, c[0x0][0x178], !P1 ;  /* 0x00005e001b007a0c */ /* 0x000fe40004fa1270 */
[----:B------:R-:W-:Y:S01]  /*8f020*/  ISETP.LT.AND P4, PT, R25, c[0x0][0x178], !P1 ;  /* 0x00005e0019007a0c */ /* 0x000fe20004f81270 */
[C---:B------:R-:W-:Y:S01]  /*8f030*/  IMAD.WIDE R8, R0.reuse, 0x2, R6 ;  /* 0x0000000200087825 */ /* 0x040fe200078e0206 */
[----:B------:R-:W-:Y:S02]  /*8f040*/  IADD3 R19, R0, c[0x0][0x198], RZ ;  /* 0x0000660000137a10 */ /* 0x000fe40007ffe0ff */
[----:B------:R-:W-:-:S03]  /*8f050*/  IADD3 R16, R24, 0xf5, RZ ;  /* 0x000000f518107810 */ /* 0x000fc60007ffe0ff */
[C---:B------:R-:W-:Y:S01]  /*8f060*/  IMAD.WIDE R2, R19.reuse, 0x2, R4 ;  /* 0x0000000213027825 */ /* 0x040fe200078e0204 */
[----:B------:R-:W-:Y:S01]  /*8f070*/  ISETP.GE.AND P6, PT, R16, c[0x0][0x17c], PT ;  /* 0x00005f0010007a0c */ /* 0x000fe20003fc6270 */
[----:B------:R0:W-:Y:S02]  /*8f080*/  @P3 STG.E.U16 [R8.64], R18 ;  /* 0x0000001208003986 */ /* 0x0001e4000c101506 */
[C---:B------:R-:W-:Y:S01]  /*8f090*/  IMAD.WIDE R16, R19.reuse, 0x2, R12 ;  /* 0x0000000213107825 */ /* 0x040fe200078e020c */
[----:B------:R-:W-:Y:S02]  /*8f0a0*/  IADD3 R0, R24, 0xf6, RZ ;  /* 0x000000f618007810 */ /* 0x000fe40007ffe0ff */
[----:B------:R-:W-:Y:S01]  /*8f0b0*/  ISETP.LT.AND P1, PT, R26, c[0x0][0x178], !P1 ;  /* 0x00005e001a007a0c */ /* 0x000fe20004f21270 */
[----:B0-----:R-:W-:Y:S01]  /*8f0c0*/  IMAD.WIDE R8, R19, 0x2, R14 ;  /* 0x0000000213087825 */ /* 0x001fe200078e020e */
[----:B------:R-:W-:Y:S02]  /*8f0d0*/  ISETP.GE.AND P3, PT, R0, c[0x0][0x17c], PT ;  /* 0x00005f0000007a0c */ /* 0x000fe40003f66270 */
[----:B----4-:R-:W-:-:S02]  /*8f0e0*/  PRMT R20, R23, 0x7632, R20 ;  /* 0x0000763217147816 */ /* 0x010fc40000000014 */
[----:B-----5:R-:W-:Y:S02]  /*8f0f0*/  PRMT R21, R11, 0x7632, R21 ;  /* 0x000076320b157816 */ /* 0x020fe40000000015 */
[----:B--2---:R-:W-:Y:S01]  /*8f100*/  PRMT R22, R29, 0x7632, R22 ;  /* 0x000076321d167816 */ /* 0x004fe20000000016 */
[----:B---3--:R0:W-:Y:S01]  /*8f110*/  @P2 STG.E.U16 [R2.64], R10 ;  /* 0x0000000a02002986 */ /* 0x0081e2000c101506 */
[----:B------:R1:W-:Y:S02]  /*8f120*/  @P5 STG.E.U16 [R8.64], R23 ;  /* 0x0000001708005986 */ /* 0x0003e4000c101506 */
[----:B------:R2:W-:Y:S01]  /*8f130*/  @P4 STG.E.U16 [R16.64], R11 ;  /* 0x0000000b10004986 */ /* 0x0005e2000c101506 */
[----:B------:R-:W-:Y:S02]  /*8f140*/  ISETP.LT.AND P5, PT, R28, c[0x0][0x178], !P6 ;  /* 0x00005e001c007a0c */ /* 0x000fe400077a1270 */
[----:B------:R-:W-:Y:S02]  /*8f150*/  ISETP.LT.AND P4, PT, R27, c[0x0][0x178], !P6 ;  /* 0x00005e001b007a0c */ /* 0x000fe40007781270 */
[----:B------:R-:W-:-:S02]  /*8f160*/  PRMT R0, R10, 0x7632, R0 ;  /* 0x000076320a007816 */ /* 0x000fc40000000000 */
[C---:B0-----:R-:W-:Y:S01]  /*8f170*/  IADD3 R10, R19.reuse, c[0x0][0x198], RZ ;  /* 0x00006600130a7a10 */ /* 0x041fe20007ffe0ff */
[----:B------:R-:W-:Y:S01]  /*8f180*/  IMAD.WIDE R2, R19, 0x2, R6 ;  /* 0x0000000213027825 */ /* 0x000fe200078e0206 */
[----:B-1----:R-:W3:Y:S03]  /*8f190*/  LDL.LU R23, [R1+0x6bc] ;  /* 0x0006bc0001177983 */ /* 0x002ee60000300800 */
[----:B--2---:R-:W2:Y:S02]  /*8f1a0*/  LDL.LU R11, [R1+0x67c] ;  /* 0x00067c00010b7983 */ /* 0x004ea40000300800 */
[----:B------:R-:W-:-:S04]  /*8f1b0*/  IMAD.WIDE R8, R10, 0x2, R4 ;  /* 0x000000020a087825 */ /* 0x000fc800078e0204 */
[----:B------:R-:W-:Y:S01]  /*8f1c0*/  IMAD.WIDE R16, R10, 0x2, R14 ;  /* 0x000000020a107825 */ /* 0x000fe200078e020e */
[----:B------:R0:W-:Y:S03]  /*8f1d0*/  @P1 STG.E.U16 [R2.64], R29 ;  /* 0x0000001d02001986 */ /* 0x0001e6000c101506 */
[----:B------:R-:W-:Y:S01]  /*8f1e0*/  @P5 STG.E.U16 [R8.64], R0 ;  /* 0x0000000008005986 */ /* 0x000fe2000c101506 */
[----:B------:R1:W-:Y:S04]  /*8f1f0*/  @P4 STG.E.U16 [R16.64], R20 ;  /* 0x0000001410004986 */ /* 0x0003e8000c101506 */
[----:B0-----:R-:W4:Y:S04]  /*8f200*/  LDL.LU R29, [R1+0x3c] ;  /* 0x00003c00011d7983 */ /* 0x001f280000300800 */
[----:B-1----:R-:W5:Y:S01]  /*8f210*/  LDL.LU R20, [R1+0x69c] ;  /* 0x00069c0001147983 */ /* 0x002f620000300800 */
[----:B------:R-:W-:Y:S01]  /*8f220*/  ISETP.LT.AND P2, PT, R25, c[0x0][0x178], !P6 ;  /* 0x00005e0019007a0c */ /* 0x000fe20007741270 */
[----:B------:R-:W-:-:S02]  /*8f230*/  ISETP.LT.AND P6, PT, R26, c[0x0][0x178], !P6 ;  /* 0x00005e001a007a0c */ /* 0x000fc400077c1270 */
[----:B------:R-:W-:-:S04]  /*8f240*/  IMAD.WIDE R18, R10, 0x2, R12 ;  /* 0x000000020a127825 */ /* 0x000fc800078e020c */
[----:B------:R-:W-:-:S06]  /*8f250*/  IMAD.WIDE R2, R10, 0x2, R6 ;  /* 0x000000020a027825 */ /* 0x000fcc00078e0206 */
[----:B------:R-:W-:Y:S01]  /*8f260*/  @P2 STG.E.U16 [R18.64], R21 ;  /* 0x0000001512002986 */ /* 0x000fe2000c101506 */
[----:B------:R-:W-:Y:S02]  /*8f270*/  ISETP.LT.AND P2, PT, R27, c[0x0][0x178], !P3 ;  /* 0x00005e001b007a0c */ /* 0x000fe40005f41270 */
[----:B------:R-:W4:Y:S02]  /*8f280*/  LDL.LU R27, [R1+0x6ec] ;  /* 0x0006ec00011b7983 */ /* 0x000f240000300800 */
[----:B------:R0:W-:Y:S01]  /*8f290*/  @P6 STG.E.U16 [R2.64], R22 ;  /* 0x0000001602006986 */ /* 0x0001e2000c101506 */
[----:B------:R-:W-:Y:S01]  /*8f2a0*/  ISETP.LT.AND P5, PT, R28, c[0x0][0x178], !P3 ;  /* 0x00005e001c007a0c */ /* 0x000fe20005fa1270 */
[----:B0-----:R-:W4:Y:S01]  /*8f2b0*/  LDL.LU R22, [R1+0x1768] ;  /* 0x0017680001167983 */ /* 0x001f220000300800 */
[----:B------:R-:W-:Y:S02]  /*8f2c0*/  IADD3 R10, R10, c[0x0][0x198], RZ ;  /* 0x000066000a0a7a10 */ /* 0x000fe40007ffe0ff */
[----:B------:R-:W-:-:S02]  /*8f2d0*/  ISETP.LT.AND P4, PT, R25, c[0x0][0x178], !P3 ;  /* 0x00005e0019007a0c */ /* 0x000fc40005f81270 */
[C---:B------:R-:W-:Y:S02]  /*8f2e0*/  IADD3 R0, R24.reuse, 0xf7, RZ ;  /* 0x000000f718007810 */ /* 0x040fe40007ffe0ff */
[----:B------:R-:W-:Y:S01]  /*8f2f0*/  IADD3 R18, R24, 0xf9, RZ ;  /* 0x000000f918127810 */ /* 0x000fe20007ffe0ff */
[----:B------:R-:W-:Y:S01]  /*8f300*/  IMAD.WIDE R2, R10, 0x2, R4 ;  /* 0x000000020a027825 */ /* 0x000fe200078e0204 */
[----:B------:R-:W-:-:S03]  /*8f310*/  ISETP.GE.AND P1, PT, R0, c[0x0][0x17c], PT ;  /* 0x00005f0000007a0c */ /* 0x000fc60003f26270 */
[----:B------:R-:W-:Y:S01]  /*8f320*/  IMAD.WIDE R8, R10, 0x2, R14 ;  /* 0x000000020a087825 */ /* 0x000fe200078e020e */
[----:B------:R-:W-:-:S03]  /*8f330*/  IADD3 R0, R24, 0xf8, RZ ;  /* 0x000000f818007810 */ /* 0x000fc60007ffe0ff */
[----:B------:R-:W-:Y:S01]  /*8f340*/  IMAD.WIDE R16, R10, 0x2, R12 ;  /* 0x000000020a107825 */ /* 0x000fe200078e020c */
[----:B------:R-:W-:Y:S02]  /*8f350*/  ISETP.LT.AND P6, PT, R26, c[0x0][0x178], !P3 ;  /* 0x00005e001a007a0c */ /* 0x000fe40005fc1270 */
[----:B------:R-:W-:Y:S01]  /*8f360*/  ISETP.GE.AND P3, PT, R0, c[0x0][0x17c], PT ;  /* 0x00005f0000007a0c */ /* 0x000fe20003f66270 */
[----:B---3--:R0:W-:Y:S01]  /*8f370*/  @P5 STG.E.U16 [R2.64], R23 ;  /* 0x0000001702005986 */ /* 0x0081e2000c101506 */
[----:B------:R-:W-:Y:S01]  /*8f380*/  ISETP.GE.AND P5, PT, R18, c[0x0][0x17c], PT ;  /* 0x00005f0012007a0c */ /* 0x000fe20003fa6270 */
[----:B------:R-:W-:Y:S02]  /*8f390*/  PRMT R18, R23, 0x7632, R18 ;  /* 0x0000763217127816 */ /* 0x000fe40000000012 */
[----:B0-----:R-:W3:Y:S04]  /*8f3a0*/  LDL R23, [R1+0x6cc] ;  /* 0x0006cc0001177983 */ /* 0x001ee80000100800 */
[----:B-----5:R0:W-:Y:S01]  /*8f3b0*/  @P2 STG.E.U16 [R8.64], R20 ;  /* 0x0000001408002986 */ /* 0x0201e2000c101506 */
[----:B--2---:R1:W-:Y:S01]  /*8f3c0*/  @P4 STG.E.U16 [R16.64], R11 ;  /* 0x0000000b10004986 */ /* 0x0043e2000c101506 */
[----:B------:R-:W-:-:S02]  /*8f3d0*/  PRMT R0, R20, 0x7632, R0 ;  /* 0x0000763214007816 */ /* 0x000fc40000000000 */
[----:B0-----:R-:W2:Y:S01]  /*8f3e0*/  LDL.LU R20, [R1+0x6ac] ;  /* 0x0006ac0001147983 */ /* 0x001ea20000300800 */
[----:B-1----:R-:W-:Y:S02]  /*8f3f0*/  PRMT R17, R11, 0x7632, R17 ;  /* 0x000076320b117816 */ /* 0x002fe40000000011 */
[----:B------:R-:W5:Y:S01]  /*8f400*/  LDL.LU R11, [R1+0x2c] ;  /* 0x00002c00010b7983 */ /* 0x000f620000300800 */
[----:B------:R-:W-:Y:S01]  /*8f410*/  ISETP.LT.AND P2, PT, R28, c[0x0][0x178], !P1 ;  /* 0x00005e001c007a0c */ /* 0x000fe20004f41270 */
[C---:B------:R-:W-:Y:S01]  /*8f420*/  IMAD.WIDE R2, R10.reuse, 0x2, R6 ;  /* 0x000000020a027825 */ /* 0x040fe200078e0206 */
[----:B------:R-:W-:Y:S01]  /*8f430*/  IADD3 R16, R10, c[0x0][0x198], RZ ;  /* 0x000066000a107a10 */ /* 0x000fe20007ffe0ff */
[----:B------:R-:W5:Y:S04]  /*8f440*/  LDL.LU R21, [R1+0x71c] ;  /* 0x00071c0001157983 */ /* 0x000f680000300800 */
[----:B----4-:R0:W-:Y:S01]  /*8f450*/  @P6 STG.E.U16 [R2.64], R29 ;  /* 0x0000001d02006986 */ /* 0x0101e2000c101506 */
[----:B------:R-:W-:-:S02]  /*8f460*/  ISETP.LT.AND P6, PT, R25, c[0x0][0x178], !P1 ;  /* 0x00005e0019007a0c */ /* 0x000fc40004fc1270 */
[----:B------:R-:W-:Y:S01]  /*8f470*/  ISETP.LT.AND P4, PT, R22, c[0x0][0x178], !P1 ;  /* 0x00005e0016007a0c */ /* 0x000fe20004f81270 */
[----:B------:R-:W-:Y:S02]  /*8f480*/  ISETP.LT.AND P1, PT, R26, c[0x0][0x178], !P1 ;  /* 0x00005e001a007a0c */ /* 0x000fe40004f21270 */
[----:B0-----:R-:W-:-:S04]  /*8f490*/  IMAD.WIDE R2, R16, 0x2, R4 ;  /* 0x0000000210027825 */ /* 0x001fc800078e0204 */
[----:B------:R-:W-:Y:S01]  /*8f4a0*/  IMAD.WIDE R8, R16, 0x2, R14 ;  /* 0x0000000210087825 */ /* 0x000fe200078e020e */
[----:B------:R0:W-:Y:S01]  /*8f4b0*/  @P2 STG.E.U16 [R2.64], R18 ;  /* 0x0000001202002986 */ /* 0x0001e2000c101506 */
[----:B------:R-:W-:Y:S02]  /*8f4c0*/  ISETP.LT.AND P2, PT, R28, c[0x0][0x178], !P3 ;  /* 0x00005e001c007a0c */ /* 0x000fe40005f41270 */
[----:B------:R-:W-:Y:S02]  /*8f4d0*/  PRMT R10, R29, 0x7632, R10 ;  /* 0x000076321d0a7816 */ /* 0x000fe4000000000a */
[----:B------:R-:W4:Y:S04]  /*8f4e0*/  LDL.LU R29, [R1+0x6fc] ;  /* 0x0006fc00011d7983 */ /* 0x000f280000300800 */
[----:B------:R1:W-:Y:S01]  /*8f4f0*/  @P4 STG.E.U16 [R8.64], R0 ;  /* 0x0000000008004986 */ /* 0x0003e2000c101506 */
[----:B------:R-:W-:Y:S01]  /*8f500*/  ISETP.LT.AND P4, PT, R22, c[0x0][0x178], !P3 ;  /* 0x00005e0016007a0c */ /* 0x000fe20005f81270 */
[C---:B0-----:R-:W-:Y:S01]  /*8f510*/  IMAD.WIDE R2, R16.reuse, 0x2, R12 ;  /* 0x0000000210027825 */ /* 0x041fe200078e020c */
[----:B-1----:R-:W-:-:S03]  /*8f520*/  IADD3 R0, R16, c[0x0][0x198], RZ ;  /* 0x0000660010007a10 */ /* 0x002fc60007ffe0ff */
[----:B------:R-:W-:Y:S01]  /*8f530*/  IMAD.WIDE R8, R16, 0x2, R6 ;  /* 0x0000000210087825 */ /* 0x000fe200078e0206 */
[----:B------:R0:W-:Y:S01]  /*8f540*/  @P6 STG.E.U16 [R2.64], R17 ;  /* 0x0000001102006986 */ /* 0x0001e2000c101506 */
[----:B------:R-:W-:Y:S02]  /*8f550*/  ISETP.LT.AND P6, PT, R25, c[0x0][0x178], !P3 ;  /* 0x00005e0019007a0c */ /* 0x000fe40005fc1270 */
[----:B------:R-:W-:Y:S01]  /*8f560*/  ISETP.LT.AND P3, PT, R26, c[0x0][0x178], !P3 ;  /* 0x00005e001a007a0c */ /* 0x000fe20005f61270 */
[----:B------:R1:W-:Y:S01]  /*8f570*/  @P1 STG.E.U16 [R8.64], R10 ;  /* 0x0000000a08001986 */ /* 0x0003e2000c101506 */
[----:B0-----:R-:W-:-:S04]  /*8f580*/  IMAD.WIDE R2, R0, 0x2, R4 ;  /* 0x0000000200027825 */ /* 0x001fc800078e0204 */
[C---:B-1----:R-:W-:Y:S01]  /*8f590*/  IMAD.WIDE R8, R0.reuse, 0x2, R14 ;  /* 0x0000000200087825 */ /* 0x042fe200078e020e */
[----:B------:R0:W-:Y:S03]  /*8f5a0*/  @P2 STG.E.U16 [R2.64], R27 ;  /* 0x0000001b02002986 */ /* 0x0001e6000c101506 */
[----:B0-----:R-:W-:Y:S01]  /*8f5b0*/  IMAD.WIDE R2, R0, 0x2, R12 ;  /* 0x0000000200027825 */ /* 0x001fe200078e020c */
[----:B------:R-:W-:-:S04]  /*8f5c0*/  IADD3 R10, R24, 0xfb, RZ ;  /* 0x000000fb180a7810 */ /* 0x000fc80007ffe0ff */
[----:B------:R-:W-:Y:S01]  /*8f5d0*/  ISETP.GE.AND P2, PT, R10, c[0x0][0x17c], PT ;  /* 0x00005f000a007a0c */ /* 0x000fe20003f46270 */
[----:B------:R-:W-:Y:S01]  /*8f5e0*/  PRMT R10, R27, 0x7632, R10 ;  /* 0x000076321b0a7816 */ /* 0x000fe2000000000a */
[----:B---3--:R0:W-:Y:S02]  /*8f5f0*/  @P4 STG.E.U16 [R8.64], R23 ;  /* 0x0000001708004986 */ /* 0x0081e4000c101506 */
[----:B0-----:R-:W-:Y:S02]  /*8f600*/  IMAD.WIDE R8, R0, 0x2, R6 ;  /* 0x0000000200087825 */ /* 0x001fe400078e0206 */
[----:B------:R-:W3:Y:S04]  /*8f610*/  LDL.LU R23, [R1+0x2394] ;  /* 0x0023940001177983 */ /* 0x000ee80000300800 */
[----:B--2---:R-:W-:Y:S01]  /*8f620*/  @P6 STG.E.U16 [R2.64], R20 ;  /* 0x0000001402006986 */ /* 0x004fe2000c101506 */
[----:B-----5:R0:W-:Y:S03]  /*8f630*/  @P3 STG.E.U16 [R8.64], R11 ;  /* 0x0000000b08003986 */ /* 0x0201e6000c101506 */
[----:B0-----:R-:W2:Y:S01]  /*8f640*/  LDL.LU R9, [R1+0x6cc] ;  /* 0x0006cc0001097983 */ /* 0x001ea20000300800 */
[----:B------:R-:W5:Y:S01]  /*8f650*/  LDL.LU R27, [R1+0x6dc] ;  /* 0x0006dc00011b7983 */ /* 0x000f620000300800 */
[----:B------:R-:W-:-:S02]  /*8f660*/  ISETP.LT.AND P4, PT, R28, c[0x0][0x178], !P5 ;  /* 0x00005e001c007a0c */ /* 0x000fc40006f81270 */
[----:B------:R-:W-:Y:S02]  /*8f670*/  IADD3 R0, R0, c[0x0][0x198], RZ ;  /* 0x0000660000007a10 */ /* 0x000fe40007ffe0ff */
[----:B------:R-:W-:Y:S02]  /*8f680*/  ISETP.LT.AND P6, PT, R22, c[0x0][0x178], !P5 ;  /* 0x00005e0016007a0c */ /* 0x000fe40006fc1270 */
[----:B------:R-:W-:Y:S02]  /*8f690*/  ISETP.LT.AND P3, PT, R25, c[0x0][0x178], !P5 ;  /* 0x00005e0019007a0c */ /* 0x000fe40006f61270 */
[----:B------:R-:W-:Y:S01]  /*8f6a0*/  IADD3 R16, R24, 0xfa, RZ ;  /* 0x000000fa18107810 */ /* 0x000fe20007ffe0ff */
[----:B------:R-:W-:Y:S01]  /*8f6b0*/  IMAD.WIDE R2, R0, 0x2, R4 ;  /* 0x0000000200027825 */ /* 0x000fe200078e0204 */
[----:B------:R-:W-:Y:S02]  /*8f6c0*/  ISETP.LT.AND P5, PT, R26, c[0x0][0x178], !P5 ;  /* 0x00005e001a007a0c */ /* 0x000fe40006fa1270 */
[----:B------:R-:W-:Y:S01]  /*8f6d0*/  ISETP.GE.AND P1, PT, R16, c[0x0][0x17c], PT ;  /* 0x00005f0010007a0c */ /* 0x000fe20003f26270 */
[----:B------:R-:W-:-:S02]  /*8f6e0*/  PRMT R16, R20, 0x7632, R16 ;  /* 0x0000763214107816 */ /* 0x000fc40000000010 */
[----:B------:R-:W3:Y:S04]  /*8f6f0*/  LDL.LU R20, [R1+0x1c] ;  /* 0x00001c0001147983 */ /* 0x000ee80000300800 */
[----:B------:R0:W-:Y:S01]  /*8f700*/  @P4 STG.E.U16 [R2.64], R10 ;  /* 0x0000000a02004986 */ /* 0x0001e2000c101506 */
[----:B------:R-:W-:Y:S01]  /*8f710*/  ISETP.LT.AND P4, PT, R28, c[0x0][0x178], !P1 ;  /* 0x00005e001c007a0c */ /* 0x000fe20004f81270 */
[C---:B0-----:R-:W-:Y:S01]  /*8f720*/  IMAD.WIDE R2, R0.reuse, 0x2, R12 ;  /* 0x0000000200027825 */ /* 0x041fe200078e020c */
[----:B------:R-:W-:Y:S02]  /*8f730*/  PRMT R10, R11, 0x7632, R10 ;  /* 0x000076320b0a7816 */ /* 0x000fe4000000000a */
[----:B------:R-:W3:Y:S01]  /*8f740*/  LDL.LU R11, [R1+0x2390] ;  /* 0x00239000010b7983 */ /* 0x000ee20000300800 */
[----:B--2---:R-:W-:Y:S01]  /*8f750*/  PRMT R17, R9, 0x7632, R17 ;  /* 0x0000763209117816 */ /* 0x004fe20000000011 */
[----:B------:R-:W-:-:S05]  /*8f760*/  IMAD.WIDE R8, R0, 0x2, R14 ;  /* 0x0000000200087825 */ /* 0x000fca00078e020e */
[----:B------:R0:W-:Y:S01]  /*8f770*/  @P6 STG.E.U16 [R8.64], R17 ;  /* 0x0000001108006986 */ /* 0x0001e2000c101506 */
[----:B------:R1:W-:Y:S01]  /*8f780*/  @P3 STG.E.U16 [R2.64], R16 ;  /* 0x0000001002003986 */ /* 0x0003e2000c101506 */
[----:B------:R-:W-:Y:S02]  /*8f790*/  ISETP.LT.AND P3, PT, R22, c[0x0][0x178], !P1 ;  /* 0x00005e0016007a0c */ /* 0x000fe40004f61270 */
[----:B------:R-:W-:Y:S02]  /*8f7a0*/  ISETP.LT.AND P6, PT, R25, c[0x0][0x178], !P1 ;  /* 0x00005e0019007a0c */ /* 0x000fe40004fc1270 */
[C---:B0-----:R-:W-:Y:S01]  /*8f7b0*/  IADD3 R17, R0.reuse, c[0x0][0x198], RZ ;  /* 0x0000660000117a10 */ /* 0x041fe20007ffe0ff */
[----:B------:R-:W-:Y:S01]  /*8f7c0*/  IMAD.WIDE R8, R0, 0x2, R6 ;  /* 0x0000000200087825 */ /* 0x000fe200078e0206 */
[----:B------:R-:W-:-:S03]  /*8f7d0*/  IADD3 R0, R24, 0xfc, RZ ;  /* 0x000000fc18007810 */ /* 0x000fc60007ffe0ff */
[----:B-1----:R-:W-:Y:S01]  /*8f7e0*/  IMAD.WIDE R2, R17, 0x2, R4 ;  /* 0x0000000211027825 */ /* 0x002fe200078e0204 */
[----:B------:R0:W-:Y:S01]  /*8f7f0*/  @P5 STG.E.U16 [R8.64], R10 ;  /* 0x0000000a08005986 */ /* 0x0001e2000c101506 */
[----:B------:R-:W-:-:S03]  /*8f800*/  ISETP.GE.AND P5, PT, R0, c[0x0][0x17c], PT ;  /* 0x00005f0000007a0c */ /* 0x000fc60003fa6270 */
[----:B------:R1:W-:Y:S01]  /*8f810*/  @P4 STG.E.U16 [R2.64], R21 ;  /* 0x0000001502004986 */ /* 0x0003e2000c101506 */
[----:B----4-:R-:W-:Y:S01]  /*8f820*/  PRMT R0, R29, 0x7632, R0 ;  /* 0x000076321d007816 */ /* 0x010fe20000000000 */
[----:B0-----:R-:W-:-:S04]  /*8f830*/  IMAD.WIDE R8, R17, 0x2, R14 ;  /* 0x0000000211087825 */ /* 0x001fc800078e020e */
[----:B-1----:R-:W-:Y:S01]  /*8f840*/  IMAD.WIDE R2, R17, 0x2, R12 ;  /* 0x0000000211027825 */ /* 0x002fe200078e020c */
[----:B------:R0:W-:Y:S01]  /*8f850*/  @P3 STG.E.U16 [R8.64], R29 ;  /* 0x0000001d08003986 */ /* 0x0001e2000c101506 */
[----:B-----5:R-:W-:-:S03]  /*8f860*/  PRMT R18, R27, 0x7632, R18 ;  /* 0x000076321b127816 */ /* 0x020fc60000000012 */
[----:B------:R1:W-:Y:S04]  /*8f870*/  @P6 STG.E.U16 [R2.64], R27 ;  /* 0x0000001b02006986 */ /* 0x0003e8000c101506 */
[----:B0-----:R-:W2:Y:S04]  /*8f880*/  LDL.LU R29, [R1+0x75c] ;  /* 0x00075c00011d7983 */ /* 0x001ea80000300800 */
[----:B-1----:R-:W4:Y:S01]  /*8f890*/  LDL R27, [R1+0x74c] ;  /* 0x00074c00011b7983 */ /* 0x002f220000100800 */
[----:B------:R-:W-:Y:S02]  /*8f8a0*/  ISETP.LT.AND P1, PT, R26, c[0x0][0x178], !P1 ;  /* 0x00005e001a007a0c */ /* 0x000fe40004f21270 */
[----:B------:R-:W-:-:S02]  /*8f8b0*/  ISETP.LT.AND P4, PT, R28, c[0x0][0x178], !P2 ;  /* 0x00005e001c007a0c */ /* 0x000fc40005781270 */
[----:B------:R-:W-:Y:S02]  /*8f8c0*/  IADD3 R10, R17, c[0x0][0x198], RZ ;  /* 0x00006600110a7a10 */ /* 0x000fe40007ffe0ff */
[----:B------:R-:W-:Y:S02]  /*8f8d0*/  ISETP.LT.AND P6, PT, R22, c[0x0][0x178], !P2 ;  /* 0x00005e0016007a0c */ /* 0x000fe400057c1270 */
[----:B------:R-:W-:Y:S01]  /*8f8e0*/  ISETP.LT.AND P3, PT, R25, c[0x0][0x178], !P2 ;  /* 0x00005e0019007a0c */ /* 0x000fe20005761270 */
[----:B------:R-:W-:Y:S01]  /*8f8f0*/  IMAD.WIDE R2, R17, 0x2, R6 ;  /* 0x0000000211027825 */ /* 0x000fe200078e0206 */
[----:B------:R-:W-:Y:S02]  /*8f900*/  ISETP.LT.AND P2, PT, R26, c[0x0][0x178], !P2 ;  /* 0x00005e001a007a0c */ /* 0x000fe40005741270 */
[----:B------:R-:W-:Y:S01]  /*8f910*/  PRMT R16, R21, 0x7632, R16 ;  /* 0x0000763215107816 */ /* 0x000fe20000000010 */
[----:B------:R-:W-:Y:S01]  /*8f920*/  IMAD.WIDE R8, R10, 0x2, R4 ;  /* 0x000000020a087825 */ /* 0x000fe200078e0204 */
[----:B---3--:R-:W-:Y:S01]  /*8f930*/  PRMT R19, R20, 0x7632, R19 ;  /* 0x0000763214137816 */ /* 0x008fe20000000013 */
[----:B------:R-:W3:Y:S04]  /*8f940*/  LDL.LU R21, [R1+0x72c] ;  /* 0x00072c0001157983 */ /* 0x000ee80000300800 */
[----:B------:R0:W-:Y:S01]  /*8f950*/  @P1 STG.E.U16 [R2.64], R20 ;  /* 0x0000001402001986 */ /* 0x0001e2000c101506 */
[----:B------:R1:W-:Y:S01]  /*8f960*/  @P4 STG.E.U16 [R8.64], R16 ;  /* 0x0000001008004986 */ /* 0x0003e2000c101506 */
[----:B------:R-:W-:Y:S01]  /*8f970*/  ISETP.LT.AND P4, PT, R28, c[0x0][0x178], !P5 ;  /* 0x00005e001c007a0c */ /* 0x000fe20006f81270 */
[----:B0-----:R-:W-:-:S04]  /*8f980*/  IMAD.WIDE R2, R10, 0x2, R14 ;  /* 0x000000020a027825 */ /* 0x001fc800078e020e */
[----:B-1----:R-:W-:-:S04]  /*8f990*/  IMAD.WIDE R8, R10, 0x2, R12 ;  /* 0x000000020a087825 */ /* 0x002fc800078e020c */
[C---:B------:R-:W-:Y:S01]  /*8f9a0*/  IMAD.WIDE R16, R10.reuse, 0x2, R6 ;  /* 0x000000020a107825 */ /* 0x040fe200078e0206 */
[----:B------:R0:W-:Y:S03]  /*8f9b0*/  @P6 STG.E.U16 [R2.64], R0 ;  /* 0x0000000002006986 */ /* 0x0001e6000c101506 */
[----:B------:R1:W-:Y:S02]  /*8f9c0*/  @P3 STG.E.U16 [R8.64], R18 ;  /* 0x0000001208003986 */ /* 0x0003e4000c101506 */
[----:B------:R-:W-:Y:S01]  /*8f9d0*/  @P2 STG.E.U16 [R16.64], R19 ;  /* 0x0000001310002986 */ /* 0x000fe2000c101506 */
[----:B------:R-:W-:Y:S02]  /*8f9e0*/  IADD3 R10, R10, c[0x0][0x198], RZ ;  /* 0x000066000a0a7a10 */ /* 0x000fe40007ffe0ff */
[----:B------:R-:W-:Y:S02]  /*8f9f0*/  ISETP.LT.AND P2, PT, R22, c[0x0][0x178], !P5 ;  /* 0x00005e0016007a0c */ /* 0x000fe40006f41270 */
[----:B------:R-:W-:-:S04]  /*8fa00*/  IADD3 R20, R24, 0xfd, RZ ;  /* 0x000000fd18147810 */ /* 0x000fc80007ffe0ff */
[----:B------:R-:W-:Y:S01]  /*8fa10*/  ISETP.GE.AND P1, PT, R20, c[0x0][0x17c], PT ;  /* 0x00005f0014007a0c */ /* 0x000fe20003f26270 */
[----:B------:R-:W-:Y:S02]  /*8fa20*/  IADD3 R20, R24, 0xfe, RZ ;  /* 0x000000fe18147810 */ /* 0x000fe40007ffe0ff */
[----:B0-----:R-:W-:-:S04]  /*8fa30*/  IMAD.WIDE R2, R10, 0x2, R4 ;  /* 0x000000020a027825 */ /* 0x001fc800078e0204 */
[----:B-1----:R-:W-:Y:S01]  /*8fa40*/  IMAD.WIDE R8, R10, 0x2, R14 ;  /* 0x000000020a087825 */ /* 0x002fe200078e020e */
[----:B------:R-:W5:Y:S04]  /*8fa50*/  LDL.LU R24, [R1+0x76c] ;  /* 0x00076c0001187983 */ /* 0x000f680000300800 */
[----:B--2---:R0:W-:Y:S01]  /*8fa60*/  @P4 STG.E.U16 [R2.64], R29 ;  /* 0x0000001d02004986 */ /* 0x0041e2000c101506 */
[----:B------:R-:W-:Y:S01]  /*8fa70*/  ISETP.GE.AND P4, PT, R20, c[0x0][0x17c], PT ;  /* 0x00005f0014007a0c */ /* 0x000fe20003f86270 */
[----:B------:R-:W-:Y:S02]  /*8fa80*/  PRMT R20, R29, 0x7632, R20 ;  /* 0x000076321d147816 */ /* 0x000fe40000000014 */
[----:B----4-:R1:W-:Y:S04]  /*8fa90*/  @P2 STG.E.U16 [R8.64], R27 ;  /* 0x0000001b08002986 */ /* 0x0103e8000c101506 */
[----:B0-----:R-:W2:Y:S04]  /*8faa0*/  LDL.LU R29, [R1+0x73c] ;  /* 0x00073c00011d7983 */ /* 0x001ea80000300800 */
[----:B-1----:R-:W4:Y:S01]  /*8fab0*/  LDL.LU R27, [R1+0x238c] ;  /* 0x00238c00011b7983 */ /* 0x002f220000300800 */
[----:B------:R-:W2:Y:S01]  /*8fac0*/  LDL.LU R9, [R1+0x74c] ;  /* 0x00074c0001097983 */ /* 0x000ea20000300800 */
[----:B------:R-:W-:Y:S01]  /*8fad0*/  ISETP.LT.AND P3, PT, R25, c[0x0][0x178], !P5 ;  /* 0x00005e0019007a0c */ /* 0x000fe20006f61270 */
[----:B------:R-:W-:-:S02]  /*8fae0*/  ISETP.LT.AND P5, PT, R26, c[0x0][0x178], !P5 ;  /* 0x00005e001a007a0c */ /* 0x000fc40006fa1270 */
[----:B------:R-:W-:-:S04]  /*8faf0*/  IMAD.WIDE R2, R10, 0x2, R12 ;  /* 0x000000020a027825 */ /* 0x000fc800078e020c */
[----:B------:R-:W-:Y:S01]  /*8fb00*/  IMAD.WIDE R16, R10, 0x2, R6 ;  /* 0x000000020a107825 */ /* 0x000fe200078e0206 */
[----:B------:R-:W-:-:S05]  /*8fb10*/  ISETP.LT.AND P6, PT, R28, c[0x0][0x178], !P1 ;  /* 0x00005e001c007a0c */ /* 0x000fca0004fc1270 */
[----:B---3--:R0:W-:Y:S01]  /*8fb20*/  @P3 STG.E.U16 [R2.64], R21 ;  /* 0x0000001502003986 */ /* 0x0081e2000c101506 */
[----:B------:R-:W-:Y:S02]  /*8fb30*/  ISETP.LT.AND P3, PT, R28, c[0x0][0x178], !P4 ;  /* 0x00005e001c007a0c */ /* 0x000fe40006761270 */
[----:B------:R-:W-:-:S05]  /*8fb40*/  IADD3 R0, R10, c[0x0][0x198], RZ ;  /* 0x000066000a007a10 */ /* 0x000fca0007ffe0ff */
[----:B------:R-:W-:Y:S01]  /*8fb50*/  IMAD.WIDE R18, R0, 0x2, R4 ;  /* 0x0000000200127825 */ /* 0x000fe200078e0204 */
[----:B------:R-:W-:Y:S01]  /*8fb60*/  ISETP.LT.AND P2, PT, R22, c[0x0][0x178], !P1 ;  /* 0x00005e0016007a0c */ /* 0x000fe20004f41270 */
[----:B----4-:R1:W-:Y:S01]  /*8fb70*/  @P5 STG.E.U16 [R16.64], R27 ;  /* 0x0000001b10005986 */ /* 0x0103e2000c101506 */
[----:B------:R-:W-:Y:S02]  /*8fb80*/  ISETP.LT.AND P5, PT, R28, c[0x0][0x178], !P0 ;  /* 0x00005e001c007a0c */ /* 0x000fe400047a1270 */
[----:B------:R-:W3:Y:S02]  /*8fb90*/  LDL.LU R28, [R1+0x70c] ;  /* 0x00070c00011c7983 */ /* 0x000ee40000300800 */
[----:B------:R4:W-:Y:S01]  /*8fba0*/  @P6 STG.E.U16 [R18.64], R20 ;  /* 0x0000001412006986 */ /* 0x0009e2000c101506 */
[----:B------:R-:W-:Y:S01]  /*8fbb0*/  ISETP.LT.AND P6, PT, R25, c[0x0][0x178], !P1 ;  /* 0x00005e0019007a0c */ /* 0x000fe20004fc1270 */
[----:B------:R-:W-:Y:S01]  /*8fbc0*/  ISETP.LT.AND P1, PT, R26, c[0x0][0x178], !P1 ;  /* 0x00005e001a007a0c */ /* 0x000fe20004f21270 */
[----:B------:R-:W-:Y:S01]  /*8fbd0*/  PRMT R23, R21, 0x7632, R23 ;  /* 0x0000763215177816 */ /* 0x000fe20000000017 */
[C---:B0-----:R-:W-:Y:S01]  /*8fbe0*/  IADD3 R21, R0.reuse, c[0x0][0x198], RZ ;  /* 0x0000660000157a10 */ /* 0x041fe20007ffe0ff */
[----:B--2---:R-:W-:Y:S01]  /*8fbf0*/  PRMT R10, R9, 0x7632, R10 ;  /* 0x00007632090a7816 */ /* 0x004fe2000000000a */
[----:B------:R-:W-:-:S04]  /*8fc00*/  IMAD.WIDE R2, R0, 0x2, R14 ;  /* 0x0000000200027825 */ /* 0x000fc800078e020e */
[----:B------:R-:W-:-:S04]  /*8fc10*/  IMAD.WIDE R8, R0, 0x2, R12 ;  /* 0x0000000200087825 */ /* 0x000fc800078e020c */
[----:B-1----:R-:W-:Y:S01]  /*8fc20*/  IMAD.WIDE R16, R0, 0x2, R6 ;  /* 0x0000000200107825 */ /* 0x002fe200078e0206 */
[----:B------:R-:W-:-:S03]  /*8fc30*/  PRMT R27, R27, 0x7632, R27 ;  /* 0x000076321b1b7816 */ /* 0x000fc6000000001b */
[----:B----4-:R-:W-:Y:S01]  /*8fc40*/  IMAD.WIDE R18, R21, 0x2, R4 ;  /* 0x0000000215127825 */ /* 0x010fe200078e0204 */
[----:B------:R0:W-:Y:S03]  /*8fc50*/  @P2 STG.E.U16 [R2.64], R10 ;  /* 0x0000000a02002986 */ /* 0x0001e6000c101506 */
[----:B------:R1:W-:Y:S02]  /*8fc60*/  @P6 STG.E.U16 [R8.64], R23 ;  /* 0x0000001708006986 */ /* 0x0003e4000c101506 */
[----:B------:R3:W-:Y:S01]  /*8fc70*/  @P1 STG.E.U16 [R16.64], R27 ;  /* 0x0000001b10001986 */ /* 0x0007e2000c101506 */
[----:B------:R-:W-:Y:S01]  /*8fc80*/  ISETP.LT.AND P6, PT, R22, c[0x0][0x178], !P4 ;  /* 0x00005e0016007a0c */ /* 0x000fe200067c1270 */
[----:B-----5:R2:W-:Y:S01]  /*8fc90*/  @P3 STG.E.U16 [R18.64], R24 ;  /* 0x0000001812003986 */ /* 0x0205e2000c101506 */
[----:B------:R-:W-:Y:S01]  /*8fca0*/  ISETP.LT.AND P3, PT, R25, c[0x0][0x178], !P4 ;  /* 0x00005e0019007a0c */ /* 0x000fe20006761270 */
[----:B------:R-:W-:Y:S01]  /*8fcb0*/  ISETP.LT.AND P4, PT, R26, c[0x0][0x178], !P4 ;  /* 0x00005e001a007a0c */ /* 0x000fe20006781270 */
[----:B------:R-:W-:-:S02]  /*8fcc0*/  ISETP.LT.AND P2, PT, R22, c[0x0][0x178], !P0 ;  /* 0x00005e0016007a0c */ /* 0x000fc40004741270 */
[----:B------:R-:W-:Y:S01]  /*8fcd0*/  ISETP.LT.AND P1, PT, R25, c[0x0][0x178], !P0 ;  /* 0x00005e0019007a0c */ /* 0x000fe20004721270 */
[C---:B------:R-:W-:Y:S01]  /*8fce0*/  IADD3 R25, R21.reuse, c[0x0][0x198], RZ ;  /* 0x0000660015197a10 */ /* 0x040fe20007ffe0ff */
[----:B------:R-:W-:Y:S01]  /*8fcf0*/  PRMT R0, R24, 0x7632, R0 ;  /* 0x0000763218007816 */ /* 0x000fe20000000000 */
[----:B0-----:R-:W-:-:S04]  /*8fd00*/  IMAD.WIDE R2, R21, 0x2, R12 ;  /* 0x0000000215027825 */ /* 0x001fc800078e020c */
[----:B-1----:R-:W-:-:S04]  /*8fd10*/  IMAD.WIDE R22, R21, 0x2, R14 ;  /* 0x0000000215167825 */ /* 0x002fc800078e020e */
[----:B------:R-:W-:-:S04]  /*8fd20*/  IMAD.WIDE R8, R21, 0x2, R6 ;  /* 0x0000000215087825 */ /* 0x000fc800078e0206 */
[----:B------:R-:W-:-:S04]  /*8fd30*/  IMAD.WIDE R4, R25, 0x2, R4 ;  /* 0x0000000219047825 */ /* 0x000fc800078e0204 */
[----:B------:R-:W-:Y:S01]  /*8fd40*/  IMAD.WIDE R14, R25, 0x2, R14 ;  /* 0x00000002190e7825 */ /* 0x000fe200078e020e */
[----:B------:R-:W-:-:S03]  /*8fd50*/  PRMT R10, R29, 0x7632, R10 ;  /* 0x000076321d0a7816 */ /* 0x000fc6000000000a */
[C---:B------:R-:W-:Y:S01]  /*8fd60*/  IMAD.WIDE R12, R25.reuse, 0x2, R12 ;  /* 0x00000002190c7825 */ /* 0x040fe200078e020c */
[----:B------:R2:W-:Y:S01]  /*8fd70*/  @P6 STG.E.U16 [R22.64], R29 ;  /* 0x0000001d16006986 */ /* 0x0005e2000c101506 */
[----:B------:R-:W-:Y:S02]  /*8fd80*/  ISETP.LT.AND P0, PT, R26, c[0x0][0x178], !P0 ;  /* 0x00005e001a007a0c */ /* 0x000fe40004701270 */
[----:B------:R-:W-:Y:S01]  /*8fd90*/  IMAD.WIDE R6, R25, 0x2, R6 ;  /* 0x0000000219067825 */ /* 0x000fe200078e0206 */
[----:B---3--:R-:W-:Y:S01]  /*8fda0*/  PRMT R16, R28, 0x7632, R16 ;  /* 0x000076321c107816 */ /* 0x008fe20000000010 */
[----:B------:R2:W-:Y:S02]  /*8fdb0*/  @P3 STG.E.U16 [R2.64], R28 ;  /* 0x0000001c02003986 */ /* 0x0005e4000c101506 */
[----:B------:R2:W-:Y:S02]  /*8fdc0*/  @P4 STG.E.U16 [R8.64], R11 ;  /* 0x0000000b08004986 */ /* 0x0005e4000c101506 */
[----:B------:R2:W-:Y:S02]  /*8fdd0*/  @P5 STG.E.U16 [R4.64], R0 ;  /* 0x0000000004005986 */ /* 0x0005e4000c101506 */
[----:B------:R2:W-:Y:S01]  /*8fde0*/  @P2 STG.E.U16 [R14.64], R10 ;  /* 0x0000000a0e002986 */ /* 0x0005e2000c101506 */
[----:B------:R2:W-:Y:S02]  /*8fdf0*/  @P1 STG.E.U16 [R12.64], R16 ;  /* 0x000000100c001986 */ /* 0x0005e4000c101506 */
[----:B------:R-:W-:Y:S05]  /*8fe00*/  @!P0 EXIT ;  /* 0x000000000000894d */ /* 0x000fea0003800000 */
[----:B--2---:R-:W-:-:S05]  /*8fe10*/  PRMT R3, R11, 0x7632, R3 ;  /* 0x000076320b037816 */ /* 0x004fca0000000003 */
[----:B------:R-:W-:Y:S01]  /*8fe20*/  STG.E.U16 [R6.64], R3 ;  /* 0x0000000306007986 */ /* 0x000fe2000c101506 */
[----:B------:R-:W-:Y:S05]  /*8fe30*/  EXIT ;  /* 0x000000000000794d */ /* 0x000fea0003800000 */
.L_x_4:
[----:B------:R-:W-:-:S00]  /*8fe40*/  BRA `(.L_x_4) ;  /* 0xfffffff000007947 */ /* 0x000fc0000383ffff */
[----:B------:R-:W-:-:S00]  /*8fe50*/  NOP ;  /* 0x0000000000007918 */ /* 0x000fc00000000000 */
        /* <DEDUP_REMOVED lines=10> */
.L_x_5:


//--------------------- .nv.shared.matmul_kernel  --------------------------
	.section	.nv.shared.matmul_kernel,"aw",@nobits
	.sectionflags	@""
	.align	16
